	.target	sm_80

	.elftype	@"ET_EXEC"


//--------------------- .note.nv.tkinfo           --------------------------
	.section	.note.nv.tkinfo,"",@"SHT_NOTE"
	.sectionflags	@"SHF_NOTE_NV_TKINFO"
	.tkinfo
        /*0018*/ 	.word	0x00000002
        /*0030*/ 	.string	""
        /*0030*/ 	.string	"ptxas"
        /*0030*/ 	.string	"Cuda compilation tools, release 13.0, V13.0.88"
        /*0030*/ 	.string	"Build cuda_13.0.r13.0/compiler.36424714_0"
        /*0030*/ 	.string	"-v  -suppress-debug-info  -lineinfo  -arch sm_80 "



//--------------------- .note.nv.cuinfo           --------------------------
	.section	.note.nv.cuinfo,"",@"SHT_NOTE"
	.sectionflags	@"SHF_NOTE_NV_CUINFO"
        /*0018*/ 	.short	0x0002
        /*001a*/ 	.short	0x0050
        /*001c*/ 	.short	0x0082
	.zero		2


//--------------------- .nv.info                  --------------------------
	.section	.nv.info,"",@"SHT_CUDA_INFO"
	.align	4


	//----- nvinfo : EIATTR_REGCOUNT
	.align		4
        /*0000*/ 	.byte	0x04, 0x2f
        /*0002*/ 	.short	(.L_1 - .L_0)
	.align		4
.L_0:
        /*0004*/ 	.word	index@(matmul_kernel)
        /*0008*/ 	.word	0x00000020


	//----- nvinfo : EIATTR_FRAME_SIZE
	.align		4
.L_1:
        /*000c*/ 	.byte	0x04, 0x11
        /*000e*/ 	.short	(.L_3 - .L_2)
	.align		4
.L_2:
        /*0010*/ 	.word	index@(matmul_kernel)
        /*0014*/ 	.word	0x00004730


	//----- nvinfo : EIATTR_MIN_STACK_SIZE
	.align		4
.L_3:
        /*0018*/ 	.byte	0x04, 0x12
        /*001a*/ 	.short	(.L_5 - .L_4)
	.align		4
.L_4:
        /*001c*/ 	.word	index@(matmul_kernel)
        /*0020*/ 	.word	0x00004730
.L_5:


//--------------------- .nv.info.matmul_kernel    --------------------------
	.section	.nv.info.matmul_kernel,"",@"SHT_CUDA_INFO"
	.sectionflags	@""
	.align	4


	//----- nvinfo : EIATTR_CUDA_API_VERSION
	.align		4
        /*0000*/ 	.byte	0x04, 0x37
        /*0002*/ 	.short	(.L_7 - .L_6)
.L_6:
        /*0004*/ 	.word	0x00000082


	//----- nvinfo : EIATTR_SW2861232_WAR
	.align		4
.L_7:
        /*0008*/ 	.byte	0x01, 0x35
	.zero		2


	//----- nvinfo : EIATTR_PARAM_CBANK
	.align		4
        /*000c*/ 	.byte	0x04, 0x0a
        /*000e*/ 	.short	(.L_9 - .L_8)
	.align		4
.L_8:
        /*0010*/ 	.word	index@(.nv.constant0.matmul_kernel)
        /*0014*/ 	.short	0x0160
        /*0016*/ 	.short	0x0050


	//----- nvinfo : EIATTR_CBANK_PARAM_SIZE
	.align		4
.L_9:
        /*0018*/ 	.byte	0x03, 0x19
        /*001a*/ 	.short	0x0050


	//----- nvinfo : EIATTR_KPARAM_INFO
	.align		4
        /*001c*/ 	.byte	0x04, 0x17
        /*001e*/ 	.short	(.L_11 - .L_10)
.L_10:
        /*0020*/ 	.word	0x00000000
        /*0024*/ 	.short	0x000d
        /*0026*/ 	.short	0x0048
        /*0028*/ 	.byte	0x00, 0xf4, 0x21, 0x00


	//----- nvinfo : EIATTR_KPARAM_INFO
	.align		4
.L_11:
        /*002c*/ 	.byte	0x04, 0x17
        /*002e*/ 	.short	(.L_13 - .L_12)
.L_12:
        /*0030*/ 	.word	0x00000000
        /*0034*/ 	.short	0x000c
        /*0036*/ 	.short	0x0040
        /*0038*/ 	.byte	0x00, 0xf4, 0x21, 0x00


	//----- nvinfo : EIATTR_KPARAM_INFO
	.align		4
.L_13:
        /*003c*/ 	.byte	0x04, 0x17
        /*003e*/ 	.short	(.L_15 - .L_14)
.L_14:
        /*0040*/ 	.word	0x00000000
        /*0044*/ 	.short	0x000b
        /*0046*/ 	.short	0x0038
        /*0048*/ 	.byte	0x00, 0xf0, 0x11, 0x00


	//----- nvinfo : EIATTR_KPARAM_INFO
	.align		4
.L_15:
        /*004c*/ 	.byte	0x04, 0x17
        /*004e*/ 	.short	(.L_17 - .L_16)
.L_16:
        /*0050*/ 	.word	0x00000000
        /*0054*/ 	.short	0x000a
        /*0056*/ 	.short	0x0034
        /*0058*/ 	.byte	0x00, 0xf0, 0x11, 0x00


	//----- nvinfo : EIATTR_KPARAM_INFO
	.align		4
.L_17:
        /*005c*/ 	.byte	0x04, 0x17
        /*005e*/ 	.short	(.L_19 - .L_18)
.L_18:
        /*0060*/ 	.word	0x00000000
        /*0064*/ 	.short	0x0009
        /*0066*/ 	.short	0x0030
        /*0068*/ 	.byte	0x00, 0xf0, 0x11, 0x00


	//----- nvinfo : EIATTR_KPARAM_INFO
	.align		4
.L_19:
        /*006c*/ 	.byte	0x04, 0x17
        /*006e*/ 	.short	(.L_21 - .L_20)
.L_20:
        /*0070*/ 	.word	0x00000000
        /*0074*/ 	.short	0x0008
        /*0076*/ 	.short	0x002c
        /*0078*/ 	.byte	0x00, 0xf0, 0x11, 0x00


	//----- nvinfo : EIATTR_KPARAM_INFO
	.align		4
.L_21:
        /*007c*/ 	.byte	0x04, 0x17
        /*007e*/ 	.short	(.L_23 - .L_22)
.L_22:
        /*0080*/ 	.word	0x00000000
        /*0084*/ 	.short	0x0007
        /*0086*/ 	.short	0x0028
        /*0088*/ 	.byte	0x00, 0xf0, 0x11, 0x00


	//----- nvinfo : EIATTR_KPARAM_INFO
	.align		4
.L_23:
        /*008c*/ 	.byte	0x04, 0x17
        /*008e*/ 	.short	(.L_25 - .L_24)
.L_24:
        /*0090*/ 	.word	0x00000000
        /*0094*/ 	.short	0x0006
        /*0096*/ 	.short	0x0024
        /*0098*/ 	.byte	0x00, 0xf0, 0x11, 0x00


	//----- nvinfo : EIATTR_KPARAM_INFO
	.align		4
.L_25:
        /*009c*/ 	.byte	0x04, 0x17
        /*009e*/ 	.short	(.L_27 - .L_26)
.L_26:
        /*00a0*/ 	.word	0x00000000
        /*00a4*/ 	.short	0x0005
        /*00a6*/ 	.short	0x0020
        /*00a8*/ 	.byte	0x00, 0xf0, 0x11, 0x00


	//----- nvinfo : EIATTR_KPARAM_INFO
	.align		4
.L_27:
        /*00ac*/ 	.byte	0x04, 0x17
        /*00ae*/ 	.short	(.L_29 - .L_28)
.L_28:
        /*00b0*/ 	.word	0x00000000
        /*00b4*/ 	.short	0x0004
        /*00b6*/ 	.short	0x001c
        /*00b8*/ 	.byte	0x00, 0xf0, 0x11, 0x00


	//----- nvinfo : EIATTR_KPARAM_INFO
	.align		4
.L_29:
        /*00bc*/ 	.byte	0x04, 0x17
        /*00be*/ 	.short	(.L_31 - .L_30)
.L_30:
        /*00c0*/ 	.word	0x00000000
        /*00c4*/ 	.short	0x0003
        /*00c6*/ 	.short	0x0018
        /*00c8*/ 	.byte	0x00, 0xf0, 0x11, 0x00


	//----- nvinfo : EIATTR_KPARAM_INFO
	.align		4
.L_31:
        /*00cc*/ 	.byte	0x04, 0x17
        /*00ce*/ 	.short	(.L_33 - .L_32)
.L_32:
        /*00d0*/ 	.word	0x00000000
        /*00d4*/ 	.short	0x0002
        /*00d6*/ 	.short	0x0010
        /*00d8*/ 	.byte	0x00, 0xf4, 0x21, 0x00


	//----- nvinfo : EIATTR_KPARAM_INFO
	.align		4
.L_33:
        /*00dc*/ 	.byte	0x04, 0x17
        /*00de*/ 	.short	(.L_35 - .L_34)
.L_34:
        /*00e0*/ 	.word	0x00000000
        /*00e4*/ 	.short	0x0001
        /*00e6*/ 	.short	0x0008
        /*00e8*/ 	.byte	0x00, 0xf4, 0x21, 0x00


	//----- nvinfo : EIATTR_KPARAM_INFO
	.align		4
.L_35:
        /*00ec*/ 	.byte	0x04, 0x17
        /*00ee*/ 	.short	(.L_37 - .L_36)
.L_36:
        /*00f0*/ 	.word	0x00000000
        /*00f4*/ 	.short	0x0000
        /*00f6*/ 	.short	0x0000
        /*00f8*/ 	.byte	0x00, 0xf4, 0x21, 0x00


	//----- nvinfo : EIATTR_MAXREG_COUNT
	.align		4
.L_37:
        /*00fc*/ 	.byte	0x03, 0x1b
        /*00fe*/ 	.short	0x00ff


	//----- nvinfo : EIATTR_NUM_BARRIERS
	.align		4
        /*0100*/ 	.byte	0x02, 0x4c
        /*0102*/ 	.byte	0x01
	.zero		1


	//----- nvinfo : EIATTR_ANNOTATIONS
	.align		4
        /*0104*/ 	.byte	0x04, 0x55
        /*0106*/ 	.short	(.L_39 - .L_38)


	//   ....[0]....
.L_38:
        /*0108*/ 	.word	0x00000001
        /*010c*/ 	.byte	0x80, 0x00, 0x00, 0x00, 0x01, 0x00, 0x00, 0x00, 0xc0, 0x00, 0x00, 0x00, 0x01, 0x00, 0x00, 0x00
        /* <DEDUP_REMOVED lines=3317> */
        /*d06c*/ 	.byte	0xf0, 0xed, 0x02, 0x00


	//----- nvinfo : EIATTR_MERCURY_ISA_VERSION
	.align		4
.L_39:
        /*d070*/ 	.byte	0x03, 0x5f
        /*d072*/ 	.short	0x0000


	//----- nvinfo : EIATTR_EXIT_INSTR_OFFSETS
	.align		4
        /*d074*/ 	.byte	0x04, 0x1c
        /*d076*/ 	.short	(.L_41 - .L_40)


	//   ....[0]....
.L_40:
        /*d078*/ 	.word	0x00062000


	//   ....[1]....
        /*d07c*/ 	.word	0x00062030


	//----- nvinfo : EIATTR_REQNTID
	.align		4
.L_41:
        /*d080*/ 	.byte	0x04, 0x10
        /*d082*/ 	.short	(.L_43 - .L_42)
.L_42:
        /*d084*/ 	.word	0x00000040
        /*d088*/ 	.word	0x00000001
        /*d08c*/ 	.word	0x00000001
.L_43:


//--------------------- .nv.callgraph             --------------------------
	.section	.nv.callgraph,"",@"SHT_CUDA_CALLGRAPH"
	.align	4
	.sectionentsize	8
	.align		4
        /*0000*/ 	.word	0x00000000
	.align		4
        /*0004*/ 	.word	0xffffffff
	.align		4
        /*0008*/ 	.word	0x00000000
	.align		4
        /*000c*/ 	.word	0xfffffffe
	.align		4
        /*0010*/ 	.word	0x00000000
	.align		4
        /*0014*/ 	.word	0xfffffffd
	.align		4
        /*0018*/ 	.word	0x00000000
	.align		4
        /*001c*/ 	.word	0xfffffffc


//--------------------- .nv.rel.action            --------------------------
	.section	.nv.rel.action,"",@"SHT_CUDA_RELOCINFO"
	.align	8
	.sectionentsize	8
        /*0000*/ 	.byte	0x73, 0x00, 0x00, 0x00, 0x00, 0x00, 0x00, 0x00, 0x00, 0x00, 0x00, 0x11, 0x25, 0x00, 0x05, 0x36


//--------------------- .nv.constant0.matmul_kernel --------------------------
	.section	.nv.constant0.matmul_kernel,"a",@progbits
	.sectionflags	@""
	.align	4
.nv.constant0.matmul_kernel:
	.zero		432


//--------------------- .text.matmul_kernel       --------------------------
	.section	.text.matmul_kernel,"ax",@progbits
	.sectioninfo	@"SHI_REGISTERS=32"
	.align	128
        .global         matmul_kernel
        .type           matmul_kernel,@function
        .size           matmul_kernel,(.L_x_4 - matmul_kernel)
        .other          matmul_kernel,@"STO_CUDA_ENTRY STV_DEFAULT"
matmul_kernel:
.text.matmul_kernel:
[----:B------:R-:W-:-:S04]  /*0000*/  IMAD.MOV.U32 R1, RZ, RZ, c[0x0][0x28] ;  /* 0x00000a00ff017624 */ /* 0x000fc800078e00ff */
[----:B------:R-:W-:Y:S01]  /*0010*/  IMAD.MOV.U32 R0, RZ, RZ, c[0x0][0x17c] ;  /* 0x00005f00ff007624 */ /* 0x000fe200078e00ff */
[----:B------:R-:W-:Y:S01]  /*0020*/  IADD3 R1, R1, -0x4730, RZ ;  /* 0xffffb8d001017810 */ /* 0x000fe20007ffe0ff */
[----:B------:R-:W-:Y:S01]  /*0030*/  IMAD.MOV.U32 R28, RZ, RZ, c[0x0][0x180] ;  /* 0x00006000ff1c7624 */ /* 0x000fe200078e00ff */
[----:B------:R-:W0:Y:S01]  /*0040*/  S2R R29, SR_TID.X ;  /* 0x00000000001d7919 */ /* 0x000e220000002100 */
[----:B------:R-:W-:Y:S01]  /*0050*/  CS2R R12, SRZ ;  /* 0x00000000000c7805 */ /* 0x000fe2000001ff00 */
[----:B------:R-:W-:Y:S01]  /*0060*/  IADD3 R0, R0, 0x7f, RZ ;  /* 0x0000007f00007810 */ /* 0x000fe20007ffe0ff */
[----:B------:R-:W-:Y:S01]  /*0070*/  CS2R R14, SRZ ;  /* 0x00000000000e7805 */ /* 0x000fe2000001ff00 */
[----:B------:R-:W-:Y:S01]  /*0080*/  STL [R1+0x90], RZ ;  /* 0x000090ff01007387 */ /* 0x000fe20000100800 */
[----:B------:R-:W-:Y:S01]  /*0090*/  IADD3 R28, R28, 0x3f, RZ ;  /* 0x0000003f1c1c7810 */ /* 0x000fe20007ffe0ff */
[----:B------:R-:W-:Y:S01]  /*00a0*/  CS2R R16, SRZ ;  /* 0x0000000000107805 */ /* 0x000fe2000001ff00 */
[----:B------:R-:W-:Y:S01]  /*00b0*/  SHF.R.S32.HI R3, RZ, 0x1f, R0 ;  /* 0x0000001fff037819 */ /* 0x000fe20000011400 */
[----:B------:R-:W-:Y:S01]  /*00c0*/  STL [R1+0x94], RZ ;  /* 0x000094ff01007387 */ /* 0x000fe20000100800 */
[----:B------:R-:W-:Y:S01]  /*00d0*/  CS2R R18, SRZ ;  /* 0x0000000000127805 */ /* 0x000fe2000001ff00 */
[----:B------:R-:W-:Y:S01]  /*00e0*/  CS2R R20, SRZ ;  /* 0x0000000000147805 */ /* 0x000fe2000001ff00 */
[----:B------:R-:W-:Y:S01]  /*00f0*/  LEA.HI R3, R3, R0, RZ, 0x7 ;  /* 0x0000000003037211 */ /* 0x000fe200078f38ff */
[----:B------:R-:W-:Y:S01]  /*0100*/  STL [R1+0x98], RZ ;  /* 0x000098ff01007387 */ /* 0x000fe20000100800 */
[----:B------:R-:W-:Y:S01]  /*0110*/  CS2R R22, SRZ ;  /* 0x0000000000167805 */ /* 0x000fe2000001ff00 */
[----:B------:R-:W-:Y:S01]  /*0120*/  CS2R R24, SRZ ;  /* 0x0000000000187805 */ /* 0x000fe2000001ff00 */
[----:B------:R-:W-:Y:S01]  /*0130*/  SHF.R.S32.HI R0, RZ, 0x7, R3 ;  /* 0x00000007ff007819 */ /* 0x000fe20000011403 */
[----:B------:R-:W-:Y:S01]  /*0140*/  STL [R1+0x9c], RZ ;  /* 0x00009cff01007387 */ /* 0x000fe20000100800 */
[----:B------:R-:W-:-:S03]  /*0150*/  CS2R R26, SRZ ;  /* 0x00000000001a7805 */ /* 0x000fc6000001ff00 */
[----:B------:R-:W-:Y:S01]  /*0160*/  IMAD.SHL.U32 R0, R0, 0x8, RZ ;  /* 0x0000000800007824 */ /* 0x000fe200078e00ff */
[----:B------:R-:W1:Y:S04]  /*0170*/  S2R R3, SR_CTAID.X ;  /* 0x0000000000037919 */ /* 0x000e680000002500 */
[-C--:B------:R-:W-:Y:S01]  /*0180*/  IABS R7, R0.reuse ;  /* 0x0000000000077213 */ /* 0x080fe20000000000 */
[----:B------:R-:W-:Y:S01]  /*0190*/  STL [R1+0x80], RZ ;  /* 0x000080ff01007387 */ /* 0x000fe20000100800 */
[----:B------:R-:W-:Y:S02]  /*01a0*/  IABS R10, R0 ;  /* 0x00000000000a7213 */ /* 0x000fe40000000000 */
[----:B------:R-:W2:Y:S01]  /*01b0*/  I2F.RP R2, R7 ;  /* 0x0000000700027306 */ /* 0x000ea20000209400 */
[----:B------:R-:W-:Y:S04]  /*01c0*/  STL [R1+0x84], RZ ;  /* 0x000084ff01007387 */ /* 0x000fe80000100800 */
[----:B------:R-:W-:Y:S04]  /*01d0*/  STL [R1+0x88], RZ ;  /* 0x000088ff01007387 */ /* 0x000fe80000100800 */
[----:B------:R-:W-:Y:S04]  /*01e0*/  STL [R1+0x8c], RZ ;  /* 0x00008cff01007387 */ /* 0x000fe80000100800 */
[----:B------:R-:W-:Y:S01]  /*01f0*/  STL [R1+0x70], RZ ;  /* 0x000070ff01007387 */ /* 0x000fe20000100800 */
[----:B--2---:R-:W2:Y:S01]  /*0200*/  MUFU.RCP R2, R2 ;  /* 0x0000000200027308 */ /* 0x004ea20000001000 */
[----:B-1----:R-:W-:-:S02]  /*0210*/  IABS R8, R3 ;  /* 0x0000000300087213 */ /* 0x002fc40000000000 */
[----:B------:R-:W-:Y:S04]  /*0220*/  STL [R1+0x74], RZ ;  /* 0x000074ff01007387 */ /* 0x000fe80000100800 */
[----:B------:R-:W-:Y:S04]  /*0230*/  STL [R1+0x78], RZ ;  /* 0x000078ff01007387 */ /* 0x000fe80000100800 */
[----:B------:R-:W-:Y:S04]  /*0240*/  STL [R1+0x7c], RZ ;  /* 0x00007cff01007387 */ /* 0x000fe80000100800 */
[----:B------:R-:W-:Y:S01]  /*0250*/  STL [R1+0x60], RZ ;  /* 0x000060ff01007387 */ /* 0x000fe20000100800 */
[----:B--2---:R-:W-:Y:S01]  /*0260*/  IADD3 R4, R2, 0xffffffe, RZ ;  /* 0x0ffffffe02047810 */ /* 0x004fe20007ffe0ff */
[----:B------:R-:W-:-:S02]  /*0270*/  IMAD.MOV R2, RZ, RZ, -R10 ;  /* 0x000000ffff027224 */ /* 0x000fc400078e0a0a */
[----:B------:R-:W-:Y:S01]  /*0280*/  STL [R1+0x64], RZ ;  /* 0x000064ff01007387 */ /* 0x000fe20000100800 */
[----:B------:R1:W2:Y:S03]  /*0290*/  F2I.FTZ.U32.TRUNC.NTZ R5, R4 ;  /* 0x0000000400057305 */ /* 0x0002a6000021f000 */
[----:B------:R-:W-:Y:S04]  /*02a0*/  STL [R1+0x68], RZ ;  /* 0x000068ff01007387 */ /* 0x000fe80000100800 */
[----:B------:R-:W-:Y:S01]  /*02b0*/  STL [R1+0x6c], RZ ;  /* 0x00006cff01007387 */ /* 0x000fe20000100800 */
[----:B-1----:R-:W-:-:S03]  /*02c0*/  IMAD.MOV.U32 R4, RZ, RZ, RZ ;  /* 0x000000ffff047224 */ /* 0x002fc600078e00ff */
[----:B------:R-:W-:Y:S04]  /*02d0*/  STL [R1+0x50], RZ ;  /* 0x000050ff01007387 */ /* 0x000fe80000100800 */
[----:B------:R-:W-:Y:S01]  /*02e0*/  STL [R1+0x54], RZ ;  /* 0x000054ff01007387 */ /* 0x000fe20000100800 */
[----:B--2---:R-:W-:-:S03]  /*02f0*/  IMAD.MOV R6, RZ, RZ, -R5 ;  /* 0x000000ffff067224 */ /* 0x004fc600078e0a05 */
[----:B------:R-:W-:Y:S01]  /*0300*/  STL [R1+0x58], RZ ;  /* 0x000058ff01007387 */ /* 0x000fe20000100800 */
[----:B------:R-:W-:Y:S02]  /*0310*/  IMAD R9, R6, R7, RZ ;  /* 0x0000000706097224 */ /* 0x000fe400078e02ff */
[----:B------:R-:W-:Y:S01]  /*0320*/  IMAD.MOV.U32 R6, RZ, RZ, R8 ;  /* 0x000000ffff067224 */ /* 0x000fe200078e0008 */
[----:B------:R-:W-:Y:S01]  /*0330*/  STL [R1+0x5c], RZ ;  /* 0x00005cff01007387 */ /* 0x000fe20000100800 */
[----:B------:R-:W-:-:S03]  /*0340*/  IMAD.HI.U32 R5, R5, R9, R4 ;  /* 0x0000000905057227 */ /* 0x000fc600078e0004 */
[----:B------:R-:W-:Y:S03]  /*0350*/  STL [R1+0x40], RZ ;  /* 0x000040ff01007387 */ /* 0x000fe60000100800 */
[----:B------:R-:W-:Y:S01]  /*0360*/  IMAD.HI.U32 R5, R5, R6, RZ ;  /* 0x0000000605057227 */ /* 0x000fe200078e00ff */
[----:B------:R-:W-:Y:S03]  /*0370*/  STL [R1+0x44], RZ ;  /* 0x000044ff01007387 */ /* 0x000fe60000100800 */
[----:B------:R-:W-:Y:S01]  /*0380*/  IMAD R2, R5, R2, R6 ;  /* 0x0000000205027224 */ /* 0x000fe200078e0206 */
[----:B------:R-:W-:Y:S04]  /*0390*/  STL [R1+0x48], RZ ;  /* 0x000048ff01007387 */ /* 0x000fe80000100800 */
[----:B------:R-:W-:Y:S01]  /*03a0*/  ISETP.GT.U32.AND P1, PT, R7, R2, PT ;  /* 0x000000020700720c */ /* 0x000fe20003f24070 */
[----:B------:R-:W-:Y:S04]  /*03b0*/  STL [R1+0x4c], RZ ;  /* 0x00004cff01007387 */ /* 0x000fe80000100800 */
[----:B------:R-:W-:Y:S04]  /*03c0*/  STL [R1+0x30], RZ ;  /* 0x000030ff01007387 */ /* 0x000fe80000100800 */
[----:B------:R-:W-:Y:S04]  /*03d0*/  STL [R1+0x34], RZ ;  /* 0x000034ff01007387 */ /* 0x000fe80000100800 */
[----:B------:R-:W-:Y:S01]  /*03e0*/  @!P1 IMAD.IADD R2, R2, 0x1, -R7 ;  /* 0x0000000102029824 */ /* 0x000fe200078e0a07 */
[----:B------:R-:W-:Y:S01]  /*03f0*/  @!P1 IADD3 R5, R5, 0x1, RZ ;  /* 0x0000000105059810 */ /* 0x000fe20007ffe0ff */
[----:B------:R-:W-:Y:S01]  /*0400*/  STL [R1+0x38], RZ ;  /* 0x000038ff01007387 */ /* 0x000fe20000100800 */
[----:B------:R-:W-:-:S02]  /*0410*/  ISETP.NE.AND P1, PT, R0, RZ, PT ;  /* 0x000000ff0000720c */ /* 0x000fc40003f25270 */
[----:B------:R-:W-:Y:S01]  /*0420*/  ISETP.GE.U32.AND P0, PT, R2, R7, PT ;  /* 0x000000070200720c */ /* 0x000fe20003f06070 */
[----:B------:R-:W-:Y:S01]  /*0430*/  STL [R1+0x3c], RZ ;  /* 0x00003cff01007387 */ /* 0x000fe20000100800 */
[----:B------:R-:W-:-:S03]  /*0440*/  LOP3.LUT R2, R3, R0, RZ, 0x3c, !PT ;  /* 0x0000000003027212 */ /* 0x000fc600078e3cff */
[----:B------:R-:W-:Y:S01]  /*0450*/  STL [R1+0x20], RZ ;  /* 0x000020ff01007387 */ /* 0x000fe20000100800 */
[----:B------:R-:W-:Y:S01]  /*0460*/  ISETP.GE.AND P2, PT, R2, RZ, PT ;  /* 0x000000ff0200720c */ /* 0x000fe20003f46270 */
[----:B------:R-:W-:Y:S02]  /*0470*/  IMAD.MOV.U32 R2, RZ, RZ, c[0x0][0x178] ;  /* 0x00005e00ff027624 */ /* 0x000fe400078e00ff */
[----:B------:R-:W-:Y:S03]  /*0480*/  STL [R1+0x24], RZ ;  /* 0x000024ff01007387 */ /* 0x000fe60000100800 */
[----:B------:R-:W-:Y:S01]  /*0490*/  IADD3 R2, R2, 0xff, RZ ;  /* 0x000000ff02027810 */ /* 0x000fe20007ffe0ff */
[----:B------:R-:W-:Y:S01]  /*04a0*/  STL [R1+0x28], RZ ;  /* 0x000028ff01007387 */ /* 0x000fe20000100800 */
[----:B------:R-:W-:-:S03]  /*04b0*/  @P0 IADD3 R5, R5, 0x1, RZ ;  /* 0x0000000105050810 */ /* 0x000fc60007ffe0ff */
[----:B------:R-:W-:Y:S02]  /*04c0*/  STL [R1+0x2c], RZ ;  /* 0x00002cff01007387 */ /* 0x000fe40000100800 */
[----:B------:R-:W-:Y:S01]  /*04d0*/  IMAD.MOV.U32 R4, RZ, RZ, R5 ;  /* 0x000000ffff047224 */ /* 0x000fe200078e0005 */
[----:B------:R-:W-:Y:S01]  /*04e0*/  SHF.R.S32.HI R5, RZ, 0x1f, R2 ;  /* 0x0000001fff057819 */ /* 0x000fe20000011402 */
[----:B------:R-:W-:Y:S02]  /*04f0*/  STL [R1+0x10], RZ ;  /* 0x000010ff01007387 */ /* 0x000fe40000100800 */
[----:B------:R-:W-:Y:S01]  /*0500*/  @!P2 IMAD.MOV R4, RZ, RZ, -R4 ;  /* 0x000000ffff04a224 */ /* 0x000fe200078e0a04 */
[----:B------:R-:W-:Y:S01]  /*0510*/  @!P1 LOP3.LUT R4, RZ, R0, RZ, 0x33, !PT ;  /* 0x00000000ff049212 */ /* 0x000fe200078e33ff */
[----:B------:R-:W-:Y:S01]  /*0520*/  STL [R1+0x14], RZ ;  /* 0x000014ff01007387 */ /* 0x000fe20000100800 */
[----:B------:R-:W-:-:S03]  /*0530*/  LEA.HI R5, R5, R2, RZ, 0x8 ;  /* 0x0000000205057211 */ /* 0x000fc600078f40ff */
[----:B------:R-:W-:Y:S01]  /*0540*/  IMAD.SHL.U32 R2, R4, 0x8, RZ ;  /* 0x0000000804027824 */ /* 0x000fe200078e00ff */
[----:B------:R-:W-:Y:S01]  /*0550*/  STL [R1+0x18], RZ ;  /* 0x000018ff01007387 */ /* 0x000fe20000100800 */
[----:B------:R-:W-:-:S03]  /*0560*/  IMAD.MOV R4, RZ, RZ, -R4 ;  /* 0x000000ffff047224 */ /* 0x000fc600078e0a04 */
[----:B------:R-:W-:Y:S01]  /*0570*/  LEA.HI.SX32 R5, R5, -R2, 0x18 ;  /* 0x8000000205057211 */ /* 0x000fe200078fc2ff */
[----:B------:R-:W-:Y:S01]  /*0580*/  IMAD R9, R0, R4, R3 ;  /* 0x0000000400097224 */ /* 0x000fe200078e0203 */
[----:B------:R-:W-:Y:S01]  /*0590*/  STL [R1+0x1c], RZ ;  /* 0x00001cff01007387 */ /* 0x000fe20000100800 */
[----:B------:R-:W-:Y:S01]  /*05a0*/  IMAD.MOV.U32 R4, RZ, RZ, RZ ;  /* 0x000000ffff047224 */ /* 0x000fe200078e00ff */
[----:B------:R-:W-:Y:S02]  /*05b0*/  IMNMX R10, R5, 0x8, PT ;  /* 0x00000008050a7817 */ /* 0x000fe40003800200 */
[----:B------:R-:W-:Y:S02]  /*05c0*/  STL [R1], RZ ;  /* 0x000000ff01007387 */ /* 0x000fe40000100800 */
[-C--:B------:R-:W-:Y:S02]  /*05d0*/  IABS R8, R10.reuse ;  /* 0x0000000a00087213 */ /* 0x080fe40000000000 */
[----:B------:R-:W-:Y:S01]  /*05e0*/  IABS R0, R10 ;  /* 0x0000000a00007213 */ /* 0x000fe20000000000 */
[----:B------:R-:W-:Y:S01]  /*05f0*/  STL [R1+0x4], RZ ;  /* 0x000004ff01007387 */ /* 0x000fe20000100800 */
[----:B------:R-:W1:Y:S03]  /*0600*/  I2F.RP R6, R8 ;  /* 0x0000000800067306 */ /* 0x000e660000209400 */
[----:B------:R-:W-:Y:S04]  /*0610*/  STL [R1+0x8], RZ ;  /* 0x000008ff01007387 */ /* 0x000fe80000100800 */
[----:B------:R-:W-:Y:S01]  /*0620*/  STL [R1+0xc], RZ ;  /* 0x00000cff01007387 */ /* 0x000fe20000100800 */
[----:B-1----:R-:W1:Y:S02]  /*0630*/  MUFU.RCP R6, R6 ;  /* 0x0000000600067308 */ /* 0x002e640000001000 */
[----:B-1----:R-:W-:-:S06]  /*0640*/  IADD3 R5, R6, 0xffffffe, RZ ;  /* 0x0ffffffe06057810 */ /* 0x002fcc0007ffe0ff */
[----:B------:R-:W1:Y:S02]  /*0650*/  F2I.FTZ.U32.TRUNC.NTZ R5, R5 ;  /* 0x0000000500057305 */ /* 0x000e64000021f000 */
[----:B-1----:R-:W-:-:S04]  /*0660*/  IMAD.MOV R7, RZ, RZ, -R5 ;  /* 0x000000ffff077224 */ /* 0x002fc800078e0a05 */
[----:B------:R-:W-:Y:S01]  /*0670*/  IMAD.MOV.U32 R3, RZ, RZ, R7 ;  /* 0x000000ffff037224 */ /* 0x000fe200078e0007 */
[----:B------:R-:W-:-:S03]  /*0680*/  IABS R7, R9 ;  /* 0x0000000900077213 */ /* 0x000fc60000000000 */
[----:B------:R-:W-:-:S04]  /*0690*/  IMAD R3, R3, R8, RZ ;  /* 0x0000000803037224 */ /* 0x000fc800078e02ff */
[----:B------:R-:W-:-:S04]  /*06a0*/  IMAD.HI.U32 R4, R5, R3, R4 ;  /* 0x0000000305047227 */ /* 0x000fc800078e0004 */
[----:B------:R-:W-:Y:S02]  /*06b0*/  IMAD.MOV R3, RZ, RZ, -R0 ;  /* 0x000000ffff037224 */ /* 0x000fe400078e0a00 */
[----:B------:R-:W-:Y:S02]  /*06c0*/  IMAD.HI.U32 R0, R4, R7, RZ ;  /* 0x0000000704007227 */ /* 0x000fe400078e00ff */
[----:B------:R-:W-:Y:S02]  /*06d0*/  CS2R R4, SRZ ;  /* 0x0000000000047805 */ /* 0x000fe4000001ff00 */
[----:B------:R-:W-:Y:S01]  /*06e0*/  IMAD R3, R0, R3, R7 ;  /* 0x0000000300037224 */ /* 0x000fe200078e0207 */
[----:B------:R-:W-:Y:S01]  /*06f0*/  ULDC.64 UR6, c[0x0][0x118] ;  /* 0x0000460000067ab9 */ /* 0x000fe20000000a00 */
[----:B------:R-:W-:Y:S01]  /*0700*/  CS2R R6, SRZ ;  /* 0x0000000000067805 */ /* 0x000fe2000001ff00 */
[----:B------:R1:W-:Y:S02]  /*0710*/  STL [R1+0x1b54], R4 ;  /* 0x001b540401007387 */ /* 0x0003e40000100800 */
[----:B------:R-:W-:-:S02]  /*0720*/  ISETP.GT.U32.AND P1, PT, R8, R3, PT ;  /* 0x000000030800720c */ /* 0x000fc40003f24070 */
[----:B------:R2:W-:Y:S04]  /*0730*/  STL [R1+0x1b58], R5 ;  /* 0x001b580501007387 */ /* 0x0005e80000100800 */
[----:B------:R-:W-:Y:S04]  /*0740*/  STL [R1+0x150], RZ ;  /* 0x000150ff01007387 */ /* 0x000fe80000100800 */
[----:B------:R-:W-:Y:S03]  /*0750*/  STL [R1+0x154], RZ ;  /* 0x000154ff01007387 */ /* 0x000fe60000100800 */
[----:B------:R-:W-:Y:S01]  /*0760*/  @!P1 IMAD.IADD R3, R3, 0x1, -R8 ;  /* 0x0000000103039824 */ /* 0x000fe200078e0a08 */
[----:B------:R-:W-:Y:S01]  /*0770*/  STL [R1+0x158], RZ ;  /* 0x000158ff01007387 */ /* 0x000fe20000100800 */
[----:B------:R-:W-:-:S02]  /*0780*/  @!P1 IADD3 R0, R0, 0x1, RZ ;  /* 0x0000000100009810 */ /* 0x000fc40007ffe0ff */
[----:B------:R-:W-:Y:S01]  /*0790*/  ISETP.NE.AND P1, PT, R10, RZ, PT ;  /* 0x000000ff0a00720c */ /* 0x000fe20003f25270 */
[----:B------:R-:W-:Y:S01]  /*07a0*/  STL [R1+0x15c], RZ ;  /* 0x00015cff01007387 */ /* 0x000fe20000100800 */
[----:B------:R-:W-:Y:S02]  /*07b0*/  ISETP.GE.U32.AND P0, PT, R3, R8, PT ;  /* 0x000000080300720c */ /* 0x000fe40003f06070 */
[----:B------:R-:W-:Y:S01]  /*07c0*/  LOP3.LUT R3, R9, R10, RZ, 0x3c, !PT ;  /* 0x0000000a09037212 */ /* 0x000fe200078e3cff */
[----:B------:R-:W-:Y:S03]  /*07d0*/  STL [R1+0x140], RZ ;  /* 0x000140ff01007387 */ /* 0x000fe60000100800 */
[----:B------:R-:W-:Y:S01]  /*07e0*/  ISETP.GE.AND P2, PT, R3, RZ, PT ;  /* 0x000000ff0300720c */ /* 0x000fe20003f46270 */
[----:B------:R-:W-:Y:S04]  /*07f0*/  STL [R1+0x144], RZ ;  /* 0x000144ff01007387 */ /* 0x000fe80000100800 */
[----:B------:R-:W-:Y:S02]  /*0800*/  STL [R1+0x148], RZ ;  /* 0x000148ff01007387 */ /* 0x000fe40000100800 */
[----:B------:R-:W-:-:S02]  /*0810*/  @P0 IADD3 R0, R0, 0x1, RZ ;  /* 0x0000000100000810 */ /* 0x000fc40007ffe0ff */
[----:B------:R-:W-:Y:S01]  /*0820*/  STL [R1+0x14c], RZ ;  /* 0x00014cff01007387 */ /* 0x000fe20000100800 */
[----:B------:R-:W-:-:S03]  /*0830*/  ISETP.GE.AND P0, PT, R28, 0x40, PT ;  /* 0x000000401c00780c */ /* 0x000fc60003f06270 */
[----:B------:R-:W-:Y:S01]  /*0840*/  STL [R1+0x130], RZ ;  /* 0x000130ff01007387 */ /* 0x000fe20000100800 */
[----:B------:R-:W-:Y:S01]  /*0850*/  @!P2 IMAD.MOV R0, RZ, RZ, -R0 ;  /* 0x000000ffff00a224 */ /* 0x000fe200078e0a00 */
[----:B------:R-:W-:Y:S02]  /*0860*/  @!P1 LOP3.LUT R0, RZ, R10, RZ, 0x33, !PT ;  /* 0x0000000aff009212 */ /* 0x000fe400078e33ff */
[----:B------:R-:W-:Y:S03]  /*0870*/  STL [R1+0x134], RZ ;  /* 0x000134ff01007387 */ /* 0x000fe60000100800 */
[----:B------:R-:W-:Y:S01]  /*0880*/  IMAD.MOV R3, RZ, RZ, -R0 ;  /* 0x000000ffff037224 */ /* 0x000fe200078e0a00 */
[----:B------:R-:W-:Y:S01]  /*0890*/  STL [R1+0x138], RZ ;  /* 0x000138ff01007387 */ /* 0x000fe20000100800 */
[----:B-1----:R-:W-:Y:S01]  /*08a0*/  IMAD.SHL.U32 R4, R0, 0x80, RZ ;  /* 0x0000008000047824 */ /* 0x002fe200078e00ff */
[----:B0-----:R-:W-:Y:S01]  /*08b0*/  LOP3.LUT R0, R29, 0x3f, RZ, 0xc0, !PT ;  /* 0x0000003f1d007812 */ /* 0x001fe200078ec0ff */
[----:B------:R-:W-:Y:S01]  /*08c0*/  IMAD R3, R10, R3, R9 ;  /* 0x000000030a037224 */ /* 0x000fe200078e0209 */
[----:B------:R-:W-:Y:S01]  /*08d0*/  STL [R1+0x13c], RZ ;  /* 0x00013cff01007387 */ /* 0x000fe20000100800 */
[----:B------:R-:W-:Y:S01]  /*08e0*/  CS2R R8, SRZ ;  /* 0x0000000000087805 */ /* 0x000fe2000001ff00 */
[----:B--2---:R-:W-:Y:S01]  /*08f0*/  IADD3 R5, R4, 0x2, RZ ;  /* 0x0000000204057810 */ /* 0x004fe20007ffe0ff */
[----:B------:R-:W-:Y:S01]  /*0900*/  IMAD.IADD R2, R2, 0x1, R3 ;  /* 0x0000000102027824 */ /* 0x000fe200078e0203 */
[----:B------:R-:W-:Y:S01]  /*0910*/  STL [R1+0x120], RZ ;  /* 0x000120ff01007387 */ /* 0x000fe20000100800 */
[C---:B------:R-:W-:Y:S01]  /*0920*/  IADD3 R3, R4.reuse, 0x1, RZ ;  /* 0x0000000104037810 */ /* 0x040fe20007ffe0ff */
[----:B------:R-:W-:Y:S01]  /*0930*/  CS2R R10, SRZ ;  /* 0x00000000000a7805 */ /* 0x000fe2000001ff00 */
[C---:B------:R-:W-:Y:S01]  /*0940*/  IADD3 R28, R4.reuse, 0x3, RZ ;  /* 0x00000003041c7810 */ /* 0x040fe20007ffe0ff */
[----:B------:R-:W-:Y:S01]  /*0950*/  STL [R1+0x124], RZ ;  /* 0x000124ff01007387 */ /* 0x000fe20000100800 */
[----:B------:R-:W-:-:S03]  /*0960*/  IADD3 R29, R4, 0x76, RZ ;  /* 0x00000076041d7810 */ /* 0x000fc60007ffe0ff */
[----:B------:R-:W-:Y:S04]  /*0970*/  STL [R1+0x128], RZ ;  /* 0x000128ff01007387 */ /* 0x000fe80000100800 */
        /* <DEDUP_REMOVED lines=177> */
[----:B------:R-:W-:Y:S04]  /*1490*/  STL [R1+0xd38], R4 ;  /* 0x000d380401007387 */ /* 0x000fe80000100800 */
[----:B------:R0:W-:Y:S04]  /*14a0*/  STL [R1+0x1964], R3 ;  /* 0x0019640301007387 */ /* 0x0001e80000100800 */
[----:B------:R1:W-:Y:S04]  /*14b0*/  STL [R1+0x1960], R5 ;  /* 0x0019600501007387 */ /* 0x0003e80000100800 */
[----:B------:R2:W-:Y:S01]  /*14c0*/  STL [R1+0x195c], R28 ;  /* 0x00195c1c01007387 */ /* 0x0005e20000100800 */
[----:B0-----:R-:W-:-:S02]  /*14d0*/  IADD3 R3, R4, 0x4, RZ ;  /* 0x0000000404037810 */ /* 0x001fc40007ffe0ff */
[----:B-1----:R-:W-:-:S03]  /*14e0*/  IADD3 R5, R4, 0x5, RZ ;  /* 0x0000000504057810 */ /* 0x002fc60007ffe0ff */
[----:B------:R0:W-:Y:S01]  /*14f0*/  STL [R1+0x1958], R3 ;  /* 0x0019580301007387 */ /* 0x0001e20000100800 */
[----:B--2---:R-:W-:-:S03]  /*1500*/  IADD3 R28, R4, 0x6, RZ ;  /* 0x00000006041c7810 */ /* 0x004fc60007ffe0ff */
[----:B------:R1:W-:Y:S04]  /*1510*/  STL [R1+0x1968], R5 ;  /* 0x0019680501007387 */ /* 0x0003e80000100800 */
[----:B------:R2:W-:Y:S01]  /*1520*/  STL [R1+0x196c], R28 ;  /* 0x00196c1c01007387 */ /* 0x0005e20000100800 */
[C---:B0-----:R-:W-:Y:S02]  /*1530*/  IADD3 R3, R4.reuse, 0x7, RZ ;  /* 0x0000000704037810 */ /* 0x041fe40007ffe0ff */
        /* <DEDUP_REMOVED lines=194> */
[----:B--2---:R-:W-:Y:S01]  /*2160*/  IMAD R28, R2, 0x100, R0 ;  /* 0x00000100021c7824 */ /* 0x004fe200078e0200 */
[C---:B------:R-:W-:Y:S02]  /*2170*/  IADD3 R0, R4.reuse, 0x6a, RZ ;  /* 0x0000006a04007810 */ /* 0x040fe40007ffe0ff */
[----:B------:R1:W-:Y:S01]  /*2180*/  STL [R1+0x1af4], R5 ;  /* 0x001af40501007387 */ /* 0x0003e20000100800 */
[C---:B------:R-:W-:Y:S02]  /*2190*/  IADD3 R2, R4.reuse, 0x6b, RZ ;  /* 0x0000006b04027810 */ /* 0x040fe40007ffe0ff */
[----:B0-----:R-:W-:-:S05]  /*21a0*/  IADD3 R3, R4, 0x69, RZ ;  /* 0x0000006904037810 */ /* 0x001fca0007ffe0ff */
[----:B------:R0:W-:Y:S01]  /*21b0*/  STL [R1+0x1af8], R3 ;  /* 0x001af80301007387 */ /* 0x0001e20000100800 */
[----:B-1----:R-:W-:-:S03]  /*21c0*/  IADD3 R5, R4, 0x73, RZ ;  /* 0x0000007304057810 */ /* 0x002fc60007ffe0ff */
[----:B------:R-:W-:Y:S04]  /*21d0*/  STL [R1+0xd3c], R28 ;  /* 0x000d3c1c01007387 */ /* 0x000fe80000100800 */
[----:B------:R1:W-:Y:S01]  /*21e0*/  STL [R1+0x1afc], R0 ;  /* 0x001afc0001007387 */ /* 0x0003e20000100800 */
[----:B0-----:R-:W-:-:S03]  /*21f0*/  IADD3 R3, R4, 0x6d, RZ ;  /* 0x0000006d04037810 */ /* 0x001fc60007ffe0ff */
[----:B------:R0:W-:Y:S01]  /*2200*/  STL [R1+0x1b00], R2 ;  /* 0x001b000201007387 */ /* 0x0001e20000100800 */
[C---:B-1----:R-:W-:Y:S02]  /*2210*/  IADD3 R0, R4.reuse, 0x6c, RZ ;  /* 0x0000006c04007810 */ /* 0x042fe40007ffe0ff */
[----:B0-----:R-:W-:-:S03]  /*2220*/  IADD3 R2, R4, 0x6e, RZ ;  /* 0x0000006e04027810 */ /* 0x001fc60007ffe0ff */
[----:B------:R0:W-:Y:S04]  /*2230*/  STL [R1+0x1b04], R0 ;  /* 0x001b040001007387 */ /* 0x0001e80000100800 */
        /* <DEDUP_REMOVED lines=8> */
[----:B0-----:R-:W-:-:S03]  /*22c0*/  IADD3 R0, R4, 0x72, RZ ;  /* 0x0000007204007810 */ /* 0x001fc60007ffe0ff */
[----:B------:R0:W-:Y:S01]  /*22d0*/  STL [R1+0x1b20], R5 ;  /* 0x001b200501007387 */ /* 0x0001e20000100800 */
[----:B-1----:R-:W-:-:S03]  /*22e0*/  IADD3 R3, R4, 0x74, RZ ;  /* 0x0000007404037810 */ /* 0x002fc60007ffe0ff */
[----:B------:R-:W-:Y:S01]  /*22f0*/  STL [R1+0x1b1c], R0 ;  /* 0x001b1c0001007387 */ /* 0x000fe20000100800 */
[----:B--2---:R-:W-:-:S03]  /*2300*/  IADD3 R2, R4, 0x75, RZ ;  /* 0x0000007504027810 */ /* 0x004fc60007ffe0ff */
[----:B------:R1:W-:Y:S01]  /*2310*/  STL [R1+0x1b24], R3 ;  /* 0x001b240301007387 */ /* 0x0003e20000100800 */
[----:B0-----:R-:W-:-:S03]  /*2320*/  IADD3 R5, R4, 0x79, RZ ;  /* 0x0000007904057810 */ /* 0x001fc60007ffe0ff */
[----:B------:R0:W-:Y:S04]  /*2330*/  STL [R1+0x1b28], R2 ;  /* 0x001b280201007387 */ /* 0x0001e80000100800 */
[----:B------:R-:W-:Y:S01]  /*2340*/  STL [R1+0x1b2c], R29 ;  /* 0x001b2c1d01007387 */ /* 0x000fe20000100800 */
[C---:B-1----:R-:W-:Y:S02]  /*2350*/  IADD3 R3, R4.reuse, 0x78, RZ ;  /* 0x0000007804037810 */ /* 0x042fe40007ffe0ff */
[----:B0-----:R-:W-:-:S03]  /*2360*/  IADD3 R2, R4, 0x77, RZ ;  /* 0x0000007704027810 */ /* 0x001fc60007ffe0ff */
[----:B------:R0:W-:Y:S04]  /*2370*/  STL [R1+0x1b34], R3 ;  /* 0x001b340301007387 */ /* 0x0001e80000100800 */
[----:B------:R1:W-:Y:S04]  /*2380*/  STL [R1+0x1b38], R5 ;  /* 0x001b380501007387 */ /* 0x0003e80000100800 */
[----:B------:R-:W-:Y:S01]  /*2390*/  STL [R1+0x1b30], R2 ;  /* 0x001b300201007387 */ /* 0x000fe20000100800 */
[C---:B0-----:R-:W-:Y:S02]  /*23a0*/  IADD3 R3, R4.reuse, 0x7a, RZ ;  /* 0x0000007a04037810 */ /* 0x041fe40007ffe0ff */
[----:B-1----:R-:W-:-:S03]  /*23b0*/  IADD3 R5, R4, 0x7b, RZ ;  /* 0x0000007b04057810 */ /* 0x002fc60007ffe0ff */
[----:B------:R0:W-:Y:S04]  /*23c0*/  STL [R1+0x1b40], R3 ;  /* 0x001b400301007387 */ /* 0x0001e80000100800 */
[----:B------:R1:W-:Y:S01]  /*23d0*/  STL [R1+0x1b3c], R5 ;  /* 0x001b3c0501007387 */ /* 0x0003e20000100800 */
[C---:B0-----:R-:W-:Y:S02]  /*23e0*/  IADD3 R3, R4.reuse, 0x7c, RZ ;  /* 0x0000007c04037810 */ /* 0x041fe40007ffe0ff */
[----:B-1----:R-:W-:-:S05]  /*23f0*/  IADD3 R5, R4, 0x7d, RZ ;  /* 0x0000007d04057810 */ /* 0x002fca0007ffe0ff */
[----:B------:R0:W-:Y:S02]  /*2400*/  STL [R1+0x1b44], R5 ;  /* 0x001b440501007387 */ /* 0x0001e40000100800 */
[C---:B0-----:R-:W-:Y:S02]  /*2410*/  IADD3 R5, R4.reuse, 0x7e, RZ ;  /* 0x0000007e04057810 */ /* 0x041fe40007ffe0ff */
[----:B------:R-:W-:-:S03]  /*2420*/  IADD3 R4, R4, 0x7f, RZ ;  /* 0x0000007f04047810 */ /* 0x000fc60007ffe0ff */
[----:B------:R0:W-:Y:S04]  /*2430*/  STL [R1+0x1b4c], R5 ;  /* 0x001b4c0501007387 */ /* 0x0001e80000100800 */
[----:B0-----:R0:W5:Y:S04]  /*2440*/  LDL.LU R5, [R1+0x1b58] ;  /* 0x001b580001057983 */ /* 0x0011680000300800 */
[----:B------:R-:W-:Y:S04]  /*2450*/  STL [R1+0x1b48], R3 ;  /* 0x001b480301007387 */ /* 0x000fe80000100800 */
[----:B------:R1:W-:Y:S02]  /*2460*/  STL [R1+0x1b50], R4 ;  /* 0x001b500401007387 */ /* 0x0003e40000100800 */
[----:B-1----:R-:W-:-:S05]  /*2470*/  IADD3 R4, R28, 0x40, RZ ;  /* 0x000000401c047810 */ /* 0x002fca0007ffe0ff */
[----:B------:R1:W-:Y:S02]  /*2480*/  STL [R1+0xd40], R4 ;  /* 0x000d400401007387 */ /* 0x0003e40000100800 */
[C---:B-1----:R-:W-:Y:S02]  /*2490*/  IADD3 R4, R28.reuse, 0x80, RZ ;  /* 0x000000801c047810 */ /* 0x042fe40007ffe0ff */
[----:B------:R-:W-:-:S03]  /*24a0*/  IADD3 R28, R28, 0xc0, RZ ;  /* 0x000000c01c1c7810 */ /* 0x000fc60007ffe0ff */
[----:B------:R1:W-:Y:S04]  /*24b0*/  STL [R1+0xd44], R4 ;  /* 0x000d440401007387 */ /* 0x0003e80000100800 */
[----:B-1----:R0:W5:Y:S04]  /*24c0*/  LDL.LU R4, [R1+0x1b54] ;  /* 0x001b540001047983 */ /* 0x0021680000300800 */
[----:B------:R1:W-:Y:S02]  /*24d0*/  STL [R1+0xd48], R28 ;  /* 0x000d481c01007387 */ /* 0x0003e40000100800 */
[----:B-1----:R-:W-:-:S05]  /*24e0*/  IMAD.MOV.U32 R28, RZ, RZ, c[0x0][0x180] ;  /* 0x00006000ff1c7624 */ /* 0x002fca00078e00ff */
[----:B------:R-:W-:Y:S01]  /*24f0*/  IADD3 R28, R28, 0x3f, RZ ;  /* 0x0000003f1c1c7810 */ /* 0x000fe20007ffe0ff */
[----:B------:R-:W-:Y:S05]  /*2500*/  @!P0 BRA `(.L_x_0) ;  /* 0x0005309000008947 */ /* 0x000fea0003800000 */
[----:B0-----:R-:W2:Y:S04]  /*2510*/  LDL R14, [R1+0xd3c] ;  /* 0x000d3c00010e7983 */ /* 0x001ea80000100800 */
[----:B------:R-:W3:Y:S04]  /*2520*/  LDL R15, [R1+0xd40] ;  /* 0x000d4000010f7983 */ /* 0x000ee80000100800 */
[----:B------:R-:W4:Y:S01]  /*2530*/  LDL R16, [R1+0xd44] ;  /* 0x000d440001107983 */ /* 0x000f220000100800 */
[----:B------:R-:W-:Y:S01]  /*2540*/  IMAD.MOV.U32 R25, RZ, RZ, R0 ;  /* 0x000000ffff197224 */ /* 0x000fe200078e0000 */
[----:B------:R-:W-:-:S02]  /*2550*/  IABS R0, c[0x0][0x178] ;  /* 0x00005e0000007a13 */ /* 0x000fc40000000000 */
[----:B------:R-:W4:Y:S03]  /*2560*/  LDL R21, [R1+0x1b34] ;  /* 0x001b340001157983 */ /* 0x000f260000100800 */
[----:B------:R-:W-:Y:S01]  /*2570*/  IMAD.MOV.U32 R11, RZ, RZ, R0 ;  /* 0x000000ffff0b7224 */ /* 0x000fe200078e0000 */
[----:B------:R-:W4:Y:S03]  /*2580*/  LDL R24, [R1+0x1b20] ;  /* 0x001b200001187983 */ /* 0x000f260000100800 */
[----:B------:R-:W0:Y:S01]  /*2590*/  I2F.RP R0, R11 ;  /* 0x0000000b00007306 */ /* 0x000e220000209400 */
[----:B------:R-:W-:Y:S01]  /*25a0*/  IMAD.MOV.U32 R22, RZ, RZ, R29 ;  /* 0x000000ffff167224 */ /* 0x000fe200078e001d */
[----:B------:R-:W-:Y:S01]  /*25b0*/  IABS R29, c[0x0][0x17c] ;  /* 0x00005f00001d7a13 */ /* 0x000fe20000000000 */
[----:B------:R-:W-:Y:S01]  /*25c0*/  IMAD.MOV.U32 R26, RZ, RZ, R2 ;  /* 0x000000ffff1a7224 */ /* 0x000fe200078e0002 */
[----:B------:R-:W4:Y:S04]  /*25d0*/  LDL R20, [R1+0x1b38] ;  /* 0x001b380001147983 */ /* 0x000f280000100800 */
[----:B------:R-:W1:Y:S01]  /*25e0*/  I2F.RP R2, R29 ;  /* 0x0000001d00027306 */ /* 0x000e620000209400 */
[----:B------:R-:W4:Y:S04]  /*25f0*/  LDL R23, [R1+0x1b24] ;  /* 0x001b240001177983 */ /* 0x000f280000100800 */
[----:B------:R-:W4:Y:S03]  /*2600*/  LDL R19, [R1+0x1b40] ;  /* 0x001b400001137983 */ /* 0x000f260000100800 */
[----:B0-----:R-:W0:Y:S01]  /*2610*/  MUFU.RCP R0, R0 ;  /* 0x0000000000007308 */ /* 0x001e220000001000 */
[----:B------:R-:W4:Y:S04]  /*2620*/  LDL R27, [R1+0x1b28] ;  /* 0x001b2800011b7983 */ /* 0x000f280000100800 */
[----:B------:R-:W4:Y:S03]  /*2630*/  LDL R18, [R1+0x1b3c] ;  /* 0x001b3c0001127983 */ /* 0x000f260000100800 */
[----:B-1----:R-:W1:Y:S01]  /*2640*/  MUFU.RCP R2, R2 ;  /* 0x0000000200027308 */ /* 0x002e620000001000 */
[----:B0-----:R-:W-:-:S07]  /*2650*/  IADD3 R0, R0, 0xffffffe, RZ ;  /* 0x0ffffffe00007810 */ /* 0x001fce0007ffe0ff */
[----:B-----5:R-:W0:Y:S01]  /*2660*/  F2I.FTZ.U32.TRUNC.NTZ R5, R0 ;  /* 0x0000000000057305 */ /* 0x020e22000021f000 */
[----:B------:R-:W-:Y:S01]  /*2670*/  IMAD.MOV.U32 R17, RZ, RZ, R3 ;  /* 0x000000ffff117224 */ /* 0x000fe200078e0003 */
[----:B-1----:R-:W-:-:S06]  /*2680*/  IADD3 R2, R2, 0xffffffe, RZ ;  /* 0x0ffffffe02027810 */ /* 0x002fcc0007ffe0ff */
[----:B------:R1:W2:Y:S01]  /*2690*/  F2I.FTZ.U32.TRUNC.NTZ R3, R2 ;  /* 0x0000000200037305 */ /* 0x0002a2000021f000 */
[----:B------:R-:W-:Y:S01]  /*26a0*/  IMAD.MOV.U32 R4, RZ, RZ, RZ ;  /* 0x000000ffff047224 */ /* 0x000fe200078e00ff */
[----:B-1----:R-:W-:Y:S01]  /*26b0*/  SHF.R.S32.HI R2, RZ, 0x1f, R28 ;  /* 0x0000001fff027819 */ /* 0x002fe2000001141c */
[----:B0-----:R-:W-:-:S03]  /*26c0*/  IMAD.MOV R0, RZ, RZ, -R5 ;  /* 0x000000ffff007224 */ /* 0x001fc600078e0a05 */
[----:B------:R-:W-:Y:S01]  /*26d0*/  LEA.HI R6, R2, R28, RZ, 0x6 ;  /* 0x0000001c02067211 */ /* 0x000fe200078f30ff */
[----:B------:R-:W-:-:S04]  /*26e0*/  IMAD R0, R0, R11, RZ ;  /* 0x0000000b00007224 */ /* 0x000fc800078e02ff */
[----:B------:R3:W-:Y:S01]  /*26f0*/  STL [R1+0x2d4], R6 ;  /* 0x0002d40601007387 */ /* 0x0007e20000100800 */
[----:B------:R-:W-:-:S03]  /*2700*/  IMAD.HI.U32 R5, R5, R0, R4 ;  /* 0x0000000005057227 */ /* 0x000fc600078e0004 */
[----:B------:R-:W4:Y:S04]  /*2710*/  LDL R12, [R1+0xd48] ;  /* 0x000d4800010c7983 */ /* 0x000f280000100800 */
[----:B------:R-:W4:Y:S01]  /*2720*/  LDL R13, [R1+0xd38] ;  /* 0x000d3800010d7983 */ /* 0x000f220000100800 */
[----:B--2---:R-:W-:-:S03]  /*2730*/  IABS R8, R14 ;  /* 0x0000000e00087213 */ /* 0x004fc60000000000 */
[----:B------:R-:W2:Y:S01]  /*2740*/  LDL R14, [R1+0x1b50] ;  /* 0x001b5000010e7983 */ /* 0x000ea20000100800 */
[----:B---3--:R-:W-:-:S03]  /*2750*/  IABS R6, R15 ;  /* 0x0000000f00067213 */ /* 0x008fc60000000000 */
[----:B------:R-:W3:Y:S01]  /*2760*/  LDL R15, [R1+0x1b4c] ;  /* 0x001b4c00010f7983 */ /* 0x000ee20000100800 */
[----:B----4-:R-:W-:-:S03]  /*2770*/  IABS R0, R16 ;  /* 0x0000001000007213 */ /* 0x010fc60000000000 */
[----:B------:R-:W4:Y:S04]  /*2780*/  LDL R16, [R1+0x1b44] ;  /* 0x001b440001107983 */ /* 0x000f280000100800 */
[----:B------:R-:W0:Y:S01]  /*2790*/  S2R R9, SR_TID.X ;  /* 0x0000000000097919 */ /* 0x000e220000002100 */
[----:B------:R-:W-:-:S04]  /*27a0*/  IMAD.MOV R28, RZ, RZ, -R3 ;  /* 0x000000ffff1c7224 */ /* 0x000fc800078e0a03 */
[----:B------:R-:W-:Y:S02]  /*27b0*/  IMAD R28, R28, R29, RZ ;  /* 0x0000001d1c1c7224 */ /* 0x000fe400078e02ff */
[C---:B0-----:R-:W-:Y:S01]  /*27c0*/  IMAD.SHL.U32 R7, R9.reuse, 0x2, RZ ;  /* 0x0000000209077824 */ /* 0x041fe200078e00ff */
[----:B------:R-:W-:-:S04]  /*27d0*/  LOP3.LUT R4, R9, 0x7, RZ, 0xc0, !PT ;  /* 0x0000000709047812 */ /* 0x000fc800078ec0ff */
[----:B------:R-:W-:Y:S01]  /*27e0*/  LOP3.LUT R10, R7, 0x10, RZ, 0xc0, !PT ;  /* 0x00000010070a7812 */ /* 0x000fe200078ec0ff */
[----:B------:R-:W-:-:S03]  /*27f0*/  IMAD R2, R4, 0x210, RZ ;  /* 0x0000021004027824 */ /* 0x000fc600078e02ff */
[----:B------:R-:W-:Y:S01]  /*2800*/  LOP3.LUT R10, R10, 0x20, R9, 0xf8, !PT ;  /* 0x000000200a0a7812 */ /* 0x000fe200078ef809 */
[----:B------:R-:W-:-:S03]  /*2810*/  IMAD.HI.U32 R9, R5, R8, RZ ;  /* 0x0000000805097227 */ /* 0x000fc600078e00ff */
[----:B------:R-:W-:Y:S01]  /*2820*/  LOP3.LUT R10, R2, R10, RZ, 0x3c, !PT ;  /* 0x0000000a020a7212 */ /* 0x000fe200078e3cff */
[----:B------:R-:W-:-:S04]  /*2830*/  IMAD.HI.U32 R7, R5, R6, RZ ;  /* 0x0000000605077227 */ /* 0x000fc800078e00ff */
[----:B------:R-:W-:-:S04]  /*2840*/  IMAD.HI.U32 R4, R5, R0, RZ ;  /* 0x0000000005047227 */ /* 0x000fc800078e00ff */
[----:B------:R-:W-:Y:S02]  /*2850*/  IMAD.MOV.U32 R2, RZ, RZ, RZ ;  /* 0x000000ffff027224 */ /* 0x000fe400078e00ff */
[----:B------:R-:W-:Y:S02]  /*2860*/  IMAD.MOV R9, RZ, RZ, -R9 ;  /* 0x000000ffff097224 */ /* 0x000fe400078e0a09 */
[----:B------:R-:W-:Y:S02]  /*2870*/  IMAD.MOV R7, RZ, RZ, -R7 ;  /* 0x000000ffff077224 */ /* 0x000fe400078e0a07 */
[----:B------:R-:W-:Y:S02]  /*2880*/  IMAD.MOV R4, RZ, RZ, -R4 ;  /* 0x000000ffff047224 */ /* 0x000fe400078e0a04 */
[----:B------:R-:W-:-:S04]  /*2890*/  IMAD.HI.U32 R28, R3, R28, R2 ;  /* 0x0000001c031c7227 */ /* 0x000fc800078e0002 */
[C---:B------:R-:W-:Y:S02]  /*28a0*/  IMAD R3, R11.reuse, R9, R8 ;  /* 0x000000090b037224 */ /* 0x040fe400078e0208 */
[C---:B------:R-:W-:Y:S02]  /*28b0*/  IMAD R2, R11.reuse, R7, R6 ;  /* 0x000000070b027224 */ /* 0x040fe400078e0206 */
[----:B------:R-:W-:Y:S01]  /*28c0*/  IMAD R0, R11, R4, R0 ;  /* 0x000000040b007224 */ /* 0x000fe200078e0200 */
[----:B------:R0:W-:Y:S04]  /*28d0*/  STL [R1+0x1a0], R10 ;  /* 0x0001a00a01007387 */ /* 0x0001e80000100800 */
[----:B------:R-:W-:Y:S01]  /*28e0*/  STL [R1+0x6c], R3 ;  /* 0x00006c0301007387 */ /* 0x000fe20000100800 */
[----:B------:R-:W-:-:S03]  /*28f0*/  IABS R9, R12 ;  /* 0x0000000c00097213 */ /* 0x000fc60000000000 */
[----:B------:R-:W-:Y:S04]  /*2900*/  STL [R1+0x68], R2 ;  /* 0x0000680201007387 */ /* 0x000fe80000100800 */
[----:B------:R-:W-:Y:S01]  /*2910*/  STL [R1+0x64], R0 ;  /* 0x0000640001007387 */ /* 0x000fe20000100800 */
[----:B------:R-:W-:Y:S01]  /*2920*/  IABS R4, R13 ;  /* 0x0000000d00047213 */ /* 0x000fe20000000000 */
[----:B0-----:R-:W-:-:S04]  /*2930*/  IMAD.HI.U32 R10, R5, R9, RZ ;  /* 0x00000009050a7227 */ /* 0x001fc800078e00ff */
[----:B------:R-:W-:Y:S02]  /*2940*/  IMAD.MOV R10, RZ, RZ, -R10 ;  /* 0x000000ffff0a7224 */ /* 0x000fe400078e0a0a */
[----:B------:R-:W-:-:S04]  /*2950*/  IMAD.HI.U32 R8, R28, R4, RZ ;  /* 0x000000041c087227 */ /* 0x000fc800078e00ff */
[----:B------:R-:W-:Y:S02]  /*2960*/  IMAD R9, R11, R10, R9 ;  /* 0x0000000a0b097224 */ /* 0x000fe400078e0209 */
[----:B------:R-:W-:Y:S01]  /*2970*/  IMAD.MOV R8, RZ, RZ, -R8 ;  /* 0x000000ffff087224 */ /* 0x000fe200078e0a08 */
[----:B------:R-:W-:Y:S02]  /*2980*/  IABS R10, R17 ;  /* 0x00000011000a7213 */ /* 0x000fe40000000000 */
[----:B------:R0:W-:Y:S01]  /*2990*/  STL [R1+0x60], R9 ;  /* 0x0000600901007387 */ /* 0x0001e20000100800 */
[----:B------:R-:W-:Y:S01]  /*29a0*/  IMAD R4, R29, R8, R4 ;  /* 0x000000081d047224 */ /* 0x000fe200078e0204 */
[----:B------:R-:W-:Y:S01]  /*29b0*/  IABS R8, R18 ;  /* 0x0000001200087213 */ /* 0x000fe20000000000 */
[----:B------:R-:W-:-:S04]  /*29c0*/  IMAD.HI.U32 R11, R28, R10, RZ ;  /* 0x0000000a1c0b7227 */ /* 0x000fc800078e00ff */
[----:B------:R-:W-:Y:S02]  /*29d0*/  IMAD.MOV R11, RZ, RZ, -R11 ;  /* 0x000000ffff0b7224 */ /* 0x000fe400078e0a0b */
[----:B0-----:R-:W-:-:S04]  /*29e0*/  IMAD.HI.U32 R9, R28, R8, RZ ;  /* 0x000000081c097227 */ /* 0x001fc800078e00ff */
[----:B------:R-:W-:Y:S02]  /*29f0*/  IMAD.MOV R9, RZ, RZ, -R9 ;  /* 0x000000ffff097224 */ /* 0x000fe400078e0a09 */
[C---:B------:R-:W-:Y:S02]  /*2a00*/  IMAD R10, R29.reuse, R11, R10 ;  /* 0x0000000b1d0a7224 */ /* 0x040fe400078e020a */
[----:B------:R-:W-:Y:S01]  /*2a10*/  IMAD R8, R29, R9, R8 ;  /* 0x000000091d087224 */ /* 0x000fe200078e0208 */
[----:B--2---:R-:W-:Y:S02]  /*2a20*/  IABS R6, R14 ;  /* 0x0000000e00067213 */ /* 0x004fe40000000000 */
[----:B---3--:R-:W-:-:S03]  /*2a30*/  IABS R3, R15 ;  /* 0x0000000f00037213 */ /* 0x008fc60000000000 */
[----:B------:R-:W-:Y:S01]  /*2a40*/  IMAD.HI.U32 R7, R28, R6, RZ ;  /* 0x000000061c077227 */ /* 0x000fe200078e00ff */
[----:B----4-:R-:W-:-:S03]  /*2a50*/  IABS R0, R16 ;  /* 0x0000001000007213 */ /* 0x010fc60000000000 */
[----:B------:R-:W-:-:S04]  /*2a60*/  IMAD.HI.U32 R5, R28, R3, RZ ;  /* 0x000000031c057227 */ /* 0x000fc800078e00ff */
[----:B------:R-:W-:-:S04]  /*2a70*/  IMAD.HI.U32 R2, R28, R0, RZ ;  /* 0x000000001c027227 */ /* 0x000fc800078e00ff */
[----:B------:R-:W-:Y:S02]  /*2a80*/  IMAD.MOV R7, RZ, RZ, -R7 ;  /* 0x000000ffff077224 */ /* 0x000fe400078e0a07 */
[----:B------:R-:W-:Y:S02]  /*2a90*/  IMAD.MOV R5, RZ, RZ, -R5 ;  /* 0x000000ffff057224 */ /* 0x000fe400078e0a05 */
[----:B------:R-:W-:Y:S02]  /*2aa0*/  IMAD.MOV R2, RZ, RZ, -R2 ;  /* 0x000000ffff027224 */ /* 0x000fe400078e0a02 */
[C---:B------:R-:W-:Y:S02]  /*2ab0*/  IMAD R6, R29.reuse, R7, R6 ;  /* 0x000000071d067224 */ /* 0x040fe400078e0206 */
[C---:B------:R-:W-:Y:S02]  /*2ac0*/  IMAD R3, R29.reuse, R5, R3 ;  /* 0x000000051d037224 */ /* 0x040fe400078e0203 */
[----:B------:R-:W-:Y:S01]  /*2ad0*/  IMAD R0, R29, R2, R0 ;  /* 0x000000021d007224 */ /* 0x000fe200078e0200 */
[----:B------:R0:W-:Y:S04]  /*2ae0*/  STL [R1+0x5c], R6 ;  /* 0x00005c0601007387 */ /* 0x0001e80000100800 */
[----:B------:R1:W-:Y:S04]  /*2af0*/  STL [R1+0x58], R3 ;  /* 0x0000580301007387 */ /* 0x0003e80000100800 */
[----:B------:R2:W-:Y:S01]  /*2b00*/  STL [R1+0x54], R0 ;  /* 0x0000540001007387 */ /* 0x0005e20000100800 */
[----:B0-----:R-:W-:-:S02]  /*2b10*/  IABS R6, R19 ;  /* 0x0000001300067213 */ /* 0x001fc40000000000 */
[----:B-1----:R-:W-:-:S03]  /*2b20*/  IABS R3, R20 ;  /* 0x0000001400037213 */ /* 0x002fc60000000000 */
[----:B------:R-:W-:Y:S01]  /*2b30*/  IMAD.HI.U32 R7, R28, R6, RZ ;  /* 0x000000061c077227 */ /* 0x000fe200078e00ff */
[----:B--2---:R-:W-:-:S03]  /*2b40*/  IABS R0, R21 ;  /* 0x0000001500007213 */ /* 0x004fc60000000000 */
[----:B------:R-:W-:-:S04]  /*2b50*/  IMAD.HI.U32 R5, R28, R3, RZ ;  /* 0x000000031c057227 */ /* 0x000fc800078e00ff */
[----:B------:R-:W-:-:S04]  /*2b60*/  IMAD.HI.U32 R2, R28, R0, RZ ;  /* 0x000000001c027227 */ /* 0x000fc800078e00ff */
[----:B------:R-:W-:Y:S02]  /*2b70*/  IMAD.MOV R7, RZ, RZ, -R7 ;  /* 0x000000ffff077224 */ /* 0x000fe400078e0a07 */
[----:B------:R-:W-:Y:S02]  /*2b80*/  IMAD.MOV R5, RZ, RZ, -R5 ;  /* 0x000000ffff057224 */ /* 0x000fe400078e0a05 */
[----:B------:R-:W-:Y:S02]  /*2b90*/  IMAD.MOV R2, RZ, RZ, -R2 ;  /* 0x000000ffff027224 */ /* 0x000fe400078e0a02 */
[C---:B------:R-:W-:Y:S02]  /*2ba0*/  IMAD R6, R29.reuse, R7, R6 ;  /* 0x000000071d067224 */ /* 0x040fe400078e0206 */
[C---:B------:R-:W-:Y:S01]  /*2bb0*/  IMAD R3, R29.reuse, R5, R3 ;  /* 0x000000051d037224 */ /* 0x040fe200078e0203 */
[----:B------:R0:W-:Y:S01]  /*2bc0*/  STL [R1+0x50], R10 ;  /* 0x0000500a01007387 */ /* 0x0001e20000100800 */
[----:B------:R-:W-:-:S03]  /*2bd0*/  IMAD R0, R29, R2, R0 ;  /* 0x000000021d007224 */ /* 0x000fc600078e0200 */
[----:B------:R1:W-:Y:S04]  /*2be0*/  STL [R1+0x4c], R8 ;  /* 0x00004c0801007387 */ /* 0x0003e80000100800 */
[----:B------:R2:W-:Y:S01]  /*2bf0*/  STL [R1+0x48], R6 ;  /* 0x0000480601007387 */ /* 0x0005e20000100800 */
[----:B0-----:R-:W-:-:S03]  /*2c00*/  IABS R10, R26 ;  /* 0x0000001a000a7213 */ /* 0x001fc60000000000 */
[----:B------:R0:W-:Y:S04]  /*2c10*/  STL [R1+0x44], R3 ;  /* 0x0000440301007387 */ /* 0x0001e80000100800 */
[----:B------:R3:W-:Y:S04]  /*2c20*/  STL [R1+0x19c], R0 ;  /* 0x00019c0001007387 */ /* 0x0007e80000100800 */
[----:B------:R-:W4:Y:S01]  /*2c30*/  LDL R26, [R1+0x1b18] ;  /* 0x001b1800011a7983 */ /* 0x000f220000100800 */
[----:B-1----:R-:W-:-:S03]  /*2c40*/  IABS R8, R22 ;  /* 0x0000001600087213 */ /* 0x002fc60000000000 */
[----:B------:R-:W4:Y:S01]  /*2c50*/  LDL R22, [R1+0x1b14] ;  /* 0x001b140001167983 */ /* 0x000f220000100800 */
[----:B--2---:R-:W-:-:S03]  /*2c60*/  IABS R6, R27 ;  /* 0x0000001b00067213 */ /* 0x004fc60000000000 */
[----:B------:R-:W2:Y:S01]  /*2c70*/  LDL R27, [R1+0x1b10] ;  /* 0x001b1000011b7983 */ /* 0x000ea20000100800 */
[----:B0-----:R-:W-:Y:S01]  /*2c80*/  IABS R3, R23 ;  /* 0x0000001700037213 */ /* 0x001fe20000000000 */
[C---:B------:R-:W-:Y:S02]  /*2c90*/  IMAD.HI.U32 R11, R28.reuse, R10, RZ ;  /* 0x0000000a1c0b7227 */ /* 0x040fe400078e00ff */
[----:B------:R-:W2:Y:S02]  /*2ca0*/  LDL R23, [R1+0x1b0c] ;  /* 0x001b0c0001177983 */ /* 0x000ea40000100800 */
        /* <DEDUP_REMOVED lines=8> */
[----:B---3--:R-:W-:Y:S01]  /*2d30*/  IABS R0, R24 ;  /* 0x0000001800007213 */ /* 0x008fe20000000000 */
[----:B------:R0:W-:Y:S01]  /*2d40*/  STL [R1+0x180], R10 ;  /* 0x0001800a01007387 */ /* 0x0001e20000100800 */
[----:B------:R-:W-:-:S03]  /*2d50*/  IMAD.HI.U32 R5, R28, R3, RZ ;  /* 0x000000031c057227 */ /* 0x000fc600078e00ff */
[----:B------:R4:W-:Y:S01]  /*2d60*/  STL [R1+0x184], R8 ;  /* 0x0001840801007387 */ /* 0x0009e20000100800 */
[----:B------:R-:W-:-:S03]  /*2d70*/  IMAD.HI.U32 R2, R28, R0, RZ ;  /* 0x000000001c027227 */ /* 0x000fc600078e00ff */
[----:B------:R1:W-:Y:S04]  /*2d80*/  STL [R1+0x188], R6 ;  /* 0x0001880601007387 */ /* 0x0003e80000100800 */
[----:B------:R-:W3:Y:S01]  /*2d90*/  LDL R24, [R1+0x1b08] ;  /* 0x001b080001187983 */ /* 0x000ee20000100800 */
[----:B------:R-:W-:Y:S02]  /*2da0*/  IMAD.MOV R5, RZ, RZ, -R5 ;  /* 0x000000ffff057224 */ /* 0x000fe400078e0a05 */
[----:B------:R-:W-:Y:S02]  /*2db0*/  IMAD.MOV R2, RZ, RZ, -R2 ;  /* 0x000000ffff027224 */ /* 0x000fe400078e0a02 */
[C---:B------:R-:W-:Y:S02]  /*2dc0*/  IMAD R3, R29.reuse, R5, R3 ;  /* 0x000000051d037224 */ /* 0x040fe400078e0203 */
[----:B------:R-:W-:Y:S01]  /*2dd0*/  IMAD R0, R29, R2, R0 ;  /* 0x000000021d007224 */ /* 0x000fe200078e0200 */
[----:B0-----:R-:W-:-:S02]  /*2de0*/  IABS R10, R25 ;  /* 0x00000019000a7213 */ /* 0x001fc40000000000 */
[----:B------:R2:W-:Y:S04]  /*2df0*/  STL [R1+0x190], R3 ;  /* 0x0001900301007387 */ /* 0x0005e80000100800 */
[----:B------:R0:W-:Y:S04]  /*2e00*/  STL [R1+0x198], R0 ;  /* 0x0001980001007387 */ /* 0x0001e80000100800 */
[----:B------:R-:W3:Y:S01]  /*2e10*/  LDL R25, [R1+0x1b04] ;  /* 0x001b040001197983 */ /* 0x000ee20000100800 */
[----:B----4-:R-:W-:-:S03]  /*2e20*/  IABS R8, R26 ;  /* 0x0000001a00087213 */ /* 0x010fc60000000000 */
[----:B------:R-:W4:Y:S01]  /*2e30*/  LDL R26, [R1+0x1b00] ;  /* 0x001b0000011a7983 */ /* 0x000f220000100800 */
[----:B-1----:R-:W-:-:S03]  /*2e40*/  IABS R6, R22 ;  /* 0x0000001600067213 */ /* 0x002fc60000000000 */
[----:B------:R-:W4:Y:S01]  /*2e50*/  LDL R22, [R1+0x1afc] ;  /* 0x001afc0001167983 */ /* 0x000f220000100800 */
[----:B--2---:R-:W-:-:S03]  /*2e60*/  IABS R3, R27 ;  /* 0x0000001b00037213 */ /* 0x004fc60000000000 */
[----:B------:R-:W2:Y:S01]  /*2e70*/  LDL R27, [R1+0x1af8] ;  /* 0x001af800011b7983 */ /* 0x000ea20000100800 */
[----:B------:R-:W-:-:S04]  /*2e80*/  IMAD.HI.U32 R11, R28, R10, RZ ;  /* 0x0000000a1c0b7227 */ /* 0x000fc800078e00ff */
[----:B------:R-:W-:-:S04]  /*2e90*/  IMAD.HI.U32 R9, R28, R8, RZ ;  /* 0x000000081c097227 */ /* 0x000fc800078e00ff */
[----:B------:R-:W-:Y:S01]  /*2ea0*/  IMAD.HI.U32 R7, R28, R6, RZ ;  /* 0x000000061c077227 */ /* 0x000fe200078e00ff */
[----:B0-----:R-:W-:-:S03]  /*2eb0*/  IABS R0, R23 ;  /* 0x0000001700007213 */ /* 0x001fc60000000000 */
[----:B------:R-:W-:Y:S02]  /*2ec0*/  IMAD.MOV R11, RZ, RZ, -R11 ;  /* 0x000000ffff0b7224 */ /* 0x000fe400078e0a0b */
[----:B------:R-:W-:Y:S02]  /*2ed0*/  IMAD.MOV R9, RZ, RZ, -R9 ;  /* 0x000000ffff097224 */ /* 0x000fe400078e0a09 */
[----:B------:R-:W-:Y:S02]  /*2ee0*/  IMAD.MOV R7, RZ, RZ, -R7 ;  /* 0x000000ffff077224 */ /* 0x000fe400078e0a07 */
[C---:B------:R-:W-:Y:S02]  /*2ef0*/  IMAD R10, R29.reuse, R11, R10 ;  /* 0x0000000b1d0a7224 */ /* 0x040fe400078e020a */
[C---:B------:R-:W-:Y:S02]  /*2f00*/  IMAD R8, R29.reuse, R9, R8 ;  /* 0x000000091d087224 */ /* 0x040fe400078e0208 */
[----:B------:R-:W-:-:S02]  /*2f10*/  IMAD R6, R29, R7, R6 ;  /* 0x000000071d067224 */ /* 0x000fc400078e0206 */
[C---:B------:R-:W-:Y:S01]  /*2f20*/  IMAD.HI.U32 R5, R28.reuse, R3, RZ ;  /* 0x000000031c057227 */ /* 0x040fe200078e00ff */
[----:B------:R3:W-:Y:S03]  /*2f30*/  STL [R1+0x16c], R10 ;  /* 0x00016c0a01007387 */ /* 0x0007e60000100800 */
[----:B------:R-:W-:Y:S01]  /*2f40*/  IMAD.HI.U32 R2, R28, R0, RZ ;  /* 0x000000001c027227 */ /* 0x000fe200078e00ff */
[----:B------:R0:W-:Y:S03]  /*2f50*/  STL [R1+0x170], R8 ;  /* 0x0001700801007387 */ /* 0x0001e60000100800 */
[----:B------:R-:W-:Y:S01]  /*2f60*/  IMAD.MOV R5, RZ, RZ, -R5 ;  /* 0x000000ffff057224 */ /* 0x000fe200078e0a05 */
[----:B------:R4:W-:Y:S01]  /*2f70*/  STL [R1+0x174], R6 ;  /* 0x0001740601007387 */ /* 0x0009e20000100800 */
[----:B------:R-:W-:-:S03]  /*2f80*/  IMAD.MOV R2, RZ, RZ, -R2 ;  /* 0x000000ffff027224 */ /* 0x000fc600078e0a02 */
[----:B------:R-:W2:Y:S01]  /*2f90*/  LDL R23, [R1+0x1af4] ;  /* 0x001af40001177983 */ /* 0x000ea20000100800 */
[C---:B------:R-:W-:Y:S02]  /*2fa0*/  IMAD R3, R29.reuse, R5, R3 ;  /* 0x000000051d037224 */ /* 0x040fe400078e0203 */
[----:B------:R-:W-:Y:S01]  /*2fb0*/  IMAD R0, R29, R2, R0 ;  /* 0x000000021d007224 */ /* 0x000fe200078e0200 */
[----:B---3--:R-:W-:Y:S02]  /*2fc0*/  IABS R10, R24 ;  /* 0x00000018000a7213 */ /* 0x008fe40000000000 */
[----:B------:R1:W-:Y:S04]  /*2fd0*/  STL [R1+0x178], R3 ;  /* 0x0001780301007387 */ /* 0x0003e80000100800 */
[----:B------:R2:W-:Y:S04]  /*2fe0*/  STL [R1+0x17c], R0 ;  /* 0x00017c0001007387 */ /* 0x0005e80000100800 */
[----:B------:R-:W3:Y:S01]  /*2ff0*/  LDL R24, [R1+0x1af0] ;  /* 0x001af00001187983 */ /* 0x000ee20000100800 */
[----:B0-----:R-:W-:-:S03]  /*3000*/  IABS R8, R25 ;  /* 0x0000001900087213 */ /* 0x001fc60000000000 */
[----:B------:R-:W3:Y:S01]  /*3010*/  LDL R25, [R1+0x1aec] ;  /* 0x001aec0001197983 */ /* 0x000ee20000100800 */
[----:B------:R-:W-:-:S04]  /*3020*/  IMAD.HI.U32 R11, R28, R10, RZ ;  /* 0x0000000a1c0b7227 */ /* 0x000fc800078e00ff */
[----:B------:R-:W-:-:S04]  /*3030*/  IMAD.HI.U32 R9, R28, R8, RZ ;  /* 0x000000081c097227 */ /* 0x000fc800078e00ff */
[----:B------:R-:W-:Y:S02]  /*3040*/  IMAD.MOV R11, RZ, RZ, -R11 ;  /* 0x000000ffff0b7224 */ /* 0x000fe400078e0a0b */
[----:B------:R-:W-:Y:S02]  /*3050*/  IMAD.MOV R9, RZ, RZ, -R9 ;  /* 0x000000ffff097224 */ /* 0x000fe400078e0a09 */
[C---:B------:R-:W-:Y:S02]  /*3060*/  IMAD R10, R29.reuse, R11, R10 ;  /* 0x0000000b1d0a7224 */ /* 0x040fe400078e020a */
[----:B------:R-:W-:Y:S01]  /*3070*/  IMAD R8, R29, R9, R8 ;  /* 0x000000091d087224 */ /* 0x000fe200078e0208 */
[----:B----4-:R-:W-:Y:S02]  /*3080*/  IABS R6, R26 ;  /* 0x0000001a00067213 */ /* 0x010fe40000000000 */
[----:B------:R-:W4:Y:S01]  /*3090*/  LDL R26, [R1+0x1ae8] ;  /* 0x001ae800011a7983 */ /* 0x000f220000100800 */
[----:B-1----:R-:W-:-:S03]  /*30a0*/  IABS R3, R22 ;  /* 0x0000001600037213 */ /* 0x002fc60000000000 */
[----:B------:R-:W4:Y:S01]  /*30b0*/  LDL R22, [R1+0x1ae4] ;  /* 0x001ae40001167983 */ /* 0x000f220000100800 */
[----:B------:R-:W-:-:S04]  /*30c0*/  IMAD.HI.U32 R7, R28, R6, RZ ;  /* 0x000000061c077227 */ /* 0x000fc800078e00ff */
[----:B------:R-:W-:Y:S01]  /*30d0*/  IMAD.MOV R7, RZ, RZ, -R7 ;  /* 0x000000ffff077224 */ /* 0x000fe200078e0a07 */
[----:B------:R0:W-:Y:S03]  /*30e0*/  STL [R1+0x14c], R10 ;  /* 0x00014c0a01007387 */ /* 0x0001e60000100800 */
[----:B------:R-:W-:Y:S01]  /*30f0*/  IMAD R6, R29, R7, R6 ;  /* 0x000000071d067224 */ /* 0x000fe200078e0206 */
[----:B------:R3:W-:Y:S01]  /*3100*/  STL [R1+0x150], R8 ;  /* 0x0001500801007387 */ /* 0x0007e20000100800 */
[----:B--2---:R-:W-:-:S03]  /*3110*/  IABS R0, R27 ;  /* 0x0000001b00007213 */ /* 0x004fc60000000000 */
[----:B------:R1:W-:Y:S04]  /*3120*/  STL [R1+0x154], R6 ;  /* 0x0001540601007387 */ /* 0x0003e80000100800 */
[----:B------:R-:W2:Y:S01]  /*3130*/  LDL R27, [R1+0x1ae0] ;  /* 0x001ae000011b7983 */ /* 0x000ea20000100800 */
[----:B------:R-:W-:-:S04]  /*3140*/  IMAD.HI.U32 R5, R28, R3, RZ ;  /* 0x000000031c057227 */ /* 0x000fc800078e00ff */
[----:B------:R-:W-:-:S04]  /*3150*/  IMAD.HI.U32 R2, R28, R0, RZ ;  /* 0x000000001c027227 */ /* 0x000fc800078e00ff */
[----:B------:R-:W-:Y:S02]  /*3160*/  IMAD.MOV R5, RZ, RZ, -R5 ;  /* 0x000000ffff057224 */ /* 0x000fe400078e0a05 */
[----:B------:R-:W-:Y:S02]  /*3170*/  IMAD.MOV R2, RZ, RZ, -R2 ;  /* 0x000000ffff027224 */ /* 0x000fe400078e0a02 */
[C---:B------:R-:W-:Y:S02]  /*3180*/  IMAD R3, R29.reuse, R5, R3 ;  /* 0x000000051d037224 */ /* 0x040fe400078e0203 */
[----:B------:R-:W-:-:S03]  /*3190*/  IMAD R0, R29, R2, R0 ;  /* 0x000000021d007224 */ /* 0x000fc600078e0200 */
[----:B------:R4:W-:Y:S01]  /*31a0*/  STL [R1+0x164], R3 ;  /* 0x0001640301007387 */ /* 0x0009e20000100800 */
[----:B0-----:R-:W-:-:S03]  /*31b0*/  IABS R10, R23 ;  /* 0x00000017000a7213 */ /* 0x001fc60000000000 */
[----:B------:R0:W-:Y:S04]  /*31c0*/  STL [R1+0x168], R0 ;  /* 0x0001680001007387 */ /* 0x0001e80000100800 */
[----:B------:R-:W2:Y:S01]  /*31d0*/  LDL R23, [R1+0x1adc] ;  /* 0x001adc0001177983 */ /* 0x000ea20000100800 */
[----:B---3--:R-:W-:-:S03]  /*31e0*/  IABS R8, R24 ;  /* 0x0000001800087213 */ /* 0x008fc60000000000 */
[----:B------:R-:W3:Y:S01]  /*31f0*/  LDL R24, [R1+0x1ad8] ;  /* 0x001ad80001187983 */ /* 0x000ee20000100800 */
[----:B-1----:R-:W-:-:S03]  /*3200*/  IABS R6, R25 ;  /* 0x0000001900067213 */ /* 0x002fc60000000000 */
[----:B------:R-:W3:Y:S01]  /*3210*/  LDL R25, [R1+0x1ad4] ;  /* 0x001ad40001197983 */ /* 0x000ee20000100800 */
[----:B------:R-:W-:-:S04]  /*3220*/  IMAD.HI.U32 R11, R28, R10, RZ ;  /* 0x0000000a1c0b7227 */ /* 0x000fc800078e00ff */
        /* <DEDUP_REMOVED lines=8> */
[----:B----4-:R-:W-:-:S02]  /*32b0*/  IABS R3, R26 ;  /* 0x0000001a00037213 */ /* 0x010fc40000000000 */
[----:B------:R-:W4:Y:S01]  /*32c0*/  LDL R26, [R1+0x1ad0] ;  /* 0x001ad000011a7983 */ /* 0x000f220000100800 */
[----:B0-----:R-:W-:-:S03]  /*32d0*/  IABS R0, R22 ;  /* 0x0000001600007213 */ /* 0x001fc60000000000 */
[----:B------:R2:W-:Y:S04]  /*32e0*/  STL [R1+0x138], R10 ;  /* 0x0001380a01007387 */ /* 0x0005e80000100800 */
[----:B------:R0:W-:Y:S04]  /*32f0*/  STL [R1+0x13c], R8 ;  /* 0x00013c0801007387 */ /* 0x0001e80000100800 */
[----:B------:R3:W-:Y:S01]  /*3300*/  STL [R1+0x140], R6 ;  /* 0x0001400601007387 */ /* 0x0007e20000100800 */
[----:B------:R-:W-:-:S03]  /*3310*/  IMAD.HI.U32 R5, R28, R3, RZ ;  /* 0x000000031c057227 */ /* 0x000fc600078e00ff */
[----:B------:R-:W4:Y:S01]  /*3320*/  LDL R22, [R1+0x1acc] ;  /* 0x001acc0001167983 */ /* 0x000f220000100800 */
[----:B------:R-:W-:-:S04]  /*3330*/  IMAD.HI.U32 R2, R28, R0, RZ ;  /* 0x000000001c027227 */ /* 0x000fc800078e00ff */
[----:B------:R-:W-:Y:S02]  /*3340*/  IMAD.MOV R5, RZ, RZ, -R5 ;  /* 0x000000ffff057224 */ /* 0x000fe400078e0a05 */
[----:B------:R-:W-:Y:S02]  /*3350*/  IMAD.MOV R2, RZ, RZ, -R2 ;  /* 0x000000ffff027224 */ /* 0x000fe400078e0a02 */
[C---:B------:R-:W-:Y:S02]  /*3360*/  IMAD R3, R29.reuse, R5, R3 ;  /* 0x000000051d037224 */ /* 0x040fe400078e0203 */
[----:B------:R-:W-:Y:S01]  /*3370*/  IMAD R0, R29, R2, R0 ;  /* 0x000000021d007224 */ /* 0x000fe200078e0200 */
[----:B--2---:R-:W-:Y:S02]  /*3380*/  IABS R10, R27 ;  /* 0x0000001b000a7213 */ /* 0x004fe40000000000 */
[----:B------:R1:W-:Y:S04]  /*3390*/  STL [R1+0x144], R3 ;  /* 0x0001440301007387 */ /* 0x0003e80000100800 */
[----:B------:R4:W-:Y:S04]  /*33a0*/  STL [R1+0x148], R0 ;  /* 0x0001480001007387 */ /* 0x0009e80000100800 */
[----:B------:R-:W2:Y:S01]  /*33b0*/  LDL R27, [R1+0x1ac8] ;  /* 0x001ac800011b7983 */ /* 0x000ea20000100800 */
[----:B0-----:R-:W-:-:S03]  /*33c0*/  IABS R8, R23 ;  /* 0x0000001700087213 */ /* 0x001fc60000000000 */
[----:B------:R-:W2:Y:S01]  /*33d0*/  LDL R23, [R1+0x1ac4] ;  /* 0x001ac40001177983 */ /* 0x000ea20000100800 */
[----:B---3--:R-:W-:-:S03]  /*33e0*/  IABS R6, R24 ;  /* 0x0000001800067213 */ /* 0x008fc60000000000 */
[----:B------:R-:W3:Y:S01]  /*33f0*/  LDL R24, [R1+0x1ac0] ;  /* 0x001ac00001187983 */ /* 0x000ee20000100800 */
[----:B-1----:R-:W-:Y:S01]  /*3400*/  IABS R3, R25 ;  /* 0x0000001900037213 */ /* 0x002fe20000000000 */
[C---:B------:R-:W-:Y:S02]  /*3410*/  IMAD.HI.U32 R11, R28.reuse, R10, RZ ;  /* 0x0000000a1c0b7227 */ /* 0x040fe400078e00ff */
[----:B------:R-:W3:Y:S02]  /*3420*/  LDL R25, [R1+0x1abc] ;  /* 0x001abc0001197983 */ /* 0x000ee40000100800 */
[----:B------:R-:W-:-:S04]  /*3430*/  IMAD.HI.U32 R9, R28, R8, RZ ;  /* 0x000000081c097227 */ /* 0x000fc800078e00ff */
[----:B------:R-:W-:-:S04]  /*3440*/  IMAD.HI.U32 R7, R28, R6, RZ ;  /* 0x000000061c077227 */ /* 0x000fc800078e00ff */
[----:B------:R-:W-:-:S04]  /*3450*/  IMAD.HI.U32 R5, R28, R3, RZ ;  /* 0x000000031c057227 */ /* 0x000fc800078e00ff */
[----:B------:R-:W-:Y:S02]  /*3460*/  IMAD.MOV R11, RZ, RZ, -R11 ;  /* 0x000000ffff0b7224 */ /* 0x000fe400078e0a0b */
[----:B------:R-:W-:Y:S02]  /*3470*/  IMAD.MOV R9, RZ, RZ, -R9 ;  /* 0x000000ffff097224 */ /* 0x000fe400078e0a09 */
[----:B------:R-:W-:Y:S02]  /*3480*/  IMAD.MOV R7, RZ, RZ, -R7 ;  /* 0x000000ffff077224 */ /* 0x000fe400078e0a07 */
[----:B------:R-:W-:Y:S02]  /*3490*/  IMAD.MOV R5, RZ, RZ, -R5 ;  /* 0x000000ffff057224 */ /* 0x000fe400078e0a05 */
[C---:B------:R-:W-:Y:S02]  /*34a0*/  IMAD R10, R29.reuse, R11, R10 ;  /* 0x0000000b1d0a7224 */ /* 0x040fe400078e020a */
[----:B------:R-:W-:-:S02]  /*34b0*/  IMAD R8, R29, R9, R8 ;  /* 0x000000091d087224 */ /* 0x000fc400078e0208 */
[C---:B------:R-:W-:Y:S01]  /*34c0*/  IMAD R6, R29.reuse, R7, R6 ;  /* 0x000000071d067224 */ /* 0x040fe200078e0206 */
[----:B------:R0:W-:Y:S01]  /*34d0*/  STL [R1+0x110], R10 ;  /* 0x0001100a01007387 */ /* 0x0001e20000100800 */
[----:B------:R-:W-:-:S03]  /*34e0*/  IMAD R3, R29, R5, R3 ;  /* 0x000000051d037224 */ /* 0x000fc600078e0203 */
[----:B------:R2:W-:Y:S04]  /*34f0*/  STL [R1+0x114], R8 ;  /* 0x0001140801007387 */ /* 0x0005e80000100800 */
[----:B------:R1:W-:Y:S01]  /*3500*/  STL [R1+0x118], R6 ;  /* 0x0001180601007387 */ /* 0x0003e20000100800 */
[----:B----4-:R-:W-:-:S03]  /*3510*/  IABS R0, R26 ;  /* 0x0000001a00007213 */ /* 0x010fc60000000000 */
[----:B------:R-:W4:Y:S02]  /*3520*/  LDL R26, [R1+0x1ab8] ;  /* 0x001ab800011a7983 */ /* 0x000f240000100800 */
[----:B------:R-:W-:-:S04]  /*3530*/  IMAD.HI.U32 R2, R28, R0, RZ ;  /* 0x000000001c027227 */ /* 0x000fc800078e00ff */
[----:B------:R-:W-:-:S04]  /*3540*/  IMAD.MOV R2, RZ, RZ, -R2 ;  /* 0x000000ffff027224 */ /* 0x000fc800078e0a02 */
[----:B------:R-:W-:Y:S01]  /*3550*/  IMAD R0, R29, R2, R0 ;  /* 0x000000021d007224 */ /* 0x000fe200078e0200 */
[----:B------:R3:W-:Y:S01]  /*3560*/  STL [R1+0x12c], R3 ;  /* 0x00012c0301007387 */ /* 0x0007e20000100800 */
[----:B0-----:R-:W-:-:S03]  /*3570*/  IABS R10, R22 ;  /* 0x00000016000a7213 */ /* 0x001fc60000000000 */
[----:B------:R0:W-:Y:S04]  /*3580*/  STL [R1+0x134], R0 ;  /* 0x0001340001007387 */ /* 0x0001e80000100800 */
[----:B------:R-:W4:Y:S01]  /*3590*/  LDL R22, [R1+0x1ab4] ;  /* 0x001ab40001167983 */ /* 0x000f220000100800 */
[----:B--2---:R-:W-:-:S03]  /*35a0*/  IABS R8, R27 ;  /* 0x0000001b00087213 */ /* 0x004fc60000000000 */
[----:B------:R-:W2:Y:S01]  /*35b0*/  LDL R27, [R1+0x1ab0] ;  /* 0x001ab000011b7983 */ /* 0x000ea20000100800 */
[----:B-1----:R-:W-:-:S03]  /*35c0*/  IABS R6, R23 ;  /* 0x0000001700067213 */ /* 0x002fc60000000000 */
[----:B------:R-:W2:Y:S01]  /*35d0*/  LDL R23, [R1+0x1aac] ;  /* 0x001aac0001177983 */ /* 0x000ea20000100800 */
[----:B------:R-:W-:-:S04]  /*35e0*/  IMAD.HI.U32 R11, R28, R10, RZ ;  /* 0x0000000a1c0b7227 */ /* 0x000fc800078e00ff */
[C---:B------:R-:W-:Y:S01]  /*35f0*/  IMAD.HI.U32 R9, R28.reuse, R8, RZ ;  /* 0x000000081c097227 */ /* 0x040fe200078e00ff */
[----:B---3--:R-:W-:Y:S02]  /*3600*/  IABS R3, R24 ;  /* 0x0000001800037213 */ /* 0x008fe40000000000 */
[----:B------:R-:W3:Y:S01]  /*3610*/  LDL R24, [R1+0x1aa8] ;  /* 0x001aa80001187983 */ /* 0x000ee20000100800 */
[----:B------:R-:W-:-:S04]  /*3620*/  IMAD.HI.U32 R7, R28, R6, RZ ;  /* 0x000000061c077227 */ /* 0x000fc800078e00ff */
[----:B------:R-:W-:Y:S02]  /*3630*/  IMAD.MOV R11, RZ, RZ, -R11 ;  /* 0x000000ffff0b7224 */ /* 0x000fe400078e0a0b */
[----:B------:R-:W-:Y:S02]  /*3640*/  IMAD.MOV R9, RZ, RZ, -R9 ;  /* 0x000000ffff097224 */ /* 0x000fe400078e0a09 */
[----:B------:R-:W-:Y:S02]  /*3650*/  IMAD.MOV R7, RZ, RZ, -R7 ;  /* 0x000000ffff077224 */ /* 0x000fe400078e0a07 */
[C---:B------:R-:W-:Y:S02]  /*3660*/  IMAD R10, R29.reuse, R11, R10 ;  /* 0x0000000b1d0a7224 */ /* 0x040fe400078e020a */
[C---:B------:R-:W-:Y:S02]  /*3670*/  IMAD R8, R29.reuse, R9, R8 ;  /* 0x000000091d087224 */ /* 0x040fe400078e0208 */
[----:B------:R-:W-:Y:S01]  /*3680*/  IMAD R6, R29, R7, R6 ;  /* 0x000000071d067224 */ /* 0x000fe200078e0206 */
[----:B0-----:R-:W-:Y:S01]  /*3690*/  IABS R0, R25 ;  /* 0x0000001900007213 */ /* 0x001fe20000000000 */
        /* <DEDUP_REMOVED lines=9> */
[----:B------:R-:W-:-:S03]  /*3730*/  IMAD R0, R29, R2, R0 ;  /* 0x000000021d007224 */ /* 0x000fc600078e0200 */
[----:B------:R1:W-:Y:S04]  /*3740*/  STL [R1+0x108], R3 ;  /* 0x0001080301007387 */ /* 0x0003e80000100800 */
[----:B------:R3:W-:Y:S01]  /*3750*/  STL [R1+0x10c], R0 ;  /* 0x00010c0001007387 */ /* 0x0007e20000100800 */
[----:B----4-:R-:W-:-:S03]  /*3760*/  IABS R10, R26 ;  /* 0x0000001a000a7213 */ /* 0x010fc60000000000 */
[----:B------:R-:W4:Y:S01]  /*3770*/  LDL R26, [R1+0x1aa0] ;  /* 0x001aa000011a7983 */ /* 0x000f220000100800 */
[----:B0-----:R-:W-:-:S03]  /*3780*/  IABS R8, R22 ;  /* 0x0000001600087213 */ /* 0x001fc60000000000 */
[----:B------:R-:W4:Y:S01]  /*3790*/  LDL R22, [R1+0x1a9c] ;  /* 0x001a9c0001167983 */ /* 0x000f220000100800 */
[----:B--2---:R-:W-:-:S03]  /*37a0*/  IABS R6, R27 ;  /* 0x0000001b00067213 */ /* 0x004fc60000000000 */
[----:B------:R-:W2:Y:S01]  /*37b0*/  LDL R27, [R1+0x1a98] ;  /* 0x001a9800011b7983 */ /* 0x000ea20000100800 */
[----:B------:R-:W-:-:S04]  /*37c0*/  IMAD.HI.U32 R11, R28, R10, RZ ;  /* 0x0000000a1c0b7227 */ /* 0x000fc800078e00ff */
[C---:B------:R-:W-:Y:S01]  /*37d0*/  IMAD.HI.U32 R9, R28.reuse, R8, RZ ;  /* 0x000000081c097227 */ /* 0x040fe200078e00ff */
[----:B-1----:R-:W-:Y:S02]  /*37e0*/  IABS R3, R23 ;  /* 0x0000001700037213 */ /* 0x002fe40000000000 */
[----:B------:R-:W2:Y:S01]  /*37f0*/  LDL R23, [R1+0x1a94] ;  /* 0x001a940001177983 */ /* 0x000ea20000100800 */
[----:B------:R-:W-:-:S04]  /*3800*/  IMAD.HI.U32 R7, R28, R6, RZ ;  /* 0x000000061c077227 */ /* 0x000fc800078e00ff */
[----:B------:R-:W-:Y:S02]  /*3810*/  IMAD.MOV R11, RZ, RZ, -R11 ;  /* 0x000000ffff0b7224 */ /* 0x000fe400078e0a0b */
[----:B------:R-:W-:Y:S02]  /*3820*/  IMAD.MOV R9, RZ, RZ, -R9 ;  /* 0x000000ffff097224 */ /* 0x000fe400078e0a09 */
[----:B------:R-:W-:Y:S01]  /*3830*/  IMAD.MOV R7, RZ, RZ, -R7 ;  /* 0x000000ffff077224 */ /* 0x000fe200078e0a07 */
[----:B---3--:R-:W-:Y:S01]  /*3840*/  IABS R0, R24 ;  /* 0x0000001800007213 */ /* 0x008fe20000000000 */
        /* <DEDUP_REMOVED lines=10> */
[----:B------:R-:W3:Y:S01]  /*38f0*/  LDL R24, [R1+0x1a90] ;  /* 0x001a900001187983 */ /* 0x000ee20000100800 */
[C---:B------:R-:W-:Y:S02]  /*3900*/  IMAD R3, R29.reuse, R5, R3 ;  /* 0x000000051d037224 */ /* 0x040fe400078e0203 */
[----:B------:R-:W-:-:S03]  /*3910*/  IMAD R0, R29, R2, R0 ;  /* 0x000000021d007224 */ /* 0x000fc600078e0200 */
[----:B------:R2:W-:Y:S01]  /*3920*/  STL [R1+0xf4], R3 ;  /* 0x0000f40301007387 */ /* 0x0005e20000100800 */
[----:B0-----:R-:W-:-:S03]  /*3930*/  IABS R10, R25 ;  /* 0x00000019000a7213 */ /* 0x001fc60000000000 */
        /* <DEDUP_REMOVED lines=9> */
[----:B------:R-:W-:Y:S01]  /*39d0*/  IMAD.HI.U32 R9, R28, R8, RZ ;  /* 0x000000081c097227 */ /* 0x000fe200078e00ff */
[----:B0-----:R-:W-:-:S03]  /*39e0*/  IABS R0, R23 ;  /* 0x0000001700007213 */ /* 0x001fc60000000000 */
[----:B------:R-:W-:-:S04]  /*39f0*/  IMAD.HI.U32 R7, R28, R6, RZ ;  /* 0x000000061c077227 */ /* 0x000fc800078e00ff */
[----:B------:R-:W-:-:S04]  /*3a00*/  IMAD.HI.U32 R5, R28, R3, RZ ;  /* 0x000000031c057227 */ /* 0x000fc800078e00ff */
[----:B------:R-:W-:Y:S02]  /*3a10*/  IMAD.MOV R11, RZ, RZ, -R11 ;  /* 0x000000ffff0b7224 */ /* 0x000fe400078e0a0b */
[----:B------:R-:W-:-:S04]  /*3a20*/  IMAD.HI.U32 R2, R28, R0, RZ ;  /* 0x000000001c027227 */ /* 0x000fc800078e00ff */
[----:B------:R-:W-:Y:S02]  /*3a30*/  IMAD.MOV R9, RZ, RZ, -R9 ;  /* 0x000000ffff097224 */ /* 0x000fe400078e0a09 */
[----:B------:R-:W-:Y:S02]  /*3a40*/  IMAD.MOV R7, RZ, RZ, -R7 ;  /* 0x000000ffff077224 */ /* 0x000fe400078e0a07 */
[----:B------:R-:W-:Y:S02]  /*3a50*/  IMAD.MOV R5, RZ, RZ, -R5 ;  /* 0x000000ffff057224 */ /* 0x000fe400078e0a05 */
[C---:B------:R-:W-:Y:S02]  /*3a60*/  IMAD R10, R29.reuse, R11, R10 ;  /* 0x0000000b1d0a7224 */ /* 0x040fe400078e020a */
[----:B------:R-:W-:Y:S02]  /*3a70*/  IMAD.MOV R2, RZ, RZ, -R2 ;  /* 0x000000ffff027224 */ /* 0x000fe400078e0a02 */
[----:B------:R-:W-:-:S02]  /*3a80*/  IMAD R8, R29, R9, R8 ;  /* 0x000000091d087224 */ /* 0x000fc400078e0208 */
[C---:B------:R-:W-:Y:S01]  /*3a90*/  IMAD R6, R29.reuse, R7, R6 ;  /* 0x000000071d067224 */ /* 0x040fe200078e0206 */
[----:B------:R3:W-:Y:S01]  /*3aa0*/  STL [R1+0xc8], R10 ;  /* 0x0000c80a01007387 */ /* 0x0007e20000100800 */
[C---:B------:R-:W-:Y:S02]  /*3ab0*/  IMAD R3, R29.reuse, R5, R3 ;  /* 0x000000051d037224 */ /* 0x040fe400078e0203 */
[----:B------:R-:W-:Y:S01]  /*3ac0*/  IMAD R0, R29, R2, R0 ;  /* 0x000000021d007224 */ /* 0x000fe200078e0200 */
[----:B------:R0:W-:Y:S04]  /*3ad0*/  STL [R1+0xcc], R8 ;  /* 0x0000cc0801007387 */ /* 0x0001e80000100800 */
[----:B------:R4:W-:Y:S01]  /*3ae0*/  STL [R1+0xd0], R6 ;  /* 0x0000d00601007387 */ /* 0x0009e20000100800 */
[----:B---3--:R-:W-:-:S03]  /*3af0*/  IABS R10, R24 ;  /* 0x00000018000a7213 */ /* 0x008fc60000000000 */
[----:B------:R-:W3:Y:S04]  /*3b00*/  LDL R23, [R1+0x1a7c] ;  /* 0x001a7c0001177983 */ /* 0x000ee80000100800 */
        /* <DEDUP_REMOVED lines=14> */
[----:B------:R-:W4:Y:S04]  /*3bf0*/  LDL R22, [R1+0x1a6c] ;  /* 0x001a6c0001167983 */ /* 0x000f280000100800 */
[----:B------:R3:W-:Y:S04]  /*3c00*/  STL [R1+0xac], R10 ;  /* 0x0000ac0a01007387 */ /* 0x0007e80000100800 */
[----:B------:R0:W-:Y:S01]  /*3c10*/  STL [R1+0xb0], R8 ;  /* 0x0000b00801007387 */ /* 0x0001e20000100800 */
[----:B--2---:R-:W-:-:S03]  /*3c20*/  IABS R0, R27 ;  /* 0x0000001b00007213 */ /* 0x004fc60000000000 */
[----:B------:R-:W2:Y:S01]  /*3c30*/  LDL R27, [R1+0x1a68] ;  /* 0x001a6800011b7983 */ /* 0x000ea20000100800 */
        /* <DEDUP_REMOVED lines=10> */
[----:B------:R4:W-:Y:S01]  /*3ce0*/  STL [R1+0xc0], R3 ;  /* 0x0000c00301007387 */ /* 0x0009e20000100800 */
[----:B---3--:R-:W-:-:S03]  /*3cf0*/  IABS R10, R23 ;  /* 0x00000017000a7213 */ /* 0x008fc60000000000 */
[----:B------:R-:W3:Y:S04]  /*3d00*/  LDL R23, [R1+0x1a64] ;  /* 0x001a640001177983 */ /* 0x000ee80000100800 */
[----:B------:R1:W-:Y:S01]  /*3d10*/  STL [R1+0xc4], R0 ;  /* 0x0000c40001007387 */ /* 0x0003e20000100800 */
[----:B0-----:R-:W-:-:S03]  /*3d20*/  IABS R8, R24 ;  /* 0x0000001800087213 */ /* 0x001fc60000000000 */
        /* <DEDUP_REMOVED lines=13> */
[----:B------:R-:W4:Y:S03]  /*3e00*/  LDL R26, [R1+0x1a54] ;  /* 0x001a5400011a7983 */ /* 0x000f260000100800 */
[----:B------:R-:W-:-:S04]  /*3e10*/  IMAD.HI.U32 R5, R28, R3, RZ ;  /* 0x000000031c057227 */ /* 0x000fc800078e00ff */
[----:B------:R-:W-:Y:S01]  /*3e20*/  IMAD.MOV R5, RZ, RZ, -R5 ;  /* 0x000000ffff057224 */ /* 0x000fe200078e0a05 */
[----:B------:R-:W-:-:S05]  /*3e30*/  IABS R0, R22 ;  /* 0x0000001600007213 */ /* 0x000fca0000000000 */
[----:B------:R-:W-:-:S04]  /*3e40*/  IMAD.HI.U32 R2, R28, R0, RZ ;  /* 0x000000001c027227 */ /* 0x000fc800078e00ff */
[----:B------:R-:W-:Y:S02]  /*3e50*/  IMAD.MOV R2, RZ, RZ, -R2 ;  /* 0x000000ffff027224 */ /* 0x000fe400078e0a02 */
[C---:B------:R-:W-:Y:S01]  /*3e60*/  IMAD R3, R29.reuse, R5, R3 ;  /* 0x000000051d037224 */ /* 0x040fe200078e0203 */
[----:B------:R2:W-:Y:S01]  /*3e70*/  STL [R1+0x98], R10 ;  /* 0x0000980a01007387 */ /* 0x0005e20000100800 */
[----:B------:R-:W-:-:S03]  /*3e80*/  IMAD R0, R29, R2, R0 ;  /* 0x000000021d007224 */ /* 0x000fc600078e0200 */
[----:B------:R3:W-:Y:S04]  /*3e90*/  STL [R1+0x9c], R8 ;  /* 0x00009c0801007387 */ /* 0x0007e80000100800 */
[----:B------:R0:W-:Y:S01]  /*3ea0*/  STL [R1+0xa0], R6 ;  /* 0x0000a00601007387 */ /* 0x0001e20000100800 */
[----:B--2---:R-:W-:-:S03]  /*3eb0*/  IABS R10, R27 ;  /* 0x0000001b000a7213 */ /* 0x004fc60000000000 */
[----:B------:R1:W-:Y:S04]  /*3ec0*/  STL [R1+0xa4], R3 ;  /* 0x0000a40301007387 */ /* 0x0003e80000100800 */
[----:B------:R-:W2:Y:S04]  /*3ed0*/  LDL R21, [R1+0x1a58] ;  /* 0x001a580001157983 */ /* 0x000ea80000100800 */
[----:B------:R4:W-:Y:S04]  /*3ee0*/  STL [R1+0xa8], R0 ;  /* 0x0000a80001007387 */ /* 0x0009e80000100800 */
[----:B------:R-:W2:Y:S01]  /*3ef0*/  LDL R27, [R1+0x1a50] ;  /* 0x001a5000011b7983 */ /* 0x000ea20000100800 */
[----:B------:R-:W-:-:S04]  /*3f00*/  IMAD.HI.U32 R11, R28, R10, RZ ;  /* 0x0000000a1c0b7227 */ /* 0x000fc800078e00ff */
[----:B------:R-:W-:-:S04]  /*3f10*/  IMAD.MOV R11, RZ, RZ, -R11 ;  /* 0x000000ffff0b7224 */ /* 0x000fc800078e0a0b */
[----:B------:R-:W-:Y:S01]  /*3f20*/  IMAD R10, R29, R11, R10 ;  /* 0x0000000b1d0a7224 */ /* 0x000fe200078e020a */
[----:B---3--:R-:W-:Y:S02]  /*3f30*/  IABS R8, R23 ;  /* 0x0000001700087213 */ /* 0x008fe40000000000 */
[----:B------:R-:W3:Y:S01]  /*3f40*/  LDL R23, [R1+0x1a4c] ;  /* 0x001a4c0001177983 */ /* 0x000ee20000100800 */
[----:B0-----:R-:W-:-:S03]  /*3f50*/  IABS R6, R24 ;  /* 0x0000001800067213 */ /* 0x001fc60000000000 */
[----:B------:R-:W3:Y:S01]  /*3f60*/  LDL R24, [R1+0x1a48] ;  /* 0x001a480001187983 */ /* 0x000ee20000100800 */
[----:B-1----:R-:W-:Y:S01]  /*3f70*/  IABS R3, R25 ;  /* 0x0000001900037213 */ /* 0x002fe20000000000 */
[C---:B------:R-:W-:Y:S02]  /*3f80*/  IMAD.HI.U32 R9, R28.reuse, R8, RZ ;  /* 0x000000081c097227 */ /* 0x040fe400078e00ff */
[----:B------:R-:W3:Y:S02]  /*3f90*/  LDL R25, [R1+0x1a44] ;  /* 0x001a440001197983 */ /* 0x000ee40000100800 */
[----:B------:R-:W-:-:S04]  /*3fa0*/  IMAD.HI.U32 R7, R28, R6, RZ ;  /* 0x000000061c077227 */ /* 0x000fc800078e00ff */
[----:B------:R-:W-:-:S04]  /*3fb0*/  IMAD.HI.U32 R5, R28, R3, RZ ;  /* 0x000000031c057227 */ /* 0x000fc800078e00ff */
[----:B------:R-:W-:Y:S02]  /*3fc0*/  IMAD.MOV R9, RZ, RZ, -R9 ;  /* 0x000000ffff097224 */ /* 0x000fe400078e0a09 */
[----:B------:R-:W-:Y:S02]  /*3fd0*/  IMAD.MOV R7, RZ, RZ, -R7 ;  /* 0x000000ffff077224 */ /* 0x000fe400078e0a07 */
[----:B------:R-:W-:Y:S02]  /*3fe0*/  IMAD.MOV R5, RZ, RZ, -R5 ;  /* 0x000000ffff057224 */ /* 0x000fe400078e0a05 */
[C---:B------:R-:W-:Y:S02]  /*3ff0*/  IMAD R8, R29.reuse, R9, R8 ;  /* 0x000000091d087224 */ /* 0x040fe400078e0208 */
[C---:B------:R-:W-:Y:S01]  /*4000*/  IMAD R6, R29.reuse, R7, R6 ;  /* 0x000000071d067224 */ /* 0x040fe200078e0206 */
[----:B------:R-:W-:Y:S01]  /*4010*/  STL [R1+0x88], R10 ;  /* 0x0000880a01007387 */ /* 0x000fe20000100800 */
[----:B------:R-:W-:-:S03]  /*4020*/  IMAD R3, R29, R5, R3 ;  /* 0x000000051d037224 */ /* 0x000fc600078e0203 */
[----:B------:R2:W-:Y:S04]  /*4030*/  STL [R1+0x8c], R8 ;  /* 0x00008c0801007387 */ /* 0x0005e80000100800 */
[----:B------:R3:W-:Y:S04]  /*4040*/  STL [R1+0x90], R6 ;  /* 0x0000900601007387 */ /* 0x0007e80000100800 */
[----:B------:R-:W3:Y:S04]  /*4050*/  LDL R22, [R1+0x1a40] ;  /* 0x001a400001167983 */ /* 0x000ee80000100800 */
[----:B------:R0:W-:Y:S01]  /*4060*/  STL [R1+0x94], R3 ;  /* 0x0000940301007387 */ /* 0x0001e20000100800 */
[----:B----4-:R-:W-:-:S03]  /*4070*/  IABS R0, R26 ;  /* 0x0000001a00007213 */ /* 0x010fc60000000000 */
[----:B------:R-:W4:Y:S02]  /*4080*/  LDL R26, [R1+0x1a3c] ;  /* 0x001a3c00011a7983 */ /* 0x000f240000100800 */
[----:B------:R-:W-:-:S04]  /*4090*/  IMAD.HI.U32 R2, R28, R0, RZ ;  /* 0x000000001c027227 */ /* 0x000fc800078e00ff */
[----:B------:R-:W-:-:S04]  /*40a0*/  IMAD.MOV R2, RZ, RZ, -R2 ;  /* 0x000000ffff027224 */ /* 0x000fc800078e0a02 */
[----:B------:R-:W-:-:S05]  /*40b0*/  IMAD R0, R29, R2, R0 ;  /* 0x000000021d007224 */ /* 0x000fca00078e0200 */
[----:B------:R1:W-:Y:S01]  /*40c0*/  STL [R1+0x1b8], R0 ;  /* 0x0001b80001007387 */ /* 0x0003e20000100800 */
[----:B--2---:R-:W-:-:S03]  /*40d0*/  IABS R8, R27 ;  /* 0x0000001b00087213 */ /* 0x004fc60000000000 */
[----:B------:R-:W2:Y:S01]  /*40e0*/  LDL R27, [R1+0x1a38] ;  /* 0x001a3800011b7983 */ /* 0x000ea20000100800 */
[----:B------:R-:W-:Y:S01]  /*40f0*/  IABS R10, R21 ;  /* 0x00000015000a7213 */ /* 0x000fe20000000000 */
[----:B------:R-:W-:-:S04]  /*4100*/  IMAD.HI.U32 R9, R28, R8, RZ ;  /* 0x000000081c097227 */ /* 0x000fc800078e00ff */
[----:B------:R-:W-:-:S04]  /*4110*/  IMAD.HI.U32 R11, R28, R10, RZ ;  /* 0x0000000a1c0b7227 */ /* 0x000fc800078e00ff */
[----:B------:R-:W-:Y:S02]  /*4120*/  IMAD.MOV R11, RZ, RZ, -R11 ;  /* 0x000000ffff0b7224 */ /* 0x000fe400078e0a0b */
[----:B------:R-:W-:Y:S01]  /*4130*/  IMAD.MOV R9, RZ, RZ, -R9 ;  /* 0x000000ffff097224 */ /* 0x000fe200078e0a09 */
[----:B---3--:R-:W-:Y:S02]  /*4140*/  IABS R6, R23 ;  /* 0x0000001700067213 */ /* 0x008fe40000000000 */
[----:B------:R-:W3:Y:S01]  /*4150*/  LDL R23, [R1+0x1a34] ;  /* 0x001a340001177983 */ /* 0x000ee20000100800 */
[----:B0-----:R-:W-:-:S03]  /*4160*/  IABS R3, R24 ;  /* 0x0000001800037213 */ /* 0x001fc60000000000 */
[----:B------:R-:W3:Y:S01]  /*4170*/  LDL R24, [R1+0x1a30] ;  /* 0x001a300001187983 */ /* 0x000ee20000100800 */
[----:B-1----:R-:W-:Y:S01]  /*4180*/  IABS R0, R25 ;  /* 0x0000001900007213 */ /* 0x002fe20000000000 */
[----:B------:R-:W-:-:S04]  /*4190*/  IMAD.HI.U32 R7, R28, R6, RZ ;  /* 0x000000061c077227 */ /* 0x000fc800078e00ff */
[----:B------:R-:W-:-:S04]  /*41a0*/  IMAD.HI.U32 R5, R28, R3, RZ ;  /* 0x000000031c057227 */ /* 0x000fc800078e00ff */
[----:B------:R-:W-:-:S04]  /*41b0*/  IMAD.HI.U32 R2, R28, R0, RZ ;  /* 0x000000001c027227 */ /* 0x000fc800078e00ff */
[----:B------:R-:W-:Y:S02]  /*41c0*/  IMAD.MOV R7, RZ, RZ, -R7 ;  /* 0x000000ffff077224 */ /* 0x000fe400078e0a07 */
[----:B------:R-:W-:Y:S02]  /*41d0*/  IMAD.MOV R5, RZ, RZ, -R5 ;  /* 0x000000ffff057224 */ /* 0x000fe400078e0a05 */
[C---:B------:R-:W-:Y:S02]  /*41e0*/  IMAD R10, R29.reuse, R11, R10 ;  /* 0x0000000b1d0a7224 */ /* 0x040fe400078e020a */
[----:B------:R-:W-:Y:S02]  /*41f0*/  IMAD.MOV R2, RZ, RZ, -R2 ;  /* 0x000000ffff027224 */ /* 0x000fe400078e0a02 */
[C---:B------:R-:W-:Y:S02]  /*4200*/  IMAD R8, R29.reuse, R9, R8 ;  /* 0x000000091d087224 */ /* 0x040fe400078e0208 */
[C---:B------:R-:W-:Y:S01]  /*4210*/  IMAD R6, R29.reuse, R7, R6 ;  /* 0x000000071d067224 */ /* 0x040fe200078e0206 */
[----:B------:R-:W-:Y:S01]  /*4220*/  STL [R1+0x7c], R10 ;  /* 0x00007c0a01007387 */ /* 0x000fe20000100800 */
[----:B------:R-:W-:-:S02]  /*4230*/  IMAD R3, R29, R5, R3 ;  /* 0x000000051d037224 */ /* 0x000fc400078e0203 */
[----:B------:R-:W-:Y:S01]  /*4240*/  IMAD R0, R29, R2, R0 ;  /* 0x000000021d007224 */ /* 0x000fe200078e0200 */
[----:B------:R4:W-:Y:S04]  /*4250*/  STL [R1+0x80], R8 ;  /* 0x0000800801007387 */ /* 0x0009e80000100800 */
[----:B------:R-:W3:Y:S04]  /*4260*/  LDL R25, [R1+0x1a2c] ;  /* 0x001a2c0001197983 */ /* 0x000ee80000100800 */
[----:B------:R2:W-:Y:S04]  /*4270*/  STL [R1+0x84], R6 ;  /* 0x0000840601007387 */ /* 0x0005e80000100800 */
[----:B------:R3:W-:Y:S04]  /*4280*/  STL [R1+0x18c], R3 ;  /* 0x00018c0301007387 */ /* 0x0007e80000100800 */
[----:B------:R0:W-:Y:S01]  /*4290*/  STL [R1+0x194], R0 ;  /* 0x0001940001007387 */ /* 0x0001e20000100800 */
[----:B----4-:R-:W-:-:S03]  /*42a0*/  IABS R8, R26 ;  /* 0x0000001a00087213 */ /* 0x010fc60000000000 */
[----:B------:R-:W4:Y:S01]  /*42b0*/  LDL R26, [R1+0x1a24] ;  /* 0x001a2400011a7983 */ /* 0x000f220000100800 */
[----:B--2---:R-:W-:-:S03]  /*42c0*/  IABS R6, R27 ;  /* 0x0000001b00067213 */ /* 0x004fc60000000000 */
[----:B------:R-:W2:Y:S01]  /*42d0*/  LDL R27, [R1+0x1a20] ;  /* 0x001a2000011b7983 */ /* 0x000ea20000100800 */
[----:B------:R-:W-:-:S03]  /*42e0*/  IABS R10, R22 ;  /* 0x00000016000a7213 */ /* 0x000fc60000000000 */
[----:B------:R-:W2:Y:S01]  /*42f0*/  LDL R22, [R1+0x1a28] ;  /* 0x001a280001167983 */ /* 0x000ea20000100800 */
[----:B------:R-:W-:-:S04]  /*4300*/  IMAD.HI.U32 R9, R28, R8, RZ ;  /* 0x000000081c097227 */ /* 0x000fc800078e00ff */
[----:B------:R-:W-:-:S04]  /*4310*/  IMAD.HI.U32 R11, R28, R10, RZ ;  /* 0x0000000a1c0b7227 */ /* 0x000fc800078e00ff */
[----:B------:R-:W-:-:S04]  /*4320*/  IMAD.HI.U32 R7, R28, R6, RZ ;  /* 0x000000061c077227 */ /* 0x000fc800078e00ff */
[----:B------:R-:W-:Y:S02]  /*4330*/  IMAD.MOV R11, RZ, RZ, -R11 ;  /* 0x000000ffff0b7224 */ /* 0x000fe400078e0a0b */
[----:B------:R-:W-:Y:S02]  /*4340*/  IMAD.MOV R9, RZ, RZ, -R9 ;  /* 0x000000ffff097224 */ /* 0x000fe400078e0a09 */
[----:B------:R-:W-:Y:S01]  /*4350*/  IMAD.MOV R7, RZ, RZ, -R7 ;  /* 0x000000ffff077224 */ /* 0x000fe200078e0a07 */
[----:B---3--:R-:W-:Y:S02]  /*4360*/  IABS R3, R23 ;  /* 0x0000001700037213 */ /* 0x008fe40000000000 */
[----:B------:R-:W3:Y:S03]  /*4370*/  LDL R23, [R1+0x1a1c] ;  /* 0x001a1c0001177983 */ /* 0x000ee60000100800 */
[----:B------:R-:W-:Y:S01]  /*4380*/  IMAD.HI.U32 R5, R28, R3, RZ ;  /* 0x000000031c057227 */ /* 0x000fe200078e00ff */
[----:B0-----:R-:W-:-:S03]  /*4390*/  IABS R0, R24 ;  /* 0x0000001800007213 */ /* 0x001fc60000000000 */
[----:B------:R-:W-:Y:S02]  /*43a0*/  IMAD.MOV R5, RZ, RZ, -R5 ;  /* 0x000000ffff057224 */ /* 0x000fe400078e0a05 */
[----:B------:R-:W-:-:S04]  /*43b0*/  IMAD.HI.U32 R2, R28, R0, RZ ;  /* 0x000000001c027227 */ /* 0x000fc800078e00ff */
[C---:B------:R-:W-:Y:S02]  /*43c0*/  IMAD R10, R29.reuse, R11, R10 ;  /* 0x0000000b1d0a7224 */ /* 0x040fe400078e020a */
[----:B------:R-:W-:Y:S02]  /*43d0*/  IMAD.MOV R2, RZ, RZ, -R2 ;  /* 0x000000ffff027224 */ /* 0x000fe400078e0a02 */
[C---:B------:R-:W-:Y:S02]  /*43e0*/  IMAD R8, R29.reuse, R9, R8 ;  /* 0x000000091d087224 */ /* 0x040fe400078e0208 */
[C---:B------:R-:W-:Y:S02]  /*43f0*/  IMAD R6, R29.reuse, R7, R6 ;  /* 0x000000071d067224 */ /* 0x040fe400078e0206 */
[C---:B------:R-:W-:Y:S01]  /*4400*/  IMAD R3, R29.reuse, R5, R3 ;  /* 0x000000051d037224 */ /* 0x040fe200078e0203 */
[----:B------:R0:W-:Y:S01]  /*4410*/  STL [R1+0x74], R10 ;  /* 0x0000740a01007387 */ /* 0x0001e20000100800 */
[----:B------:R-:W-:-:S03]  /*4420*/  IMAD R0, R29, R2, R0 ;  /* 0x000000021d007224 */ /* 0x000fc600078e0200 */
[----:B------:R-:W-:Y:S04]  /*4430*/  STL [R1+0x78], R8 ;  /* 0x0000780801007387 */ /* 0x000fe80000100800 */
[----:B------:R4:W-:Y:S04]  /*4440*/  STL [R1+0x158], R6 ;  /* 0x0001580601007387 */ /* 0x0009e80000100800 */
[----:B------:R2:W-:Y:S04]  /*4450*/  STL [R1+0x15c], R3 ;  /* 0x00015c0301007387 */ /* 0x0005e80000100800 */
[----:B------:R-:W3:Y:S04]  /*4460*/  LDL R21, [R1+0x1a18] ;  /* 0x001a180001157983 */ /* 0x000ee80000100800 */
[----:B------:R3:W-:Y:S04]  /*4470*/  STL [R1+0x160], R0 ;  /* 0x0001600001007387 */ /* 0x0007e80000100800 */
[----:B------:R-:W3:Y:S01]  /*4480*/  LDL R24, [R1+0x1a14] ;  /* 0x001a140001187983 */ /* 0x000ee20000100800 */
[----:B0-----:R-:W-:-:S03]  /*4490*/  IABS R10, R25 ;  /* 0x00000019000a7213 */ /* 0x001fc60000000000 */
[----:B------:R-:W3:Y:S01]  /*44a0*/  LDL R25, [R1+0x1a10] ;  /* 0x001a100001197983 */ /* 0x000ee20000100800 */
[----:B----4-:R-:W-:-:S03]  /*44b0*/  IABS R6, R26 ;  /* 0x0000001a00067213 */ /* 0x010fc60000000000 */
[----:B------:R-:W4:Y:S01]  /*44c0*/  LDL R26, [R1+0x1a0c] ;  /* 0x001a0c00011a7983 */ /* 0x000f220000100800 */
[----:B--2---:R-:W-:-:S03]  /*44d0*/  IABS R3, R27 ;  /* 0x0000001b00037213 */ /* 0x004fc60000000000 */
[----:B------:R-:W2:Y:S01]  /*44e0*/  LDL R27, [R1+0x1a08] ;  /* 0x001a0800011b7983 */ /* 0x000ea20000100800 */
[----:B------:R-:W-:Y:S01]  /*44f0*/  IABS R8, R22 ;  /* 0x0000001600087213 */ /* 0x000fe20000000000 */
        /* <DEDUP_REMOVED lines=9> */
[----:B------:R-:W-:Y:S04]  /*4590*/  STL [R1+0x11c], R10 ;  /* 0x00011c0a01007387 */ /* 0x000fe80000100800 */
[----:B------:R0:W-:Y:S01]  /*45a0*/  STL [R1+0x120], R8 ;  /* 0x0001200801007387 */ /* 0x0001e20000100800 */
[----:B---3--:R-:W-:-:S03]  /*45b0*/  IABS R0, R23 ;  /* 0x0000001700007213 */ /* 0x008fc60000000000 */
[----:B------:R1:W-:Y:S01]  /*45c0*/  STL [R1+0x124], R6 ;  /* 0x0001240601007387 */ /* 0x0003e20000100800 */
[----:B------:R-:W-:-:S03]  /*45d0*/  IMAD.HI.U32 R5, R28, R3, RZ ;  /* 0x000000031c057227 */ /* 0x000fc600078e00ff */
[----:B------:R-:W3:Y:S01]  /*45e0*/  LDL R22, [R1+0x1a04] ;  /* 0x001a040001167983 */ /* 0x000ee20000100800 */
[----:B------:R-:W-:-:S04]  /*45f0*/  IMAD.HI.U32 R2, R28, R0, RZ ;  /* 0x000000001c027227 */ /* 0x000fc800078e00ff */
[----:B------:R-:W-:Y:S02]  /*4600*/  IMAD.MOV R5, RZ, RZ, -R5 ;  /* 0x000000ffff057224 */ /* 0x000fe400078e0a05 */
[----:B------:R-:W-:Y:S02]  /*4610*/  IMAD.MOV R2, RZ, RZ, -R2 ;  /* 0x000000ffff027224 */ /* 0x000fe400078e0a02 */
[C---:B------:R-:W-:Y:S02]  /*4620*/  IMAD R3, R29.reuse, R5, R3 ;  /* 0x000000051d037224 */ /* 0x040fe400078e0203 */
[----:B------:R-:W-:-:S03]  /*4630*/  IMAD R0, R29, R2, R0 ;  /* 0x000000021d007224 */ /* 0x000fc600078e0200 */
[----:B------:R4:W-:Y:S04]  /*4640*/  STL [R1+0x128], R3 ;  /* 0x0001280301007387 */ /* 0x0009e80000100800 */
[----:B------:R-:W3:Y:S04]  /*4650*/  LDL R23, [R1+0x1a00] ;  /* 0x001a000001177983 */ /* 0x000ee80000100800 */
[----:B------:R2:W-:Y:S01]  /*4660*/  STL [R1+0x130], R0 ;  /* 0x0001300001007387 */ /* 0x0005e20000100800 */
[----:B0-----:R-:W-:-:S03]  /*4670*/  IABS R8, R24 ;  /* 0x0000001800087213 */ /* 0x001fc60000000000 */
[----:B------:R-:W3:Y:S01]  /*4680*/  LDL R24, [R1+0x19fc] ;  /* 0x0019fc0001187983 */ /* 0x000ee20000100800 */
[----:B------:R-:W-:Y:S02]  /*4690*/  IABS R10, R21 ;  /* 0x00000015000a7213 */ /* 0x000fe40000000000 */
[----:B-1----:R-:W-:Y:S02]  /*46a0*/  IABS R6, R25 ;  /* 0x0000001900067213 */ /* 0x002fe40000000000 */
        /* <DEDUP_REMOVED lines=24> */
[----:B------:R4:W-:Y:S04]  /*4830*/  STL [R1+0xf0], R0 ;  /* 0x0000f00001007387 */ /* 0x0009e80000100800 */
[----:B------:R-:W2:Y:S01]  /*4840*/  LDL R21, [R1+0x19ec] ;  /* 0x0019ec0001157983 */ /* 0x000ea20000100800 */
[----:B---3--:R-:W-:-:S03]  /*4850*/  IABS R10, R22 ;  /* 0x00000016000a7213 */ /* 0x008fc60000000000 */
[----:B------:R-:W4:Y:S02]  /*4860*/  LDL R22, [R1+0x19e8] ;  /* 0x0019e80001167983 */ /* 0x000f240000100800 */
[C---:B------:R-:W-:Y:S01]  /*4870*/  IMAD.HI.U32 R11, R28.reuse, R10, RZ ;  /* 0x0000000a1c0b7227 */ /* 0x040fe200078e00ff */
[----:B0-----:R-:W-:Y:S02]  /*4880*/  IABS R8, R23 ;  /* 0x0000001700087213 */ /* 0x001fe40000000000 */
[----:B------:R-:W4:Y:S03]  /*4890*/  LDL R23, [R1+0x19e4] ;  /* 0x0019e40001177983 */ /* 0x000f260000100800 */
[----:B------:R-:W-:-:S04]  /*48a0*/  IMAD.HI.U32 R9, R28, R8, RZ ;  /* 0x000000081c097227 */ /* 0x000fc800078e00ff */
[----:B------:R-:W-:Y:S02]  /*48b0*/  IMAD.MOV R11, RZ, RZ, -R11 ;  /* 0x000000ffff0b7224 */ /* 0x000fe400078e0a0b */
[----:B------:R-:W-:Y:S01]  /*48c0*/  IMAD.MOV R9, RZ, RZ, -R9 ;  /* 0x000000ffff097224 */ /* 0x000fe200078e0a09 */
[----:B-1----:R-:W-:Y:S02]  /*48d0*/  IABS R6, R24 ;  /* 0x0000001800067213 */ /* 0x002fe40000000000 */
[----:B------:R-:W4:Y:S01]  /*48e0*/  LDL R24, [R1+0x19e0] ;  /* 0x0019e00001187983 */ /* 0x000f220000100800 */
[----:B------:R-:W-:Y:S02]  /*48f0*/  IABS R3, R25 ;  /* 0x0000001900037213 */ /* 0x000fe40000000000 */
[----:B------:R-:W-:-:S04]  /*4900*/  IMAD.HI.U32 R7, R28, R6, RZ ;  /* 0x000000061c077227 */ /* 0x000fc800078e00ff */
[----:B------:R-:W-:-:S04]  /*4910*/  IMAD.HI.U32 R5, R28, R3, RZ ;  /* 0x000000031c057227 */ /* 0x000fc800078e00ff */
[----:B------:R-:W-:Y:S02]  /*4920*/  IMAD.MOV R7, RZ, RZ, -R7 ;  /* 0x000000ffff077224 */ /* 0x000fe400078e0a07 */
[----:B------:R-:W-:Y:S02]  /*4930*/  IMAD.MOV R5, RZ, RZ, -R5 ;  /* 0x000000ffff057224 */ /* 0x000fe400078e0a05 */
[C---:B------:R-:W-:Y:S02]  /*4940*/  IMAD R10, R29.reuse, R11, R10 ;  /* 0x0000000b1d0a7224 */ /* 0x040fe400078e020a */
[C---:B------:R-:W-:Y:S02]  /*4950*/  IMAD R8, R29.reuse, R9, R8 ;  /* 0x000000091d087224 */ /* 0x040fe400078e0208 */
[C---:B------:R-:W-:Y:S02]  /*4960*/  IMAD R6, R29.reuse, R7, R6 ;  /* 0x000000071d067224 */ /* 0x040fe400078e0206 */
[----:B------:R-:W-:Y:S01]  /*4970*/  IMAD R3, R29, R5, R3 ;  /* 0x000000051d037224 */ /* 0x000fe200078e0203 */
[----:B------:R2:W-:Y:S04]  /*4980*/  STL [R1+0x38], R10 ;  /* 0x0000380a01007387 */ /* 0x0005e80000100800 */
[----:B------:R0:W-:Y:S04]  /*4990*/  STL [R1+0x34], R8 ;  /* 0x0000340801007387 */ /* 0x0001e80000100800 */
[----:B------:R4:W-:Y:S04]  /*49a0*/  STL [R1+0x30], R6 ;  /* 0x0000300601007387 */ /* 0x0009e80000100800 */
[----:B------:R1:W-:Y:S04]  /*49b0*/  STL [R1+0xb4], R3 ;  /* 0x0000b40301007387 */ /* 0x0003e80000100800 */
[----:B------:R-:W4:Y:S02]  /*49c0*/  LDL R25, [R1+0x19dc] ;  /* 0x0019dc0001197983 */ /* 0x000f240000100800 */
[----:B----4-:R-:W-:-:S05]  /*49d0*/  IABS R0, R26 ;  /* 0x0000001a00007213 */ /* 0x010fca0000000000 */
[----:B------:R-:W-:-:S04]  /*49e0*/  IMAD.HI.U32 R2, R28, R0, RZ ;  /* 0x000000001c027227 */ /* 0x000fc800078e00ff */
[----:B------:R-:W-:-:S04]  /*49f0*/  IMAD.MOV R2, RZ, RZ, -R2 ;  /* 0x000000ffff027224 */ /* 0x000fc800078e0a02 */
[----:B------:R-:W-:-:S05]  /*4a00*/  IMAD R0, R29, R2, R0 ;  /* 0x000000021d007224 */ /* 0x000fca00078e0200 */
[----:B------:R4:W-:Y:S04]  /*4a10*/  STL [R1+0xb8], R0 ;  /* 0x0000b80001007387 */ /* 0x0009e80000100800 */
[----:B------:R-:W3:Y:S01]  /*4a20*/  LDL R26, [R1+0x19d4] ;  /* 0x0019d400011a7983 */ /* 0x000ee20000100800 */
[----:B--2---:R-:W-:-:S03]  /*4a30*/  IABS R10, R27 ;  /* 0x0000001b000a7213 */ /* 0x004fc60000000000 */
[----:B------:R-:W2:Y:S02]  /*4a40*/  LDL R27, [R1+0x19d8] ;  /* 0x0019d800011b7983 */ /* 0x000ea40000100800 */
[----:B------:R-:W-:-:S04]  /*4a50*/  IMAD.HI.U32 R11, R28, R10, RZ ;  /* 0x0000000a1c0b7227 */ /* 0x000fc800078e00ff */
[----:B------:R-:W-:-:S04]  /*4a60*/  IMAD.MOV R11, RZ, RZ, -R11 ;  /* 0x000000ffff0b7224 */ /* 0x000fc800078e0a0b */
[----:B------:R-:W-:Y:S01]  /*4a70*/  IMAD R10, R29, R11, R10 ;  /* 0x0000000b1d0a7224 */ /* 0x000fe200078e020a */
[----:B0-----:R-:W-:Y:S02]  /*4a80*/  IABS R8, R21 ;  /* 0x0000001500087213 */ /* 0x001fe40000000000 */
[----:B------:R-:W2:Y:S01]  /*4a90*/  LDL R21, [R1+0x19d0] ;  /* 0x0019d00001157983 */ /* 0x000ea20000100800 */
[----:B----4-:R-:W-:-:S03]  /*4aa0*/  IABS R6, R22 ;  /* 0x0000001600067213 */ /* 0x010fc60000000000 */
[----:B------:R-:W4:Y:S01]  /*4ab0*/  LDL R22, [R1+0x19cc] ;  /* 0x0019cc0001167983 */ /* 0x000f220000100800 */
[----:B------:R-:W-:-:S04]  /*4ac0*/  IMAD.HI.U32 R9, R28, R8, RZ ;  /* 0x000000081c097227 */ /* 0x000fc800078e00ff */
[----:B------:R-:W-:-:S04]  /*4ad0*/  IMAD.HI.U32 R7, R28, R6, RZ ;  /* 0x000000061c077227 */ /* 0x000fc800078e00ff */
[----:B------:R-:W-:Y:S02]  /*4ae0*/  IMAD.MOV R9, RZ, RZ, -R9 ;  /* 0x000000ffff097224 */ /* 0x000fe400078e0a09 */
[----:B------:R-:W-:Y:S02]  /*4af0*/  IMAD.MOV R7, RZ, RZ, -R7 ;  /* 0x000000ffff077224 */ /* 0x000fe400078e0a07 */
[C---:B------:R-:W-:Y:S02]  /*4b00*/  IMAD R8, R29.reuse, R9, R8 ;  /* 0x000000091d087224 */ /* 0x040fe400078e0208 */
[----:B------:R-:W-:Y:S01]  /*4b10*/  IMAD R6, R29, R7, R6 ;  /* 0x000000071d067224 */ /* 0x000fe200078e0206 */
[----:B------:R-:W-:Y:S01]  /*4b20*/  STL [R1+0x2c], R10 ;  /* 0x00002c0a01007387 */ /* 0x000fe20000100800 */
[----:B-1----:R-:W-:-:S03]  /*4b30*/  IABS R3, R23 ;  /* 0x0000001700037213 */ /* 0x002fc60000000000 */
[----:B------:R-:W-:Y:S04]  /*4b40*/  STL [R1+0x28], R8 ;  /* 0x0000280801007387 */ /* 0x000fe80000100800 */
[----:B------:R-:W4:Y:S04]  /*4b50*/  LDL R23, [R1+0x19c8] ;  /* 0x0019c80001177983 */ /* 0x000f280000100800 */
[----:B------:R0:W-:Y:S01]  /*4b60*/  STL [R1+0x24], R6 ;  /* 0x0000240601007387 */ /* 0x0001e20000100800 */
[----:B------:R-:W-:Y:S01]  /*4b70*/  IMAD.HI.U32 R5, R28, R3, RZ ;  /* 0x000000031c057227 */ /* 0x000fe200078e00ff */
[----:B------:R-:W-:-:S02]  /*4b80*/  IABS R0, R24 ;  /* 0x0000001800007213 */ /* 0x000fc40000000000 */
[----:B------:R-:W4:Y:S03]  /*4b90*/  LDL R24, [R1+0x19c4] ;  /* 0x0019c40001187983 */ /* 0x000f260000100800 */
[----:B------:R-:W-:-:S04]  /*4ba0*/  IMAD.HI.U32 R2, R28, R0, RZ ;  /* 0x000000001c027227 */ /* 0x000fc800078e00ff */
[----:B------:R-:W-:Y:S02]  /*4bb0*/  IMAD.MOV R5, RZ, RZ, -R5 ;  /* 0x000000ffff057224 */ /* 0x000fe400078e0a05 */
[----:B------:R-:W-:Y:S02]  /*4bc0*/  IMAD.MOV R2, RZ, RZ, -R2 ;  /* 0x000000ffff027224 */ /* 0x000fe400078e0a02 */
[C---:B------:R-:W-:Y:S02]  /*4bd0*/  IMAD R3, R29.reuse, R5, R3 ;  /* 0x000000051d037224 */ /* 0x040fe400078e0203 */
[----:B------:R-:W-:-:S03]  /*4be0*/  IMAD R0, R29, R2, R0 ;  /* 0x000000021d007224 */ /* 0x000fc600078e0200 */
[----:B------:R2:W-:Y:S04]  /*4bf0*/  STL [R1+0x20], R3 ;  /* 0x0000200301007387 */ /* 0x0005e80000100800 */
[----:B------:R4:W-:Y:S01]  /*4c00*/  STL [R1+0x1c], R0 ;  /* 0x00001c0001007387 */ /* 0x0009e20000100800 */
[----:B0-----:R-:W-:-:S03]  /*4c10*/  IABS R6, R25 ;  /* 0x0000001900067213 */ /* 0x001fc60000000000 */
[----:B------:R-:W4:Y:S01]  /*4c20*/  LDL R25, [R1+0x19b8] ;  /* 0x0019b80001197983 */ /* 0x000f220000100800 */
[----:B---3--:R-:W-:-:S03]  /*4c30*/  IABS R5, R26 ;  /* 0x0000001a00057213 */ /* 0x008fc60000000000 */
[----:B------:R-:W3:Y:S01]  /*4c40*/  LDL R26, [R1+0x19bc] ;  /* 0x0019bc00011a7983 */ /* 0x000ee20000100800 */
        /* <DEDUP_REMOVED lines=9> */
[----:B------:R-:W-:Y:S01]  /*4ce0*/  IMAD R6, R29, R8, R5 ;  /* 0x000000081d067224 */ /* 0x000fe200078e0205 */
[----:B------:R-:W-:Y:S02]  /*4cf0*/  IABS R2, R21 ;  /* 0x0000001500027213 */ /* 0x000fe40000000000 */
[----:B----4-:R-:W-:-:S03]  /*4d00*/  IABS R0, R22 ;  /* 0x0000001600007213 */ /* 0x010fc60000000000 */
[----:B------:R-:W-:-:S04]  /*4d10*/  IMAD.HI.U32 R10, R28, R2, RZ ;  /* 0x000000021c0a7227 */ /* 0x000fc800078e00ff */
[----:B------:R-:W-:-:S04]  /*4d20*/  IMAD.HI.U32 R11, R28, R0, RZ ;  /* 0x000000001c0b7227 */ /* 0x000fc800078e00ff */
[----:B------:R-:W-:Y:S02]  /*4d30*/  IMAD.MOV R10, RZ, RZ, -R10 ;  /* 0x000000ffff0a7224 */ /* 0x000fe400078e0a0a */
[----:B------:R-:W-:Y:S02]  /*4d40*/  IMAD.MOV R11, RZ, RZ, -R11 ;  /* 0x000000ffff0b7224 */ /* 0x000fe400078e0a0b */
[C---:B------:R-:W-:Y:S02]  /*4d50*/  IMAD R5, R29.reuse, R9, R3 ;  /* 0x000000091d057224 */ /* 0x040fe400078e0203 */
[C---:B------:R-:W-:Y:S01]  /*4d60*/  IMAD R2, R29.reuse, R10, R2 ;  /* 0x0000000a1d027224 */ /* 0x040fe200078e0202 */
[----:B------:R-:W-:Y:S01]  /*4d70*/  STL [R1+0x18], R7 ;  /* 0x0000180701007387 */ /* 0x000fe20000100800 */
[----:B------:R-:W-:-:S03]  /*4d80*/  IMAD R3, R29, R11, R0 ;  /* 0x0000000b1d037224 */ /* 0x000fc600078e0200 */
[----:B------:R-:W-:Y:S04]  /*4d90*/  STL [R1+0x14], R6 ;  /* 0x0000140601007387 */ /* 0x000fe80000100800 */
[----:B------:R-:W-:Y:S01]  /*4da0*/  STL [R1+0x10], R5 ;  /* 0x0000100501007387 */ /* 0x000fe20000100800 */
[----:B------:R-:W-:-:S03]  /*4db0*/  IABS R0, R23 ;  /* 0x0000001700007213 */ /* 0x000fc60000000000 */
[----:B------:R0:W-:Y:S04]  /*4dc0*/  STL [R1+0xc], R2 ;  /* 0x00000c0201007387 */ /* 0x0001e80000100800 */
[----:B------:R1:W-:Y:S04]  /*4dd0*/  STL [R1+0x8], R3 ;  /* 0x0000080301007387 */ /* 0x0003e80000100800 */
[----:B------:R-:W4:Y:S04]  /*4de0*/  LDL R23, [R1+0x19b0] ;  /* 0x0019b00001177983 */ /* 0x000f280000100800 */
[----:B------:R-:W4:Y:S04]  /*4df0*/  LDL R22, [R1+0x19ac] ;  /* 0x0019ac0001167983 */ /* 0x000f280000100800 */
[----:B------:R-:W4:Y:S01]  /*4e00*/  LDL R21, [R1+0x19a8] ;  /* 0x0019a80001157983 */ /* 0x000f220000100800 */
[----:B0-----:R-:W-:-:S03]  /*4e10*/  IABS R2, R24 ;  /* 0x0000001800027213 */ /* 0x001fc60000000000 */
[----:B------:R-:W4:Y:S04]  /*4e20*/  LDL R24, [R1+0x19b4] ;  /* 0x0019b40001187983 */ /* 0x000f280000100800 */
[----:B------:R-:W4:Y:S01]  /*4e30*/  LDL R20, [R1+0x19a4] ;  /* 0x0019a40001147983 */ /* 0x000f220000100800 */
[----:B-1----:R-:W-:-:S04]  /*4e40*/  IMAD.HI.U32 R3, R28, R0, RZ ;  /* 0x000000001c037227 */ /* 0x002fc800078e00ff */
[----:B------:R-:W-:-:S04]  /*4e50*/  IMAD.HI.U32 R5, R28, R2, RZ ;  /* 0x000000021c057227 */ /* 0x000fc800078e00ff */
[----:B------:R-:W-:Y:S02]  /*4e60*/  IMAD.MOV R3, RZ, RZ, -R3 ;  /* 0x000000ffff037224 */ /* 0x000fe400078e0a03 */
[----:B------:R-:W-:Y:S02]  /*4e70*/  IMAD.MOV R5, RZ, RZ, -R5 ;  /* 0x000000ffff057224 */ /* 0x000fe400078e0a05 */
[C---:B------:R-:W-:Y:S02]  /*4e80*/  IMAD R3, R29.reuse, R3, R0 ;  /* 0x000000031d037224 */ /* 0x040fe400078e0200 */
[----:B------:R-:W-:-:S03]  /*4e90*/  IMAD R0, R29, R5, R2 ;  /* 0x000000051d007224 */ /* 0x000fc600078e0202 */
[----:B------:R0:W-:Y:S01]  /*4ea0*/  STL [R1+0x4], R3 ;  /* 0x0000040301007387 */ /* 0x0001e20000100800 */
[----:B------:R-:W-:-:S05]  /*4eb0*/  IABS R25, R25 ;  /* 0x0000001900197213 */ /* 0x000fca0000000000 */
[----:B------:R-:W-:-:S04]  /*4ec0*/  IMAD.HI.U32 R8, R28, R25, RZ ;  /* 0x000000191c087227 */ /* 0x000fc800078e00ff */
[----:B------:R-:W-:-:S04]  /*4ed0*/  IMAD.MOV R8, RZ, RZ, -R8 ;  /* 0x000000ffff087224 */ /* 0x000fc800078e0a08 */
[----:B------:R-:W-:Y:S01]  /*4ee0*/  IMAD R25, R29, R8, R25 ;  /* 0x000000081d197224 */ /* 0x000fe200078e0219 */
[----:B---3--:R-:W-:-:S05]  /*4ef0*/  IABS R26, R26 ;  /* 0x0000001a001a7213 */ /* 0x008fca0000000000 */
[----:B------:R-:W-:-:S04]  /*4f00*/  IMAD.HI.U32 R7, R28, R26, RZ ;  /* 0x0000001a1c077227 */ /* 0x000fc800078e00ff */
[----:B------:R-:W-:-:S04]  /*4f10*/  IMAD.MOV R7, RZ, RZ, -R7 ;  /* 0x000000ffff077224 */ /* 0x000fc800078e0a07 */
[----:B------:R-:W-:Y:S01]  /*4f20*/  IMAD R26, R29, R7, R26 ;  /* 0x000000071d1a7224 */ /* 0x000fe200078e021a */
[----:B--2---:R-:W-:-:S05]  /*4f30*/  IABS R27, R27 ;  /* 0x0000001b001b7213 */ /* 0x004fca0000000000 */
[----:B------:R-:W-:-:S04]  /*4f40*/  IMAD.HI.U32 R6, R28, R27, RZ ;  /* 0x0000001b1c067227 */ /* 0x000fc800078e00ff */
[----:B------:R-:W-:-:S04]  /*4f50*/  IMAD.MOV R6, RZ, RZ, -R6 ;  /* 0x000000ffff067224 */ /* 0x000fc800078e0a06 */
[----:B------:R-:W-:-:S05]  /*4f60*/  IMAD R27, R29, R6, R27 ;  /* 0x000000061d1b7224 */ /* 0x000fca00078e021b */
[----:B------:R-:W-:Y:S04]  /*4f70*/  STL [R1+0x1cf8], R27 ;  /* 0x001cf81b01007387 */ /* 0x000fe80000100800 */
[----:B------:R1:W-:Y:S04]  /*4f80*/  STL [R1], R0 ;  /* 0x0000000001007387 */ /* 0x0003e80000100800 */
[----:B------:R-:W-:Y:S04]  /*4f90*/  STL [R1+0x1cdc], R26 ;  /* 0x001cdc1a01007387 */ /* 0x000fe80000100800 */
[----:B------:R2:W-:Y:S04]  /*4fa0*/  STL [R1+0x1cd8], R25 ;  /* 0x001cd81901007387 */ /* 0x0005e80000100800 */
[----:B------:R-:W3:Y:S04]  /*4fb0*/  LDL R19, [R1+0x19a0] ;  /* 0x0019a00001137983 */ /* 0x000ee80000100800 */
[----:B------:R-:W2:Y:S04]  /*4fc0*/  LDL R18, [R1+0x199c] ;  /* 0x00199c0001127983 */ /* 0x000ea80000100800 */
[----:B------:R-:W2:Y:S04]  /*4fd0*/  LDL R17, [R1+0x1998] ;  /* 0x0019980001117983 */ /* 0x000ea80000100800 */
[----:B------:R-:W2:Y:S04]  /*4fe0*/  LDL R16, [R1+0x1994] ;  /* 0x0019940001107983 */ /* 0x000ea80000100800 */
[----:B------:R-:W2:Y:S01]  /*4ff0*/  LDL R15, [R1+0x1990] ;  /* 0x00199000010f7983 */ /* 0x000ea20000100800 */
[----:B----4-:R-:W-:-:S02]  /*5000*/  IABS R23, R23 ;  /* 0x0000001700177213 */ /* 0x010fc40000000000 */
[----:B------:R-:W-:-:S03]  /*5010*/  IABS R22, R22 ;  /* 0x0000001600167213 */ /* 0x000fc60000000000 */
[C---:B------:R-:W-:Y:S01]  /*5020*/  IMAD.HI.U32 R2, R28.reuse, R23, RZ ;  /* 0x000000171c027227 */ /* 0x040fe200078e00ff */
[----:B------:R-:W-:Y:S02]  /*5030*/  IABS R21, R21 ;  /* 0x0000001500157213 */ /* 0x000fe40000000000 */
[----:B------:R-:W-:Y:S01]  /*5040*/  IABS R24, R24 ;  /* 0x0000001800187213 */ /* 0x000fe20000000000 */
[----:B0-----:R-:W-:Y:S01]  /*5050*/  IMAD.HI.U32 R3, R28, R22, RZ ;  /* 0x000000161c037227 */ /* 0x001fe200078e00ff */
[----:B------:R-:W-:-:S03]  /*5060*/  IABS R20, R20 ;  /* 0x0000001400147213 */ /* 0x000fc60000000000 */
[----:B-1----:R-:W-:-:S04]  /*5070*/  IMAD.HI.U32 R0, R28, R24, RZ ;  /* 0x000000181c007227 */ /* 0x002fc800078e00ff */
[----:B------:R-:W-:-:S04]  /*5080*/  IMAD.HI.U32 R5, R28, R21, RZ ;  /* 0x000000151c057227 */ /* 0x000fc800078e00ff */
[----:B------:R-:W-:-:S04]  /*5090*/  IMAD.HI.U32 R6, R28, R20, RZ ;  /* 0x000000141c067227 */ /* 0x000fc800078e00ff */
[----:B------:R-:W-:Y:S02]  /*50a0*/  IMAD.MOV R0, RZ, RZ, -R0 ;  /* 0x000000ffff007224 */ /* 0x000fe400078e0a00 */
[----:B------:R-:W-:Y:S02]  /*50b0*/  IMAD.MOV R2, RZ, RZ, -R2 ;  /* 0x000000ffff027224 */ /* 0x000fe400078e0a02 */
[----:B------:R-:W-:Y:S02]  /*50c0*/  IMAD.MOV R3, RZ, RZ, -R3 ;  /* 0x000000ffff037224 */ /* 0x000fe400078e0a03 */
[----:B------:R-:W-:Y:S02]  /*50d0*/  IMAD.MOV R5, RZ, RZ, -R5 ;  /* 0x000000ffff057224 */ /* 0x000fe400078e0a05 */
[----:B------:R-:W-:Y:S02]  /*50e0*/  IMAD.MOV R6, RZ, RZ, -R6 ;  /* 0x000000ffff067224 */ /* 0x000fe400078e0a06 */
[----:B------:R-:W-:-:S02]  /*50f0*/  IMAD R24, R29, R0, R24 ;  /* 0x000000001d187224 */ /* 0x000fc400078e0218 */
[C---:B------:R-:W-:Y:S02]  /*5100*/  IMAD R23, R29.reuse, R2, R23 ;  /* 0x000000021d177224 */ /* 0x040fe400078e0217 */
[C---:B------:R-:W-:Y:S02]  /*5110*/  IMAD R22, R29.reuse, R3, R22 ;  /* 0x000000031d167224 */ /* 0x040fe400078e0216 */
[C---:B------:R-:W-:Y:S01]  /*5120*/  IMAD R21, R29.reuse, R5, R21 ;  /* 0x000000051d157224 */ /* 0x040fe200078e0215 */
[----:B------:R-:W-:Y:S01]  /*5130*/  STL [R1+0x1cd4], R24 ;  /* 0x001cd41801007387 */ /* 0x000fe20000100800 */
[----:B------:R-:W-:-:S03]  /*5140*/  IMAD R20, R29, R6, R20 ;  /* 0x000000061d147224 */ /* 0x000fc600078e0214 */
[----:B------:R-:W-:Y:S04]  /*5150*/  STL [R1+0x1cd0], R23 ;  /* 0x001cd01701007387 */ /* 0x000fe80000100800 */
[----:B------:R-:W-:Y:S04]  /*5160*/  STL [R1+0x1ccc], R22 ;  /* 0x001ccc1601007387 */ /* 0x000fe80000100800 */
[----:B------:R-:W-:Y:S04]  /*5170*/  STL [R1+0x1cc8], R21 ;  /* 0x001cc81501007387 */ /* 0x000fe80000100800 */
[----:B------:R-:W-:Y:S04]  /*5180*/  STL [R1+0x1ce0], R20 ;  /* 0x001ce01401007387 */ /* 0x000fe80000100800 */
[----:B------:R-:W4:Y:S04]  /*5190*/  LDL R10, [R1+0x1980] ;  /* 0x00198000010a7983 */ /* 0x000f280000100800 */
[----:B------:R-:W4:Y:S04]  /*51a0*/  LDL R9, [R1+0x197c] ;  /* 0x00197c0001097983 */ /* 0x000f280000100800 */
[----:B------:R-:W4:Y:S04]  /*51b0*/  LDL R14, [R1+0x198c] ;  /* 0x00198c00010e7983 */ /* 0x000f280000100800 */
[----:B------:R-:W4:Y:S04]  /*51c0*/  LDL R13, [R1+0x1988] ;  /* 0x00198800010d7983 */ /* 0x000f280000100800 */
[----:B------:R-:W4:Y:S01]  /*51d0*/  LDL R12, [R1+0x1984] ;  /* 0x00198400010c7983 */ /* 0x000f220000100800 */
[----:B---3--:R-:W-:-:S02]  /*51e0*/  IABS R19, R19 ;  /* 0x0000001300137213 */ /* 0x008fc40000000000 */
[----:B--2---:R-:W-:-:S03]  /*51f0*/  IABS R18, R18 ;  /* 0x0000001200127213 */ /* 0x004fc60000000000 */
[----:B------:R-:W-:Y:S01]  /*5200*/  IMAD.HI.U32 R0, R28, R19, RZ ;  /* 0x000000131c007227 */ /* 0x000fe200078e00ff */
[----:B------:R-:W-:-:S03]  /*5210*/  IABS R17, R17 ;  /* 0x0000001100117213 */ /* 0x000fc60000000000 */
[----:B------:R-:W-:Y:S01]  /*5220*/  IMAD.HI.U32 R2, R28, R18, RZ ;  /* 0x000000121c027227 */ /* 0x000fe200078e00ff */
[----:B------:R-:W-:-:S03]  /*5230*/  IABS R16, R16 ;  /* 0x0000001000107213 */ /* 0x000fc60000000000 */
[----:B------:R-:W-:Y:S01]  /*5240*/  IMAD.HI.U32 R3, R28, R17, RZ ;  /* 0x000000111c037227 */ /* 0x000fe200078e00ff */
[----:B------:R-:W-:-:S03]  /*5250*/  IABS R15, R15 ;  /* 0x0000000f000f7213 */ /* 0x000fc60000000000 */
        /* <DEDUP_REMOVED lines=11> */
[----:B------:R0:W-:Y:S01]  /*5310*/  STL [R1+0x1ce4], R19 ;  /* 0x001ce41301007387 */ /* 0x0001e20000100800 */
[----:B------:R-:W-:-:S03]  /*5320*/  IMAD R15, R29, R6, R15 ;  /* 0x000000061d0f7224 */ /* 0x000fc600078e020f */
[----:B------:R-:W-:Y:S04]  /*5330*/  STL [R1+0x1ce8], R18 ;  /* 0x001ce81201007387 */ /* 0x000fe80000100800 */
[----:B------:R-:W-:Y:S04]  /*5340*/  STL [R1+0x1cec], R17 ;  /* 0x001cec1101007387 */ /* 0x000fe80000100800 */
[----:B------:R-:W-:Y:S04]  /*5350*/  STL [R1+0x1cf0], R16 ;  /* 0x001cf01001007387 */ /* 0x000fe80000100800 */
[----:B------:R-:W-:Y:S04]  /*5360*/  STL [R1+0x1cf4], R15 ;  /* 0x001cf40f01007387 */ /* 0x000fe80000100800 */
[----:B------:R-:W2:Y:S04]  /*5370*/  LDL R25, [R1+0x196c] ;  /* 0x00196c0001197983 */ /* 0x000ea80000100800 */
[----:B------:R-:W3:Y:S04]  /*5380*/  LDL R8, [R1+0x1974] ;  /* 0x0019740001087983 */ /* 0x000ee80000100800 */
[----:B------:R-:W3:Y:S04]  /*5390*/  LDL R7, [R1+0x1970] ;  /* 0x0019700001077983 */ /* 0x000ee80000100800 */
[----:B------:R-:W3:Y:S01]  /*53a0*/  LDL R26, [R1+0x1968] ;  /* 0x00196800011a7983 */ /* 0x000ee20000100800 */
[----:B----4-:R-:W-:-:S02]  /*53b0*/  IABS R11, R10 ;  /* 0x0000000a000b7213 */ /* 0x010fc40000000000 */
[----:B------:R-:W-:Y:S02]  /*53c0*/  IABS R10, R9 ;  /* 0x00000009000a7213 */ /* 0x000fe40000000000 */
[----:B------:R-:W4:Y:S01]  /*53d0*/  LDL R9, [R1+0x1978] ;  /* 0x0019780001097983 */ /* 0x000f220000100800 */
[----:B------:R-:W-:Y:S02]  /*53e0*/  IABS R14, R14 ;  /* 0x0000000e000e7213 */ /* 0x000fe40000000000 */
[----:B------:R-:W-:-:S03]  /*53f0*/  IABS R13, R13 ;  /* 0x0000000d000d7213 */ /* 0x000fc60000000000 */
[C---:B------:R-:W-:Y:S01]  /*5400*/  IMAD.HI.U32 R0, R28.reuse, R14, RZ ;  /* 0x0000000e1c007227 */ /* 0x040fe200078e00ff */
[----:B0-----:R-:W4:Y:S01]  /*5410*/  LDL.LU R19, [R1+0x6c] ;  /* 0x00006c0001137983 */ /* 0x001f220000300800 */
[----:B------:R-:W-:Y:S02]  /*5420*/  IABS R12, R12 ;  /* 0x0000000c000c7213 */ /* 0x000fe40000000000 */
[C---:B------:R-:W-:Y:S01]  /*5430*/  IMAD.HI.U32 R5, R28.reuse, R13, RZ ;  /* 0x0000000d1c057227 */ /* 0x040fe200078e00ff */
[----:B------:R-:W4:Y:S03]  /*5440*/  LDL.LU R20, [R1+0x68] ;  /* 0x0000680001147983 */ /* 0x000f260000300800 */
[C---:B------:R-:W-:Y:S01]  /*5450*/  IMAD.HI.U32 R3, R28.reuse, R12, RZ ;  /* 0x0000000c1c037227 */ /* 0x040fe200078e00ff */
[----:B------:R-:W4:Y:S03]  /*5460*/  LDL.LU R22, [R1+0x64] ;  /* 0x0000640001167983 */ /* 0x000f260000300800 */
[----:B------:R-:W-:Y:S01]  /*5470*/  IMAD.HI.U32 R2, R28, R11, RZ ;  /* 0x0000000b1c027227 */ /* 0x000fe200078e00ff */
[----:B------:R-:W4:Y:S03]  /*5480*/  LDL.LU R27, [R1+0x60] ;  /* 0x00006000011b7983 */ /* 0x000f260000300800 */
[----:B------:R-:W-:-:S02]  /*5490*/  IMAD.MOV R0, RZ, RZ, -R0 ;  /* 0x000000ffff007224 */ /* 0x000fc400078e0a00 */
[----:B------:R-:W-:-:S04]  /*54a0*/  IMAD.HI.U32 R6, R28, R10, RZ ;  /* 0x0000000a1c067227 */ /* 0x000fc800078e00ff */
[----:B------:R-:W-:Y:S02]  /*54b0*/  IMAD.MOV R5, RZ, RZ, -R5 ;  /* 0x000000ffff057224 */ /* 0x000fe400078e0a05 */
[----:B------:R-:W-:Y:S02]  /*54c0*/  IMAD.MOV R3, RZ, RZ, -R3 ;  /* 0x000000ffff037224 */ /* 0x000fe400078e0a03 */
[----:B------:R-:W-:Y:S02]  /*54d0*/  IMAD.MOV R2, RZ, RZ, -R2 ;  /* 0x000000ffff027224 */ /* 0x000fe400078e0a02 */
[C---:B------:R-:W-:Y:S02]  /*54e0*/  IMAD R14, R29.reuse, R0, R14 ;  /* 0x000000001d0e7224 */ /* 0x040fe400078e020e */
[----:B------:R-:W-:Y:S02]  /*54f0*/  IMAD.MOV R0, RZ, RZ, -R6 ;  /* 0x000000ffff007224 */ /* 0x000fe400078e0a06 */
[----:B------:R-:W-:-:S02]  /*5500*/  IMAD R13, R29, R5, R13 ;  /* 0x000000051d0d7224 */ /* 0x000fc400078e020d */
[C---:B------:R-:W-:Y:S02]  /*5510*/  IMAD R12, R29.reuse, R3, R12 ;  /* 0x000000031d0c7224 */ /* 0x040fe400078e020c */
[C---:B------:R-:W-:Y:S01]  /*5520*/  IMAD R11, R29.reuse, R2, R11 ;  /* 0x000000021d0b7224 */ /* 0x040fe200078e020b */
[----:B------:R-:W-:Y:S01]  /*5530*/  STL [R1+0x1cfc], R14 ;  /* 0x001cfc0e01007387 */ /* 0x000fe20000100800 */
[----:B------:R-:W-:-:S03]  /*5540*/  IMAD R10, R29, R0, R10 ;  /* 0x000000001d0a7224 */ /* 0x000fc600078e020a */
[----:B------:R-:W-:Y:S04]  /*5550*/  STL [R1+0x1d00], R13 ;  /* 0x001d000d01007387 */ /* 0x000fe80000100800 */
[----:B------:R-:W-:Y:S04]  /*5560*/  STL [R1+0x1d04], R12 ;  /* 0x001d040c01007387 */ /* 0x000fe80000100800 */
[----:B------:R-:W-:Y:S04]  /*5570*/  STL [R1+0x1d08], R11 ;  /* 0x001d080b01007387 */ /* 0x000fe80000100800 */
[----:B------:R0:W-:Y:S01]  /*5580*/  STL [R1+0x1d0c], R10 ;  /* 0x001d0c0a01007387 */ /* 0x0001e20000100800 */
[----:B--2---:R-:W-:-:S03]  /*5590*/  IABS R6, R25 ;  /* 0x0000001900067213 */ /* 0x004fc60000000000 */
[----:B------:R-:W2:Y:S01]  /*55a0*/  LDL R25, [R1+0x1958] ;  /* 0x0019580001197983 */ /* 0x000ea20000100800 */
[----:B---3--:R-:W-:-:S03]  /*55b0*/  IABS R8, R8 ;  /* 0x0000000800087213 */ /* 0x008fc60000000000 */
[----:B------:R-:W3:Y:S02]  /*55c0*/  LDL.LU R21, [R1+0x5c] ;  /* 0x00005c0001157983 */ /* 0x000ee40000300800 */
[----:B------:R-:W-:Y:S02]  /*55d0*/  IMAD.HI.U32 R2, R28, R8, RZ ;  /* 0x000000081c027227 */ /* 0x000fe400078e00ff */
[----:B------:R-:W3:Y:S02]  /*55e0*/  LDL.LU R23, [R1+0x58] ;  /* 0x0000580001177983 */ /* 0x000ee40000300800 */
[----:B0-----:R-:W-:Y:S02]  /*55f0*/  IMAD.MOV R10, RZ, RZ, -R2 ;  /* 0x000000ffff0a7224 */ /* 0x001fe400078e0a02 */
[----:B------:R-:W3:Y:S02]  /*5600*/  LDL.LU R24, [R1+0x54] ;  /* 0x0000540001187983 */ /* 0x000ee40000300800 */
[----:B------:R-:W-:Y:S01]  /*5610*/  IMAD R8, R29, R10, R8 ;  /* 0x0000000a1d087224 */ /* 0x000fe200078e0208 */
[----:B------:R-:W-:-:S02]  /*5620*/  IABS R7, R7 ;  /* 0x0000000700077213 */ /* 0x000fc40000000000 */
[----:B----4-:R-:W-:-:S05]  /*5630*/  IABS R9, R9 ;  /* 0x0000000900097213 */ /* 0x010fca0000000000 */
[----:B------:R-:W-:-:S04]  /*5640*/  IMAD.HI.U32 R3, R28, R9, RZ ;  /* 0x000000091c037227 */ /* 0x000fc800078e00ff */
[----:B------:R-:W-:-:S04]  /*5650*/  IMAD.MOV R3, RZ, RZ, -R3 ;  /* 0x000000ffff037224 */ /* 0x000fc800078e0a03 */
[----:B------:R-:W-:-:S05]  /*5660*/  IMAD R9, R29, R3, R9 ;  /* 0x000000031d097224 */ /* 0x000fca00078e0209 */
[----:B------:R-:W-:Y:S04]  /*5670*/  STL [R1+0x1d10], R9 ;  /* 0x001d100901007387 */ /* 0x000fe80000100800 */
[----:B------:R-:W4:Y:S04]  /*5680*/  LDL.LU R13, [R1+0x4c] ;  /* 0x00004c00010d7983 */ /* 0x000f280000300800 */
[----:B------:R-:W4:Y:S04]  /*5690*/  LDL.LU R14, [R1+0x48] ;  /* 0x00004800010e7983 */ /* 0x000f280000300800 */
[----:B------:R-:W4:Y:S04]  /*56a0*/  LDL.LU R15, [R1+0x44] ;  /* 0x00004400010f7983 */ /* 0x000f280000300800 */
[----:B------:R-:W4:Y:S04]  /*56b0*/  LDL.LU R17, [R1+0x19c] ;  /* 0x00019c0001117983 */ /* 0x000f280000300800 */
[----:B------:R-:W4:Y:S04]  /*56c0*/  LDL.LU R16, [R1+0x180] ;  /* 0x0001800001107983 */ /* 0x000f280000300800 */
[----:B------:R0:W-:Y:S04]  /*56d0*/  STL [R1+0x1d14], R8 ;  /* 0x001d140801007387 */ /* 0x0001e80000100800 */
[----:B0-----:R-:W4:Y:S01]  /*56e0*/  LDL.LU R8, [R1+0x50] ;  /* 0x0000500001087983 */ /* 0x001f220000300800 */
[----:B------:R-:W-:-:S04]  /*56f0*/  IMAD.HI.U32 R0, R28, R7, RZ ;  /* 0x000000071c007227 */ /* 0x000fc800078e00ff */
[----:B------:R-:W-:-:S04]  /*5700*/  IMAD.MOV R0, RZ, RZ, -R0 ;  /* 0x000000ffff007224 */ /* 0x000fc800078e0a00 */
[----:B------:R-:W-:-:S05]  /*5710*/  IMAD R7, R29, R0, R7 ;  /* 0x000000001d077224 */ /* 0x000fca00078e0207 */
[----:B------:R-:W-:Y:S01]  /*5720*/  STL [R1+0x1d18], R7 ;  /* 0x001d180701007387 */ /* 0x000fe20000100800 */
[----:B--2---:R-:W-:-:S03]  /*5730*/  IABS R3, R25 ;  /* 0x0000001900037213 */ /* 0x004fc60000000000 */
[----:B------:R-:W2:Y:S01]  /*5740*/  LDL.LU R25, [R1+0x184] ;  /* 0x0001840001197983 */ /* 0x000ea20000300800 */
[----:B------:R-:W-:Y:S02]  /*5750*/  IABS R5, R26 ;  /* 0x0000001a00057213 */ /* 0x000fe40000000000 */
[----:B------:R-:W-:-:S04]  /*5760*/  IABS R26, c[0x0][0x178] ;  /* 0x00005e00001a7a13 */ /* 0x000fc80000000000 */
[C---:B------:R-:W-:Y:S02]  /*5770*/  ISETP.GT.U32.AND P1, PT, R26.reuse, R20, PT ;  /* 0x000000141a00720c */ /* 0x040fe40003f24070 */
[C---:B------:R-:W-:Y:S02]  /*5780*/  ISETP.GT.U32.AND P0, PT, R26.reuse, R19, PT ;  /* 0x000000131a00720c */ /* 0x040fe40003f04070 */
[C---:B------:R-:W-:Y:S02]  /*5790*/  ISETP.GT.U32.AND P3, PT, R26.reuse, R27, PT ;  /* 0x0000001b1a00720c */ /* 0x040fe40003f64070 */
[----:B------:R-:W-:-:S07]  /*57a0*/  ISETP.GT.U32.AND P2, PT, R26, R22, PT ;  /* 0x000000161a00720c */ /* 0x000fce0003f44070 */
[--C-:B------:R-:W-:Y:S02]  /*57b0*/  @!P1 IMAD.IADD R20, R20, 0x1, -R26.reuse ;  /* 0x0000000114149824 */ /* 0x100fe400078e0a1a */
[----:B------:R-:W-:-:S03]  /*57c0*/  @!P0 IMAD.IADD R19, R19, 0x1, -R26 ;  /* 0x0000000113138824 */ /* 0x000fc600078e0a1a */
[----:B------:R-:W-:Y:S01]  /*57d0*/  ISETP.GT.U32.AND P0, PT, R26, R20, PT ;  /* 0x000000141a00720c */ /* 0x000fe20003f04070 */
[--C-:B------:R-:W-:Y:S02]  /*57e0*/  @!P3 IMAD.IADD R27, R27, 0x1, -R26.reuse ;  /* 0x000000011b1bb824 */ /* 0x100fe400078e0a1a */
[----:B------:R-:W-:Y:S01]  /*57f0*/  @!P2 IMAD.IADD R22, R22, 0x1, -R26 ;  /* 0x000000011616a824 */ /* 0x000fe200078e0a1a */
[C---:B------:R-:W-:Y:S02]  /*5800*/  ISETP.GT.U32.AND P5, PT, R26.reuse, R19, PT ;  /* 0x000000131a00720c */ /* 0x040fe40003fa4070 */
[----:B------:R-:W-:Y:S02]  /*5810*/  ISETP.GT.U32.AND P3, PT, R29, R4, PT ;  /* 0x000000041d00720c */ /* 0x000fe40003f64070 */
[C---:B------:R-:W-:Y:S02]  /*5820*/  ISETP.GT.U32.AND P2, PT, R26.reuse, R27, PT ;  /* 0x0000001b1a00720c */ /* 0x040fe40003f44070 */
[----:B------:R-:W-:-:S03]  /*5830*/  ISETP.GT.U32.AND P1, PT, R26, R22, PT ;  /* 0x000000161a00720c */ /* 0x000fc60003f24070 */
[--C-:B------:R-:W-:Y:S01]  /*5840*/  @!P0 IMAD.IADD R20, R20, 0x1, -R26.reuse ;  /* 0x0000000114148824 */ /* 0x100fe200078e0a1a */
[C---:B---3--:R-:W-:Y:S02]  /*5850*/  ISETP.GT.U32.AND P4, PT, R29.reuse, R21, PT ;  /* 0x000000151d00720c */ /* 0x048fe40003f84070 */
[----:B------:R-:W-:Y:S01]  /*5860*/  ISETP.GT.U32.AND P6, PT, R29, R23, PT ;  /* 0x000000171d00720c */ /* 0x000fe20003fc4070 */
[--C-:B------:R-:W-:Y:S01]  /*5870*/  @!P5 IMAD.IADD R19, R19, 0x1, -R26.reuse ;  /* 0x000000011313d824 */ /* 0x100fe200078e0a1a */
[----:B------:R-:W-:Y:S01]  /*5880*/  ISETP.GT.U32.AND P5, PT, R29, R24, PT ;  /* 0x000000181d00720c */ /* 0x000fe20003fa4070 */
[--C-:B------:R-:W-:Y:S02]  /*5890*/  @!P3 IMAD.IADD R4, R4, 0x1, -R29.reuse ;  /* 0x000000010404b824 */ /* 0x100fe400078e0a1d */
[--C-:B------:R-:W-:Y:S02]  /*58a0*/  @!P2 IMAD.IADD R27, R27, 0x1, -R26.reuse ;  /* 0x000000011b1ba824 */ /* 0x100fe400078e0a1a */
[----:B------:R-:W-:Y:S01]  /*58b0*/  @!P1 IMAD.IADD R22, R22, 0x1, -R26 ;  /* 0x0000000116169824 */ /* 0x000fe200078e0a1a */
[----:B------:R0:W-:Y:S04]  /*58c0*/  STL [R1+0x6c], R19 ;  /* 0x00006c1301007387 */ /* 0x0001e80000100800 */
[----:B------:R1:W-:Y:S04]  /*58d0*/  STL [R1+0x68], R20 ;  /* 0x0000681401007387 */ /* 0x0003e80000100800 */
[----:B------:R-:W3:Y:S01]  /*58e0*/  LDL.LU R18, [R1+0x188] ;  /* 0x0001880001127983 */ /* 0x000ee20000300800 */
[----:B------:R-:W-:-:S03]  /*58f0*/  @!P4 IMAD.IADD R21, R21, 0x1, -R29 ;  /* 0x000000011515c824 */ /* 0x000fc600078e0a1d */
[----:B0-----:R-:W3:Y:S01]  /*5900*/  LDL.LU R19, [R1+0x190] ;  /* 0x0001900001137983 */ /* 0x001ee20000300800 */
[C---:B----4-:R-:W-:Y:S02]  /*5910*/  ISETP.GT.U32.AND P1, PT, R29.reuse, R13, PT ;  /* 0x0000000d1d00720c */ /* 0x050fe40003f24070 */
[----:B------:R-:W-:Y:S01]  /*5920*/  ISETP.GT.U32.AND P2, PT, R29, R14, PT ;  /* 0x0000000e1d00720c */ /* 0x000fe20003f44070 */
[----:B------:R0:W-:Y:S01]  /*5930*/  STL [R1+0x64], R22 ;  /* 0x0000641601007387 */ /* 0x0001e20000100800 */
[--C-:B------:R-:W-:Y:S01]  /*5940*/  @!P6 IMAD.IADD R23, R23, 0x1, -R29.reuse ;  /* 0x000000011717e824 */ /* 0x100fe200078e0a1d */
[C---:B------:R-:W-:Y:S02]  /*5950*/  ISETP.GT.U32.AND P3, PT, R29.reuse, R15, PT ;  /* 0x0000000f1d00720c */ /* 0x040fe40003f64070 */
[----:B-1----:R-:W4:Y:S01]  /*5960*/  LDL.LU R20, [R1+0x198] ;  /* 0x0001980001147983 */ /* 0x002f220000300800 */
[C---:B------:R-:W-:Y:S01]  /*5970*/  ISETP.GT.U32.AND P0, PT, R29.reuse, R8, PT ;  /* 0x000000081d00720c */ /* 0x040fe20003f04070 */
[----:B------:R-:W-:Y:S01]  /*5980*/  @!P5 IMAD.IADD R24, R24, 0x1, -R29 ;  /* 0x000000011818d824 */ /* 0x000fe200078e0a1d */
[----:B------:R-:W-:-:S11]  /*5990*/  ISETP.GT.U32.AND P4, PT, R29, R17, PT ;  /* 0x000000111d00720c */ /* 0x000fd60003f84070 */
[--C-:B------:R-:W-:Y:S01]  /*59a0*/  @!P0 IMAD.IADD R8, R8, 0x1, -R29.reuse ;  /* 0x0000000108088824 */ /* 0x100fe200078e0a1d */
[----:B------:R-:W-:Y:S01]  /*59b0*/  ISETP.GT.U32.AND P0, PT, R29, R4, PT ;  /* 0x000000041d00720c */ /* 0x000fe20003f04070 */
[--C-:B------:R-:W-:Y:S01]  /*59c0*/  @!P2 IMAD.IADD R14, R14, 0x1, -R29.reuse ;  /* 0x000000010e0ea824 */ /* 0x100fe200078e0a1d */
[----:B------:R1:W-:Y:S01]  /*59d0*/  STL [R1+0x60], R27 ;  /* 0x0000601b01007387 */ /* 0x0003e20000100800 */
[----:B------:R-:W-:Y:S01]  /*59e0*/  @!P1 IMAD.IADD R13, R13, 0x1, -R29 ;  /* 0x000000010d0d9824 */ /* 0x000fe200078e0a1d */
[C---:B------:R-:W-:Y:S02]  /*59f0*/  ISETP.GT.U32.AND P2, PT, R29.reuse, R23, PT ;  /* 0x000000171d00720c */ /* 0x040fe40003f44070 */
[----:B0-----:R-:W4:Y:S01]  /*5a00*/  LDL.LU R22, [R1+0x16c] ;  /* 0x00016c0001167983 */ /* 0x001f220000300800 */
[----:B------:R-:W-:-:S03]  /*5a10*/  ISETP.GT.U32.AND P1, PT, R29, R21, PT ;  /* 0x000000151d00720c */ /* 0x000fc60003f24070 */
[----:B------:R-:W4:Y:S03]  /*5a20*/  LDL.LU R26, [R1+0x170] ;  /* 0x00017000011a7983 */ /* 0x000f260000300800 */
[--C-:B------:R-:W-:Y:S01]  /*5a30*/  @!P0 IMAD.IADD R4, R4, 0x1, -R29.reuse ;  /* 0x0000000104048824 */ /* 0x100fe200078e0a1d */
[----:B-1----:R-:W4:Y:S04]  /*5a40*/  LDL.LU R27, [R1+0x174] ;  /* 0x00017400011b7983 */ /* 0x002f280000300800 */
[----:B------:R-:W4:Y:S01]  /*5a50*/  LDL.LU R9, [R1+0x178] ;  /* 0x0001780001097983 */ /* 0x000f220000300800 */
[----:B------:R-:W-:-:S03]  /*5a60*/  @!P3 IMAD.IADD R15, R15, 0x1, -R29 ;  /* 0x000000010f0fb824 */ /* 0x000fc600078e0a1d */
[----:B------:R-:W4:Y:S01]  /*5a70*/  LDL.LU R10, [R1+0x17c] ;  /* 0x00017c00010a7983 */ /* 0x000f220000300800 */
[----:B------:R-:W-:-:S03]  /*5a80*/  ISETP.GT.U32.AND P3, PT, R29, R24, PT ;  /* 0x000000181d00720c */ /* 0x000fc60003f64070 */
[----:B------:R-:W-:Y:S01]  /*5a90*/  STL [R1+0x1cc4], R4 ;  /* 0x001cc40401007387 */ /* 0x000fe20000100800 */
[----:B------:R-:W-:-:S03]  /*5aa0*/  @!P4 IMAD.IADD R17, R17, 0x1, -R29 ;  /* 0x000000011111c824 */ /* 0x000fc600078e0a1d */
[----:B------:R-:W4:Y:S01]  /*5ab0*/  LDL.LU R11, [R1+0x14c] ;  /* 0x00014c00010b7983 */ /* 0x000f220000300800 */
[----:B------:R-:W-:-:S03]  /*5ac0*/  ISETP.GT.U32.AND P4, PT, R29, R8, PT ;  /* 0x000000081d00720c */ /* 0x000fc60003f84070 */
[----:B------:R-:W4:Y:S01]  /*5ad0*/  LDL.LU R12, [R1+0x150] ;  /* 0x00015000010c7983 */ /* 0x000f220000300800 */
[----:B------:R-:W-:Y:S01]  /*5ae0*/  ISETP.GT.U32.AND P0, PT, R29, R14, PT ;  /* 0x0000000e1d00720c */ /* 0x000fe20003f04070 */
[--C-:B------:R-:W-:Y:S01]  /*5af0*/  @!P2 IMAD.IADD R23, R23, 0x1, -R29.reuse ;  /* 0x000000011717a824 */ /* 0x100fe200078e0a1d */
[----:B------:R-:W-:Y:S01]  /*5b00*/  ISETP.GT.U32.AND P2, PT, R29, R17, PT ;  /* 0x000000111d00720c */ /* 0x000fe20003f44070 */
[--C-:B------:R-:W-:Y:S01]  /*5b10*/  @!P1 IMAD.IADD R21, R21, 0x1, -R29.reuse ;  /* 0x0000000115159824 */ /* 0x100fe200078e0a1d */
[----:B------:R-:W-:Y:S01]  /*5b20*/  ISETP.GT.U32.AND P1, PT, R29, R15, PT ;  /* 0x0000000f1d00720c */ /* 0x000fe20003f24070 */
[----:B------:R-:W-:-:S03]  /*5b30*/  @!P3 IMAD.IADD R24, R24, 0x1, -R29 ;  /* 0x000000011818b824 */ /* 0x000fc600078e0a1d */
[----:B------:R0:W-:Y:S01]  /*5b40*/  STL [R1+0x5c], R21 ;  /* 0x00005c1501007387 */ /* 0x0001e20000100800 */
[----:B------:R-:W-:-:S04]  /*5b50*/  @!P4 IMAD.IADD R8, R8, 0x1, -R29 ;  /* 0x000000010808c824 */ /* 0x000fc800078e0a1d */
[--C-:B------:R-:W-:Y:S02]  /*5b60*/  @!P0 IMAD.IADD R14, R14, 0x1, -R29.reuse ;  /* 0x000000010e0e8824 */ /* 0x100fe400078e0a1d */
[--C-:B------:R-:W-:Y:S01]  /*5b70*/  @!P2 IMAD.IADD R17, R17, 0x1, -R29.reuse ;  /* 0x000000011111a824 */ /* 0x100fe200078e0a1d */
[----:B0-----:R-:W4:Y:S01]  /*5b80*/  LDL.LU R21, [R1+0x154] ;  /* 0x0001540001157983 */ /* 0x001f220000300800 */
[----:B------:R-:W-:-:S03]  /*5b90*/  @!P1 IMAD.IADD R15, R15, 0x1, -R29 ;  /* 0x000000010f0f9824 */ /* 0x000fc600078e0a1d */
[----:B------:R0:W-:Y:S04]  /*5ba0*/  STL [R1+0x58], R23 ;  /* 0x0000581701007387 */ /* 0x0001e80000100800 */
[----:B0-----:R-:W4:Y:S04]  /*5bb0*/  LDL.LU R23, [R1+0x164] ;  /* 0x0001640001177983 */ /* 0x001f280000300800 */
[----:B------:R0:W-:Y:S04]  /*5bc0*/  STL [R1+0x54], R24 ;  /* 0x0000541801007387 */ /* 0x0001e80000100800 */
[----:B0-----:R-:W4:Y:S04]  /*5bd0*/  LDL.LU R24, [R1+0x168] ;  /* 0x0001680001187983 */ /* 0x001f280000300800 */
[----:B------:R-:W-:Y:S01]  /*5be0*/  STL [R1+0x50], R8 ;  /* 0x0000500801007387 */ /* 0x000fe20000100800 */
[----:B--2---:R-:W-:-:S13]  /*5bf0*/  ISETP.GT.U32.AND P5, PT, R29, R25, PT ;  /* 0x000000191d00720c */ /* 0x004fda0003fa4070 */
[----:B------:R-:W-:Y:S01]  /*5c00*/  @!P5 IMAD.IADD R25, R25, 0x1, -R29 ;  /* 0x000000011919d824 */ /* 0x000fe200078e0a1d */
[----:B------:R-:W-:-:S13]  /*5c10*/  ISETP.GT.U32.AND P5, PT, R29, R13, PT ;  /* 0x0000000d1d00720c */ /* 0x000fda0003fa4070 */
[----:B------:R-:W-:-:S05]  /*5c20*/  @!P5 IMAD.IADD R13, R13, 0x1, -R29 ;  /* 0x000000010d0dd824 */ /* 0x000fca00078e0a1d */
[----:B------:R-:W-:Y:S04]  /*5c30*/  STL [R1+0x4c], R13 ;  /* 0x00004c0d01007387 */ /* 0x000fe80000100800 */
[----:B------:R-:W-:Y:S04]  /*5c40*/  STL [R1+0x48], R14 ;  /* 0x0000480e01007387 */ /* 0x000fe80000100800 */
[----:B------:R0:W-:Y:S04]  /*5c50*/  STL [R1+0x19c], R17 ;  /* 0x00019c1101007387 */ /* 0x0001e80000100800 */
[----:B------:R-:W-:Y:S04]  /*5c60*/  STL [R1+0x44], R15 ;  /* 0x0000440f01007387 */ /* 0x000fe80000100800 */
[----:B0-----:R-:W2:Y:S01]  /*5c70*/  LDL R17, [R1+0x195c] ;  /* 0x00195c0001117983 */ /* 0x001ea20000100800 */
[----:B------:R-:W-:-:S02]  /*5c80*/  ISETP.GT.U32.AND P6, PT, R29, R16, PT ;  /* 0x000000101d00720c */ /* 0x000fc40003fc4070 */
[----:B---3--:R-:W-:-:S11]  /*5c90*/  ISETP.GT.U32.AND P4, PT, R29, R18, PT ;  /* 0x000000121d00720c */ /* 0x008fd60003f84070 */
[----:B------:R-:W-:Y:S01]  /*5ca0*/  @!P6 IMAD.IADD R16, R16, 0x1, -R29 ;  /* 0x000000011010e824 */ /* 0x000fe200078e0a1d */
[C---:B------:R-:W-:Y:S02]  /*5cb0*/  ISETP.GT.U32.AND P6, PT, R29.reuse, R25, PT ;  /* 0x000000191d00720c */ /* 0x040fe40003fc4070 */
[C---:B------:R-:W-:Y:S02]  /*5cc0*/  ISETP.GT.U32.AND P5, PT, R29.reuse, R19, PT ;  /* 0x000000131d00720c */ /* 0x040fe40003fa4070 */
[----:B----4-:R-:W-:-:S09]  /*5cd0*/  ISETP.GT.U32.AND P0, PT, R29, R20, PT ;  /* 0x000000141d00720c */ /* 0x010fd20003f04070 */
[--C-:B------:R-:W-:Y:S02]  /*5ce0*/  @!P6 IMAD.IADD R25, R25, 0x1, -R29.reuse ;  /* 0x000000011919e824 */ /* 0x100fe400078e0a1d */
[--C-:B------:R-:W-:Y:S01]  /*5cf0*/  @!P4 IMAD.IADD R18, R18, 0x1, -R29.reuse ;  /* 0x000000011212c824 */ /* 0x100fe200078e0a1d */
[----:B------:R-:W-:Y:S01]  /*5d00*/  ISETP.GT.U32.AND P3, PT, R29, R16, PT ;  /* 0x000000101d00720c */ /* 0x000fe20003f64070 */
[--C-:B------:R-:W-:Y:S02]  /*5d10*/  @!P5 IMAD.IADD R19, R19, 0x1, -R29.reuse ;  /* 0x000000011313d824 */ /* 0x100fe400078e0a1d */
[----:B------:R-:W-:-:S10]  /*5d20*/  @!P0 IMAD.IADD R20, R20, 0x1, -R29 ;  /* 0x0000000114148824 */ /* 0x000fd400078e0a1d */
[----:B------:R-:W-:Y:S01]  /*5d30*/  @!P3 IMAD.IADD R16, R16, 0x1, -R29 ;  /* 0x000000011010b824 */ /* 0x000fe200078e0a1d */
[----:B------:R0:W-:Y:S01]  /*5d40*/  STL [R1+0x184], R25 ;  /* 0x0001841901007387 */ /* 0x0001e20000100800 */
[----:B------:R-:W-:-:S03]  /*5d50*/  IMAD.HI.U32 R2, R28, R6, RZ ;  /* 0x000000061c027227 */ /* 0x000fc600078e00ff */
[----:B------:R1:W-:Y:S01]  /*5d60*/  STL [R1+0x180], R16 ;  /* 0x0001801001007387 */ /* 0x0003e20000100800 */
[----:B------:R-:W-:-:S03]  /*5d70*/  ISETP.GT.U32.AND P1, PT, R29, R22, PT ;  /* 0x000000161d00720c */ /* 0x000fc60003f24070 */
[----:B0-----:R-:W3:Y:S01]  /*5d80*/  LDL.LU R25, [R1+0x138] ;  /* 0x0001380001197983 */ /* 0x001ee20000300800 */
[C---:B------:R-:W-:Y:S02]  /*5d90*/  ISETP.GT.U32.AND P6, PT, R29.reuse, R9, PT ;  /* 0x000000091d00720c */ /* 0x040fe40003fc4070 */
[C---:B------:R-:W-:Y:S02]  /*5da0*/  ISETP.GT.U32.AND P4, PT, R29.reuse, R10, PT ;  /* 0x0000000a1d00720c */ /* 0x040fe40003f84070 */
[C---:B------:R-:W-:Y:S02]  /*5db0*/  ISETP.GT.U32.AND P5, PT, R29.reuse, R11, PT ;  /* 0x0000000b1d00720c */ /* 0x040fe40003fa4070 */
[----:B------:R-:W-:-:S07]  /*5dc0*/  ISETP.GT.U32.AND P0, PT, R29, R12, PT ;  /* 0x0000000c1d00720c */ /* 0x000fce0003f04070 */
[--C-:B------:R-:W-:Y:S01]  /*5dd0*/  @!P6 IMAD.IADD R9, R9, 0x1, -R29.reuse ;  /* 0x000000010909e824 */ /* 0x100fe200078e0a1d */
[C---:B------:R-:W-:Y:S01]  /*5de0*/  ISETP.GT.U32.AND P6, PT, R29.reuse, R18, PT ;  /* 0x000000121d00720c */ /* 0x040fe20003fc4070 */
[--C-:B------:R-:W-:Y:S01]  /*5df0*/  @!P4 IMAD.IADD R10, R10, 0x1, -R29.reuse ;  /* 0x000000010a0ac824 */ /* 0x100fe200078e0a1d */
[----:B------:R-:W-:Y:S01]  /*5e00*/  ISETP.GT.U32.AND P4, PT, R29, R19, PT ;  /* 0x000000131d00720c */ /* 0x000fe20003f84070 */
[--C-:B------:R-:W-:Y:S01]  /*5e10*/  @!P1 IMAD.IADD R22, R22, 0x1, -R29.reuse ;  /* 0x0000000116169824 */ /* 0x100fe200078e0a1d */
[----:B------:R-:W4:Y:S01]  /*5e20*/  LDL.LU R13, [R1+0x13c] ;  /* 0x00013c00010d7983 */ /* 0x000f220000300800 */
[--C-:B------:R-:W-:Y:S01]  /*5e30*/  @!P5 IMAD.IADD R11, R11, 0x1, -R29.reuse ;  /* 0x000000010b0bd824 */ /* 0x100fe200078e0a1d */
[C---:B------:R-:W-:Y:S01]  /*5e40*/  ISETP.GT.U32.AND P5, PT, R29.reuse, R20, PT ;  /* 0x000000141d00720c */ /* 0x040fe20003fa4070 */
[----:B------:R-:W-:Y:S01]  /*5e50*/  IMAD.MOV R2, RZ, RZ, -R2 ;  /* 0x000000ffff027224 */ /* 0x000fe200078e0a02 */
[C---:B------:R-:W-:Y:S01]  /*5e60*/  ISETP.GT.U32.AND P2, PT, R29.reuse, R26, PT ;  /* 0x0000001a1d00720c */ /* 0x040fe20003f44070 */
[----:B------:R-:W-:Y:S01]  /*5e70*/  @!P0 IMAD.IADD R12, R12, 0x1, -R29 ;  /* 0x000000010c0c8824 */ /* 0x000fe200078e0a1d */
[----:B------:R-:W-:-:S03]  /*5e80*/  ISETP.GT.U32.AND P0, PT, R29, R22, PT ;  /* 0x000000161d00720c */ /* 0x000fc60003f04070 */
[--C-:B------:R-:W-:Y:S01]  /*5e90*/  @!P6 IMAD.IADD R18, R18, 0x1, -R29.reuse ;  /* 0x000000011212e824 */ /* 0x100fe200078e0a1d */
[----:B------:R-:W4:Y:S01]  /*5ea0*/  LDL.LU R14, [R1+0x140] ;  /* 0x00014000010e7983 */ /* 0x000f220000300800 */
[--C-:B------:R-:W-:Y:S02]  /*5eb0*/  @!P4 IMAD.IADD R19, R19, 0x1, -R29.reuse ;  /* 0x000000011313c824 */ /* 0x100fe400078e0a1d */
[C---:B------:R-:W-:Y:S01]  /*5ec0*/  IMAD R6, R29.reuse, R2, R6 ;  /* 0x000000021d067224 */ /* 0x040fe200078e0206 */
[----:B------:R-:W4:Y:S01]  /*5ed0*/  LDL.LU R15, [R1+0x144] ;  /* 0x00014400010f7983 */ /* 0x000f220000300800 */
[----:B------:R-:W-:Y:S01]  /*5ee0*/  ISETP.GT.U32.AND P1, PT, R29, R21, PT ;  /* 0x000000151d00720c */ /* 0x000fe20003f24070 */
[--C-:B------:R-:W-:Y:S02]  /*5ef0*/  @!P5 IMAD.IADD R20, R20, 0x1, -R29.reuse ;  /* 0x000000011414d824 */ /* 0x100fe400078e0a1d */
[----:B-1----:R-:W4:Y:S01]  /*5f00*/  LDL.LU R16, [R1+0x148] ;  /* 0x0001480001107983 */ /* 0x002f220000300800 */
[----:B------:R-:W-:-:S02]  /*5f10*/  @!P0 IMAD.IADD R22, R22, 0x1, -R29 ;  /* 0x0000000116168824 */ /* 0x000fc400078e0a1d */
[----:B------:R-:W-:-:S07]  /*5f20*/  @!P2 IMAD.IADD R26, R26, 0x1, -R29 ;  /* 0x000000011a1aa824 */ /* 0x000fce00078e0a1d */
[----:B------:R-:W-:Y:S01]  /*5f30*/  @!P1 IMAD.IADD R21, R21, 0x1, -R29 ;  /* 0x0000000115159824 */ /* 0x000fe200078e0a1d */
[----:B------:R-:W-:-:S13]  /*5f40*/  ISETP.GT.U32.AND P1, PT, R29, R26, PT ;  /* 0x0000001a1d00720c */ /* 0x000fda0003f24070 */
[----:B------:R-:W-:Y:S01]  /*5f50*/  @!P1 IMAD.IADD R26, R26, 0x1, -R29 ;  /* 0x000000011a1a9824 */ /* 0x000fe200078e0a1d */
[----:B--2---:R-:W-:Y:S02]  /*5f60*/  IABS R2, R17 ;  /* 0x0000001100027213 */ /* 0x004fe40000000000 */
[----:B------:R-:W2:Y:S04]  /*5f70*/  LDL.LU R17, [R1+0x110] ;  /* 0x0001100001117983 */ /* 0x000ea80000300800 */
[----:B------:R0:W-:Y:S04]  /*5f80*/  STL [R1+0x188], R18 ;  /* 0x0001881201007387 */ /* 0x0001e80000100800 */
[----:B------:R1:W-:Y:S04]  /*5f90*/  STL [R1+0x190], R19 ;  /* 0x0001901301007387 */ /* 0x0003e80000100800 */
[----:B------:R-:W2:Y:S04]  /*5fa0*/  LDL.LU R8, [R1+0x114] ;  /* 0x0001140001087983 */ /* 0x000ea80000300800 */
[----:B------:R1:W-:Y:S04]  /*5fb0*/  STL [R1+0x198], R20 ;  /* 0x0001981401007387 */ /* 0x0003e80000100800 */
[----:B0-----:R-:W2:Y:S04]  /*5fc0*/  LDL.LU R18, [R1+0x118] ;  /* 0x0001180001127983 */ /* 0x001ea80000300800 */
[----:B------:R0:W-:Y:S04]  /*5fd0*/  STL [R1+0x16c], R22 ;  /* 0x00016c1601007387 */ /* 0x0001e80000100800 */
[----:B-1----:R-:W2:Y:S04]  /*5fe0*/  LDL.LU R19, [R1+0x12c] ;  /* 0x00012c0001137983 */ /* 0x002ea80000300800 */
[----:B------:R-:W2:Y:S04]  /*5ff0*/  LDL.LU R20, [R1+0x134] ;  /* 0x0001340001147983 */ /* 0x000ea80000300800 */
[----:B------:R1:W-:Y:S04]  /*6000*/  STL [R1+0x170], R26 ;  /* 0x0001701a01007387 */ /* 0x0003e80000100800 */
[----:B0-----:R-:W2:Y:S01]  /*6010*/  LDL.LU R22, [R1+0xfc] ;  /* 0x0000fc0001167983 */ /* 0x001ea20000300800 */
[----:B------:R-:W-:-:S02]  /*6020*/  ISETP.GT.U32.AND P3, PT, R29, R27, PT ;  /* 0x0000001b1d00720c */ /* 0x000fc40003f64070 */
[C---:B------:R-:W-:Y:S02]  /*6030*/  ISETP.GT.U32.AND P2, PT, R29.reuse, R23, PT ;  /* 0x000000171d00720c */ /* 0x040fe40003f44070 */
[----:B------:R-:W-:Y:S01]  /*6040*/  ISETP.GT.U32.AND P4, PT, R29, R10, PT ;  /* 0x0000000a1d00720c */ /* 0x000fe20003f84070 */
[----:B-1----:R-:W2:Y:S08]  /*6050*/  LDL.LU R26, [R1+0x100] ;  /* 0x00010000011a7983 */ /* 0x002eb00000300800 */
[--C-:B------:R-:W-:Y:S01]  /*6060*/  @!P3 IMAD.IADD R27, R27, 0x1, -R29.reuse ;  /* 0x000000011b1bb824 */ /* 0x100fe200078e0a1d */
[----:B------:R-:W-:Y:S01]  /*6070*/  ISETP.GT.U32.AND P3, PT, R29, R24, PT ;  /* 0x000000181d00720c */ /* 0x000fe20003f64070 */
[----:B------:R-:W-:-:S03]  /*6080*/  @!P2 IMAD.IADD R23, R23, 0x1, -R29 ;  /* 0x000000011717a824 */ /* 0x000fc600078e0a1d */
[C---:B------:R-:W-:Y:S02]  /*6090*/  ISETP.GT.U32.AND P2, PT, R29.reuse, R27, PT ;  /* 0x0000001b1d00720c */ /* 0x040fe40003f44070 */
[----:B------:R-:W-:-:S07]  /*60a0*/  ISETP.GT.U32.AND P5, PT, R29, R11, PT ;  /* 0x0000000b1d00720c */ /* 0x000fce0003fa4070 */
[----:B------:R-:W-:Y:S01]  /*60b0*/  @!P3 IMAD.IADD R24, R24, 0x1, -R29 ;  /* 0x000000011818b824 */ /* 0x000fe200078e0a1d */
[----:B------:R-:W-:-:S04]  /*60c0*/  ISETP.GT.U32.AND P3, PT, R29, R9, PT ;  /* 0x000000091d00720c */ /* 0x000fc80003f64070 */
[----:B------:R-:W-:Y:S01]  /*60d0*/  ISETP.GT.U32.AND P6, PT, R29, R24, PT ;  /* 0x000000181d00720c */ /* 0x000fe20003fc4070 */
[--C-:B------:R-:W-:Y:S01]  /*60e0*/  @!P2 IMAD.IADD R27, R27, 0x1, -R29.reuse ;  /* 0x000000011b1ba824 */ /* 0x100fe200078e0a1d */
[----:B------:R-:W-:Y:S01]  /*60f0*/  ISETP.GT.U32.AND P0, PT, R29, R12, PT ;  /* 0x0000000c1d00720c */ /* 0x000fe20003f04070 */
[----:B------:R-:W-:-:S06]  /*6100*/  @!P4 IMAD.IADD R10, R10, 0x1, -R29 ;  /* 0x000000010a0ac824 */ /* 0x000fcc00078e0a1d */
[--C-:B------:R-:W-:Y:S01]  /*6110*/  @!P3 IMAD.IADD R9, R9, 0x1, -R29.reuse ;  /* 0x000000010909b824 */ /* 0x100fe200078e0a1d */
[----:B---3--:R-:W-:Y:S01]  /*6120*/  ISETP.GT.U32.AND P3, PT, R29, R25, PT ;  /* 0x000000191d00720c */ /* 0x008fe20003f64070 */
[--C-:B------:R-:W-:Y:S01]  /*6130*/  @!P5 IMAD.IADD R11, R11, 0x1, -R29.reuse ;  /* 0x000000010b0bd824 */ /* 0x100fe200078e0a1d */
[----:B------:R0:W-:Y:S01]  /*6140*/  STL [R1+0x174], R27 ;  /* 0x0001741b01007387 */ /* 0x0001e20000100800 */
[--C-:B------:R-:W-:Y:S01]  /*6150*/  @!P6 IMAD.IADD R24, R24, 0x1, -R29.reuse ;  /* 0x000000011818e824 */ /* 0x100fe200078e0a1d */
[C---:B------:R-:W-:Y:S01]  /*6160*/  ISETP.GT.U32.AND P1, PT, R29.reuse, R21, PT ;  /* 0x000000151d00720c */ /* 0x040fe20003f24070 */
[----:B------:R-:W-:Y:S01]  /*6170*/  @!P0 IMAD.IADD R12, R12, 0x1, -R29 ;  /* 0x000000010c0c8824 */ /* 0x000fe200078e0a1d */
[----:B0-----:R-:W3:Y:S01]  /*6180*/  LDL.LU R27, [R1+0x104] ;  /* 0x00010400011b7983 */ /* 0x001ee20000300800 */
[----:B----4-:R-:W-:-:S06]  /*6190*/  ISETP.GT.U32.AND P4, PT, R29, R13, PT ;  /* 0x0000000d1d00720c */ /* 0x010fcc0003f84070 */
[----:B------:R-:W-:Y:S01]  /*61a0*/  @!P3 IMAD.IADD R25, R25, 0x1, -R29 ;  /* 0x000000011919b824 */ /* 0x000fe200078e0a1d */
[C---:B------:R-:W-:Y:S02]  /*61b0*/  ISETP.GT.U32.AND P5, PT, R29.reuse, R14, PT ;  /* 0x0000000e1d00720c */ /* 0x040fe40003fa4070 */
[----:B------:R-:W-:-:S04]  /*61c0*/  ISETP.GT.U32.AND P2, PT, R29, R23, PT ;  /* 0x000000171d00720c */ /* 0x000fc80003f44070 */
[----:B------:R-:W-:Y:S01]  /*61d0*/  @!P4 IMAD.IADD R13, R13, 0x1, -R29 ;  /* 0x000000010d0dc824 */ /* 0x000fe200078e0a1d */
[----:B------:R-:W-:-:S06]  /*61e0*/  ISETP.GT.U32.AND P0, PT, R29, R15, PT ;  /* 0x0000000f1d00720c */ /* 0x000fcc0003f04070 */
[--C-:B------:R-:W-:Y:S01]  /*61f0*/  @!P5 IMAD.IADD R14, R14, 0x1, -R29.reuse ;  /* 0x000000010e0ed824 */ /* 0x100fe200078e0a1d */
[----:B------:R-:W-:Y:S01]  /*6200*/  STL [R1+0x178], R9 ;  /* 0x0001780901007387 */ /* 0x000fe20000100800 */
[----:B------:R-:W-:-:S05]  /*6210*/  @!P1 IMAD.IADD R21, R21, 0x1, -R29 ;  /* 0x0000000115159824 */ /* 0x000fca00078e0a1d */
[--C-:B------:R-:W-:Y:S01]  /*6220*/  @!P0 IMAD.IADD R15, R15, 0x1, -R29.reuse ;  /* 0x000000010f0f8824 */ /* 0x100fe200078e0a1d */
[----:B------:R-:W-:Y:S01]  /*6230*/  STL [R1+0x17c], R10 ;  /* 0x00017c0a01007387 */ /* 0x000fe20000100800 */
[----:B------:R-:W-:-:S03]  /*6240*/  @!P2 IMAD.IADD R23, R23, 0x1, -R29 ;  /* 0x000000011717a824 */ /* 0x000fc600078e0a1d */
[----:B------:R-:W-:Y:S04]  /*6250*/  STL [R1+0x14c], R11 ;  /* 0x00014c0b01007387 */ /* 0x000fe80000100800 */
[----:B------:R-:W-:Y:S04]  /*6260*/  STL [R1+0x150], R12 ;  /* 0x0001500c01007387 */ /* 0x000fe80000100800 */
[----:B------:R-:W-:Y:S01]  /*6270*/  STL [R1+0x154], R21 ;  /* 0x0001541501007387 */ /* 0x000fe20000100800 */
[----:B------:R-:W-:-:S03]  /*6280*/  ISETP.GT.U32.AND P1, PT, R29, R16, PT ;  /* 0x000000101d00720c */ /* 0x000fc60003f24070 */
[----:B------:R0:W-:Y:S04]  /*6290*/  STL [R1+0x168], R24 ;  /* 0x0001681801007387 */ /* 0x0001e80000100800 */
[----:B------:R1:W-:Y:S04]  /*62a0*/  STL [R1+0x164], R23 ;  /* 0x0001641701007387 */ /* 0x0003e80000100800 */
[----:B0-----:R-:W4:Y:S04]  /*62b0*/  LDL.LU R24, [R1+0x108] ;  /* 0x0001080001187983 */ /* 0x001f280000300800 */
[----:B------:R-:W4:Y:S04]  /*62c0*/  LDL.LU R9, [R1+0x10c] ;  /* 0x00010c0001097983 */ /* 0x000f280000300800 */
[----:B------:R-:W4:Y:S04]  /*62d0*/  LDL.LU R10, [R1+0xdc] ;  /* 0x0000dc00010a7983 */ /* 0x000f280000300800 */
[----:B------:R-:W4:Y:S04]  /*62e0*/  LDL.LU R21, [R1+0xe0] ;  /* 0x0000e00001157983 */ /* 0x000f280000300800 */
[----:B-1----:R-:W4:Y:S01]  /*62f0*/  LDL.LU R23, [R1+0xe4] ;  /* 0x0000e40001177983 */ /* 0x002f220000300800 */
[----:B------:R-:W-:Y:S01]  /*6300*/  @!P1 IMAD.IADD R16, R16, 0x1, -R29 ;  /* 0x0000000110109824 */ /* 0x000fe200078e0a1d */
[----:B--2---:R-:W-:-:S02]  /*6310*/  ISETP.GT.U32.AND P6, PT, R29, R8, PT ;  /* 0x000000081d00720c */ /* 0x004fc40003fc4070 */
        /* <DEDUP_REMOVED lines=8> */
[C---:B------:R-:W-:Y:S01]  /*63a0*/  ISETP.GT.U32.AND P4, PT, R29.reuse, R14, PT ;  /* 0x0000000e1d00720c */ /* 0x040fe20003f84070 */
[----:B------:R-:W-:Y:S01]  /*63b0*/  @!P5 IMAD.IADD R20, R20, 0x1, -R29 ;  /* 0x000000011414d824 */ /* 0x000fe200078e0a1d */
[----:B------:R-:W-:-:S07]  /*63c0*/  ISETP.GT.U32.AND P5, PT, R29, R15, PT ;  /* 0x0000000f1d00720c */ /* 0x000fce0003fa4070 */
[--C-:B------:R-:W-:Y:S01]  /*63d0*/  @!P6 IMAD.IADD R25, R25, 0x1, -R29.reuse ;  /* 0x000000011919e824 */ /* 0x100fe200078e0a1d */
[----:B------:R-:W-:Y:S01]  /*63e0*/  ISETP.GT.U32.AND P0, PT, R29, R22, PT ;  /* 0x000000161d00720c */ /* 0x000fe20003f04070 */
[----:B------:R-:W-:-:S03]  /*63f0*/  @!P3 IMAD.IADD R13, R13, 0x1, -R29 ;  /* 0x000000010d0db824 */ /* 0x000fc600078e0a1d */
[----:B------:R0:W-:Y:S01]  /*6400*/  STL [R1+0x138], R25 ;  /* 0x0001381901007387 */ /* 0x0001e20000100800 */
[--C-:B------:R-:W-:Y:S02]  /*6410*/  @!P4 IMAD.IADD R14, R14, 0x1, -R29.reuse ;  /* 0x000000010e0ec824 */ /* 0x100fe400078e0a1d */
[--C-:B------:R-:W-:Y:S01]  /*6420*/  @!P5 IMAD.IADD R15, R15, 0x1, -R29.reuse ;  /* 0x000000010f0fd824 */ /* 0x100fe200078e0a1d */
[----:B0-----:R-:W2:Y:S04]  /*6430*/  LDL.LU R25, [R1+0xf4] ;  /* 0x0000f40001197983 */ /* 0x001ea80000300800 */
[----:B------:R0:W-:Y:S04]  /*6440*/  STL [R1+0x13c], R13 ;  /* 0x00013c0d01007387 */ /* 0x0001e80000100800 */
[----:B------:R-:W2:Y:S04]  /*6450*/  LDL.LU R11, [R1+0xf8] ;  /* 0x0000f800010b7983 */ /* 0x000ea80000300800 */
[----:B------:R1:W-:Y:S04]  /*6460*/  STL [R1+0x140], R14 ;  /* 0x0001400e01007387 */ /* 0x0003e80000100800 */
[----:B------:R-:W2:Y:S01]  /*6470*/  LDL.LU R12, [R1+0xc8] ;  /* 0x0000c800010c7983 */ /* 0x000ea20000300800 */
[----:B------:R-:W-:-:S03]  /*6480*/  @!P0 IMAD.IADD R22, R22, 0x1, -R29 ;  /* 0x0000000116168824 */ /* 0x000fc600078e0a1d */
[----:B------:R3:W-:Y:S01]  /*6490*/  STL [R1+0x144], R15 ;  /* 0x0001440f01007387 */ /* 0x0007e20000100800 */
[----:B------:R-:W-:-:S03]  /*64a0*/  ISETP.GT.U32.AND P0, PT, R29, R16, PT ;  /* 0x000000101d00720c */ /* 0x000fc60003f04070 */
[----:B0-----:R-:W2:Y:S04]  /*64b0*/  LDL.LU R13, [R1+0xcc] ;  /* 0x0000cc00010d7983 */ /* 0x001ea80000300800 */
[----:B-1----:R-:W2:Y:S06]  /*64c0*/  LDL.LU R14, [R1+0xd0] ;  /* 0x0000d000010e7983 */ /* 0x002eac0000300800 */
[----:B------:R-:W-:-:S05]  /*64d0*/  @!P0 IMAD.IADD R16, R16, 0x1, -R29 ;  /* 0x0000000110108824 */ /* 0x000fca00078e0a1d */
[----:B------:R0:W-:Y:S04]  /*64e0*/  STL [R1+0x148], R16 ;  /* 0x0001481001007387 */ /* 0x0001e80000100800 */
[----:B---3--:R-:W3:Y:S01]  /*64f0*/  LDL.LU R15, [R1+0xd4] ;  /* 0x0000d400010f7983 */ /* 0x008ee20000300800 */
[C---:B------:R-:W-:Y:S02]  /*6500*/  ISETP.GT.U32.AND P2, PT, R29.reuse, R17, PT ;  /* 0x000000111d00720c */ /* 0x040fe40003f44070 */
[C---:B------:R-:W-:Y:S02]  /*6510*/  ISETP.GT.U32.AND P1, PT, R29.reuse, R26, PT ;  /* 0x0000001a1d00720c */ /* 0x040fe40003f24070 */
[----:B------:R-:W-:Y:S01]  /*6520*/  ISETP.GT.U32.AND P3, PT, R29, R18, PT ;  /* 0x000000121d00720c */ /* 0x000fe20003f64070 */
[----:B0-----:R-:W3:Y:S08]  /*6530*/  LDL.LU R16, [R1+0xd8] ;  /* 0x0000d80001107983 */ /* 0x001ef00000300800 */
[--C-:B------:R-:W-:Y:S01]  /*6540*/  @!P2 IMAD.IADD R17, R17, 0x1, -R29.reuse ;  /* 0x000000011111a824 */ /* 0x100fe200078e0a1d */
[C---:B------:R-:W-:Y:S01]  /*6550*/  ISETP.GT.U32.AND P2, PT, R29.reuse, R27, PT ;  /* 0x0000001b1d00720c */ /* 0x040fe20003f44070 */
[----:B------:R-:W-:Y:S01]  /*6560*/  @!P1 IMAD.IADD R26, R26, 0x1, -R29 ;  /* 0x000000011a1a9824 */ /* 0x000fe200078e0a1d */
[----:B------:R-:W-:-:S02]  /*6570*/  ISETP.GT.U32.AND P4, PT, R29, R19, PT ;  /* 0x000000131d00720c */ /* 0x000fc40003f84070 */
[----:B------:R-:W-:-:S09]  /*6580*/  ISETP.GT.U32.AND P1, PT, R29, R17, PT ;  /* 0x000000111d00720c */ /* 0x000fd20003f24070 */
[----:B------:R-:W-:Y:S01]  /*6590*/  @!P2 IMAD.IADD R27, R27, 0x1, -R29 ;  /* 0x000000011b1ba824 */ /* 0x000fe200078e0a1d */
[----:B------:R-:W-:-:S04]  /*65a0*/  ISETP.GT.U32.AND P2, PT, R29, R8, PT ;  /* 0x000000081d00720c */ /* 0x000fc80003f44070 */
[----:B------:R-:W-:Y:S01]  /*65b0*/  ISETP.GT.U32.AND P6, PT, R29, R27, PT ;  /* 0x0000001b1d00720c */ /* 0x000fe20003fc4070 */
[--C-:B------:R-:W-:Y:S01]  /*65c0*/  @!P1 IMAD.IADD R17, R17, 0x1, -R29.reuse ;  /* 0x0000000111119824 */ /* 0x100fe200078e0a1d */
[----:B------:R-:W-:Y:S01]  /*65d0*/  ISETP.GT.U32.AND P5, PT, R29, R20, PT ;  /* 0x000000141d00720c */ /* 0x000fe20003fa4070 */
[----:B------:R-:W-:-:S06]  /*65e0*/  @!P3 IMAD.IADD R18, R18, 0x1, -R29 ;  /* 0x000000011212b824 */ /* 0x000fcc00078e0a1d */
[--C-:B------:R-:W-:Y:S02]  /*65f0*/  @!P2 IMAD.IADD R8, R8, 0x1, -R29.reuse ;  /* 0x000000010808a824 */ /* 0x100fe400078e0a1d */
[--C-:B------:R-:W-:Y:S01]  /*6600*/  @!P4 IMAD.IADD R19, R19, 0x1, -R29.reuse ;  /* 0x000000011313c824 */ /* 0x100fe200078e0a1d */
[C---:B----4-:R-:W-:Y:S02]  /*6610*/  ISETP.GT.U32.AND P2, PT, R29.reuse, R24, PT ;  /* 0x000000181d00720c */ /* 0x050fe40003f44070 */
[C---:B------:R-:W-:Y:S01]  /*6620*/  ISETP.GT.U32.AND P3, PT, R29.reuse, R9, PT ;  /* 0x000000091d00720c */ /* 0x040fe20003f64070 */
[----:B------:R0:W-:Y:S01]  /*6630*/  STL [R1+0x110], R17 ;  /* 0x0001101101007387 */ /* 0x0001e20000100800 */
[----:B------:R-:W-:Y:S01]  /*6640*/  ISETP.GT.U32.AND P4, PT, R29, R10, PT ;  /* 0x0000000a1d00720c */ /* 0x000fe20003f84070 */
[--C-:B------:R-:W-:Y:S02]  /*6650*/  @!P6 IMAD.IADD R27, R27, 0x1, -R29.reuse ;  /* 0x000000011b1be824 */ /* 0x100fe400078e0a1d */
[----:B0-----:R-:W4:Y:S06]  /*6660*/  LDL.LU R17, [R1+0xac] ;  /* 0x0000ac0001117983 */ /* 0x001f2c0000300800 */
[--C-:B------:R-:W-:Y:S01]  /*6670*/  @!P2 IMAD.IADD R24, R24, 0x1, -R29.reuse ;  /* 0x000000011818a824 */ /* 0x100fe200078e0a1d */
[C---:B------:R-:W-:Y:S01]  /*6680*/  ISETP.GT.U32.AND P0, PT, R29.reuse, R22, PT ;  /* 0x000000161d00720c */ /* 0x040fe20003f04070 */
[--C-:B------:R-:W-:Y:S01]  /*6690*/  @!P5 IMAD.IADD R20, R20, 0x1, -R29.reuse ;  /* 0x000000011414d824 */ /* 0x100fe200078e0a1d */
[----:B------:R-:W-:Y:S01]  /*66a0*/  ISETP.GT.U32.AND P1, PT, R29, R26, PT ;  /* 0x0000001a1d00720c */ /* 0x000fe20003f24070 */
[--C-:B------:R-:W-:Y:S01]  /*66b0*/  @!P3 IMAD.IADD R9, R9, 0x1, -R29.reuse ;  /* 0x000000010909b824 */ /* 0x100fe200078e0a1d */
[----:B------:R-:W-:Y:S01]  /*66c0*/  ISETP.GT.U32.AND P5, PT, R29, R21, PT ;  /* 0x000000151d00720c */ /* 0x000fe20003fa4070 */
[--C-:B------:R-:W-:Y:S01]  /*66d0*/  @!P4 IMAD.IADD R10, R10, 0x1, -R29.reuse ;  /* 0x000000010a0ac824 */ /* 0x100fe200078e0a1d */
[----:B------:R-:W-:Y:S04]  /*66e0*/  STL [R1+0x114], R8 ;  /* 0x0001140801007387 */ /* 0x000fe80000100800 */
[----:B------:R-:W-:Y:S03]  /*66f0*/  STL [R1+0x118], R18 ;  /* 0x0001181201007387 */ /* 0x000fe60000100800 */
[----:B------:R-:W-:-:S02]  /*6700*/  @!P0 IMAD.IADD R22, R22, 0x1, -R29 ;  /* 0x0000000116168824 */ /* 0x000fc400078e0a1d */
[--C-:B------:R-:W-:Y:S02]  /*6710*/  @!P1 IMAD.IADD R26, R26, 0x1, -R29.reuse ;  /* 0x000000011a1a9824 */ /* 0x100fe400078e0a1d */
[----:B------:R-:W-:Y:S01]  /*6720*/  @!P5 IMAD.IADD R21, R21, 0x1, -R29 ;  /* 0x000000011515d824 */ /* 0x000fe200078e0a1d */
[----:B------:R-:W-:Y:S01]  /*6730*/  STL [R1+0x12c], R19 ;  /* 0x00012c1301007387 */ /* 0x000fe20000100800 */
[----:B------:R-:W-:-:S03]  /*6740*/  ISETP.GT.U32.AND P0, PT, R29, R23, PT ;  /* 0x000000171d00720c */ /* 0x000fc60003f04070 */
[----:B------:R-:W-:Y:S04]  /*6750*/  STL [R1+0x134], R20 ;  /* 0x0001341401007387 */ /* 0x000fe80000100800 */
[----:B------:R-:W-:Y:S04]  /*6760*/  STL [R1+0xfc], R22 ;  /* 0x0000fc1601007387 */ /* 0x000fe80000100800 */
[----:B------:R0:W-:Y:S04]  /*6770*/  STL [R1+0x100], R26 ;  /* 0x0001001a01007387 */ /* 0x0001e80000100800 */
[----:B0-----:R-:W4:Y:S04]  /*6780*/  LDL R26, [R1+0x1960] ;  /* 0x00196000011a7983 */ /* 0x001f280000100800 */
[----:B------:R0:W-:Y:S04]  /*6790*/  STL [R1+0x104], R27 ;  /* 0x0001041b01007387 */ /* 0x0001e80000100800 */
[----:B0-----:R-:W4:Y:S04]  /*67a0*/  LDL.LU R27, [R1+0xb0] ;  /* 0x0000b000011b7983 */ /* 0x001f280000300800 */
[----:B------:R-:W4:Y:S04]  /*67b0*/  LDL.LU R18, [R1+0xbc] ;  /* 0x0000bc0001127983 */ /* 0x000f280000300800 */
[----:B------:R-:W4:Y:S04]  /*67c0*/  LDL.LU R19, [R1+0xc0] ;  /* 0x0000c00001137983 */ /* 0x000f280000300800 */
[----:B------:R-:W4:Y:S01]  /*67d0*/  LDL.LU R20, [R1+0xc4] ;  /* 0x0000c40001147983 */ /* 0x000f220000300800 */
        /* <DEDUP_REMOVED lines=14> */
[----:B---3--:R-:W-:Y:S01]  /*68c0*/  ISETP.GT.U32.AND P5, PT, R29, R15, PT ;  /* 0x0000000f1d00720c */ /* 0x008fe20003fa4070 */
[----:B------:R-:W-:-:S03]  /*68d0*/  @!P2 IMAD.IADD R9, R9, 0x1, -R29 ;  /* 0x000000010909a824 */ /* 0x000fc600078e0a1d */
[----:B------:R0:W-:Y:S01]  /*68e0*/  STL [R1+0x108], R24 ;  /* 0x0001081801007387 */ /* 0x0001e20000100800 */
[--C-:B------:R-:W-:Y:S02]  /*68f0*/  @!P3 IMAD.IADD R10, R10, 0x1, -R29.reuse ;  /* 0x000000010a0ab824 */ /* 0x100fe400078e0a1d */
[--C-:B------:R-:W-:Y:S01]  /*6900*/  @!P4 IMAD.IADD R21, R21, 0x1, -R29.reuse ;  /* 0x000000011515c824 */ /* 0x100fe200078e0a1d */
[----:B0-----:R-:W2:Y:S04]  /*6910*/  LDL.LU R24, [R1+0x98] ;  /* 0x0000980001187983 */ /* 0x001ea80000300800 */
[----:B------:R-:W3:Y:S04]  /*6920*/  LDL.LU R22, [R1+0x9c] ;  /* 0x00009c0001167983 */ /* 0x000ee80000300800 */
[----:B------:R0:W-:Y:S04]  /*6930*/  STL [R1+0x10c], R9 ;  /* 0x00010c0901007387 */ /* 0x0001e80000100800 */
[----:B------:R-:W2:Y:S01]  /*6940*/  LDL.LU R8, [R1+0xa0] ;  /* 0x0000a00001087983 */ /* 0x000ea20000300800 */
[----:B------:R-:W-:-:S03]  /*6950*/  @!P5 IMAD.IADD R15, R15, 0x1, -R29 ;  /* 0x000000010f0fd824 */ /* 0x000fc600078e0a1d */
[----:B------:R1:W-:Y:S01]  /*6960*/  STL [R1+0xdc], R10 ;  /* 0x0000dc0a01007387 */ /* 0x0003e20000100800 */
[----:B------:R-:W-:-:S03]  /*6970*/  ISETP.GT.U32.AND P5, PT, R29, R23, PT ;  /* 0x000000171d00720c */ /* 0x000fc60003fa4070 */
[----:B0-----:R-:W3:Y:S04]  /*6980*/  LDL.LU R9, [R1+0xa4] ;  /* 0x0000a40001097983 */ /* 0x001ee80000300800 */
[----:B------:R0:W-:Y:S04]  /*6990*/  STL [R1+0xe0], R21 ;  /* 0x0000e01501007387 */ /* 0x0001e80000100800 */
[----:B-1----:R-:W3:Y:S02]  /*69a0*/  LDL.LU R10, [R1+0xa8] ;  /* 0x0000a800010a7983 */ /* 0x002ee40000300800 */
[----:B------:R-:W-:-:S02]  /*69b0*/  @!P5 IMAD.IADD R23, R23, 0x1, -R29 ;  /* 0x000000011717d824 */ /* 0x000fc400078e0a1d */
[----:B0-----:R-:W3:Y:S04]  /*69c0*/  LDL.LU R21, [R1+0x88] ;  /* 0x0000880001157983 */ /* 0x001ee80000300800 */
[----:B------:R0:W-:Y:S04]  /*69d0*/  STL [R1+0xe4], R23 ;  /* 0x0000e41701007387 */ /* 0x0001e80000100800 */
[----:B0-----:R-:W3:Y:S01]  /*69e0*/  LDL.LU R23, [R1+0x8c] ;  /* 0x00008c0001177983 */ /* 0x001ee20000300800 */
[C---:B------:R-:W-:Y:S02]  /*69f0*/  ISETP.GT.U32.AND P1, PT, R29.reuse, R25, PT ;  /* 0x000000191d00720c */ /* 0x040fe40003f24070 */
[----:B------:R-:W-:Y:S01]  /*6a00*/  ISETP.GT.U32.AND P0, PT, R29, R16, PT ;  /* 0x000000101d00720c */ /* 0x000fe20003f04070 */
[----:B------:R-:W-:-:S10]  /*6a10*/  IMAD.HI.U32 R0, R28, R5, RZ ;  /* 0x000000051c007227 */ /* 0x000fd400078e00ff */
[--C-:B------:R-:W-:Y:S01]  /*6a20*/  @!P1 IMAD.IADD R25, R25, 0x1, -R29.reuse ;  /* 0x0000000119199824 */ /* 0x100fe200078e0a1d */
[C---:B----4-:R-:W-:Y:S01]  /*6a30*/  ISETP.GT.U32.AND P1, PT, R29.reuse, R17, PT ;  /* 0x000000111d00720c */ /* 0x050fe20003f24070 */
[----:B------:R-:W-:Y:S02]  /*6a40*/  IMAD.MOV R0, RZ, RZ, -R0 ;  /* 0x000000ffff007224 */ /* 0x000fe400078e0a00 */
[----:B------:R-:W-:Y:S01]  /*6a50*/  @!P0 IMAD.IADD R16, R16, 0x1, -R29 ;  /* 0x0000000110108824 */ /* 0x000fe200078e0a1d */
[C---:B------:R-:W-:Y:S01]  /*6a60*/  ISETP.GT.U32.AND P0, PT, R29.reuse, R25, PT ;  /* 0x000000191d00720c */ /* 0x040fe20003f04070 */
[C---:B------:R-:W-:Y:S01]  /*6a70*/  IMAD R5, R29.reuse, R0, R5 ;  /* 0x000000001d057224 */ /* 0x040fe200078e0205 */
[----:B------:R-:W-:Y:S01]  /*6a80*/  ISETP.GT.U32.AND P2, PT, R29, R12, PT ;  /* 0x0000000c1d00720c */ /* 0x000fe20003f44070 */
[----:B------:R-:W-:-:S06]  /*6a90*/  IMAD.HI.U32 R0, R28, R3, RZ ;  /* 0x000000031c007227 */ /* 0x000fcc00078e00ff */
[----:B------:R-:W-:Y:S01]  /*6aa0*/  @!P1 IMAD.IADD R17, R17, 0x1, -R29 ;  /* 0x0000000111119824 */ /* 0x000fe200078e0a1d */
[C---:B------:R-:W-:Y:S01]  /*6ab0*/  ISETP.GT.U32.AND P1, PT, R29.reuse, R11, PT ;  /* 0x0000000b1d00720c */ /* 0x040fe20003f24070 */
[----:B------:R-:W-:Y:S01]  /*6ac0*/  IMAD.MOV R0, RZ, RZ, -R0 ;  /* 0x000000ffff007224 */ /* 0x000fe200078e0a00 */
[----:B------:R-:W-:-:S03]  /*6ad0*/  ISETP.GT.U32.AND P3, PT, R29, R13, PT ;  /* 0x0000000d1d00720c */ /* 0x000fc60003f64070 */
[C---:B------:R-:W-:Y:S01]  /*6ae0*/  IMAD R3, R29.reuse, R0, R3 ;  /* 0x000000001d037224 */ /* 0x040fe200078e0203 */
[----:B------:R-:W-:Y:S01]  /*6af0*/  ISETP.GT.U32.AND P6, PT, R29, R17, PT ;  /* 0x000000111d00720c */ /* 0x000fe20003fc4070 */
[----:B------:R-:W-:-:S04]  /*6b00*/  IMAD.HI.U32 R0, R28, R2, RZ ;  /* 0x000000021c007227 */ /* 0x000fc800078e00ff */
[--C-:B------:R-:W-:Y:S02]  /*6b10*/  @!P0 IMAD.IADD R25, R25, 0x1, -R29.reuse ;  /* 0x0000000119198824 */ /* 0x100fe400078e0a1d */
[--C-:B------:R-:W-:Y:S02]  /*6b20*/  @!P1 IMAD.IADD R11, R11, 0x1, -R29.reuse ;  /* 0x000000010b0b9824 */ /* 0x100fe400078e0a1d */
[----:B------:R-:W-:Y:S02]  /*6b30*/  IMAD.MOV R0, RZ, RZ, -R0 ;  /* 0x000000ffff007224 */ /* 0x000fe400078e0a00 */
[----:B------:R-:W-:Y:S01]  /*6b40*/  @!P2 IMAD.IADD R12, R12, 0x1, -R29 ;  /* 0x000000010c0ca824 */ /* 0x000fe200078e0a1d */
[----:B------:R0:W-:Y:S01]  /*6b50*/  STL [R1+0xf4], R25 ;  /* 0x0000f41901007387 */ /* 0x0001e20000100800 */
[C---:B------:R-:W-:Y:S01]  /*6b60*/  IMAD R2, R29.reuse, R0, R2 ;  /* 0x000000001d027224 */ /* 0x040fe200078e0202 */
[----:B------:R-:W-:Y:S02]  /*6b70*/  IABS R0, R26 ;  /* 0x0000001a00007213 */ /* 0x000fe40000000000 */
[C---:B------:R-:W-:Y:S01]  /*6b80*/  ISETP.GT.U32.AND P1, PT, R29.reuse, R27, PT ;  /* 0x0000001b1d00720c */ /* 0x040fe20003f24070 */
[----:B0-----:R-:W4:Y:S01]  /*6b90*/  LDL.LU R25, [R1+0x90] ;  /* 0x0000900001197983 */ /* 0x001f220000300800 */
[----:B------:R-:W-:-:S03]  /*6ba0*/  ISETP.GT.U32.AND P2, PT, R29, R18, PT ;  /* 0x000000121d00720c */ /* 0x000fc60003f44070 */
[----:B------:R-:W4:Y:S01]  /*6bb0*/  LDL.LU R26, [R1+0x94] ;  /* 0x00009400011a7983 */ /* 0x000f220000300800 */
[----:B------:R-:W-:Y:S01]  /*6bc0*/  ISETP.GT.U32.AND P4, PT, R29, R14, PT ;  /* 0x0000000e1d00720c */ /* 0x000fe20003f84070 */
[--C-:B------:R-:W-:Y:S02]  /*6bd0*/  @!P6 IMAD.IADD R17, R17, 0x1, -R29.reuse ;  /* 0x000000011111e824 */ /* 0x100fe400078e0a1d */
[--C-:B------:R-:W-:Y:S01]  /*6be0*/  @!P3 IMAD.IADD R13, R13, 0x1, -R29.reuse ;  /* 0x000000010d0db824 */ /* 0x100fe200078e0a1d */
[C---:B------:R-:W-:Y:S02]  /*6bf0*/  ISETP.GT.U32.AND P3, PT, R29.reuse, R19, PT ;  /* 0x000000131d00720c */ /* 0x040fe40003f64070 */
[----:B------:R-:W-:Y:S01]  /*6c00*/  ISETP.GT.U32.AND P5, PT, R29, R15, PT ;  /* 0x0000000f1d00720c */ /* 0x000fe20003fa4070 */
[--C-:B------:R-:W-:Y:S01]  /*6c10*/  @!P1 IMAD.IADD R27, R27, 0x1, -R29.reuse ;  /* 0x000000011b1b9824 */ /* 0x100fe200078e0a1d */
[----:B------:R-:W-:Y:S01]  /*6c20*/  ISETP.GT.U32.AND P0, PT, R29, R16, PT ;  /* 0x000000101d00720c */ /* 0x000fe20003f04070 */
[----:B------:R-:W-:-:S04]  /*6c30*/  @!P2 IMAD.IADD R18, R18, 0x1, -R29 ;  /* 0x000000011212a824 */ /* 0x000fc800078e0a1d */
[----:B------:R-:W-:Y:S01]  /*6c40*/  @!P4 IMAD.IADD R14, R14, 0x1, -R29 ;  /* 0x000000010e0ec824 */ /* 0x000fe200078e0a1d */
[----:B------:R-:W-:-:S03]  /*6c50*/  ISETP.GT.U32.AND P4, PT, R29, R20, PT ;  /* 0x000000141d00720c */ /* 0x000fc60003f84070 */
[--C-:B------:R-:W-:Y:S01]  /*6c60*/  @!P3 IMAD.IADD R19, R19, 0x1, -R29.reuse ;  /* 0x000000011313b824 */ /* 0x100fe200078e0a1d */
[----:B------:R0:W-:Y:S01]  /*6c70*/  STL [R1+0xf8], R11 ;  /* 0x0000f80b01007387 */ /* 0x0001e20000100800 */
[--C-:B------:R-:W-:Y:S02]  /*6c80*/  @!P5 IMAD.IADD R15, R15, 0x1, -R29.reuse ;  /* 0x000000010f0fd824 */ /* 0x100fe400078e0a1d */
[--C-:B------:R-:W-:Y:S01]  /*6c90*/  @!P0 IMAD.IADD R16, R16, 0x1, -R29.reuse ;  /* 0x0000000110108824 */ /* 0x100fe200078e0a1d */
[----:B------:R1:W-:Y:S04]  /*6ca0*/  STL [R1+0xc8], R12 ;  /* 0x0000c80c01007387 */ /* 0x0003e80000100800 */
[----:B------:R0:W-:Y:S01]  /*6cb0*/  STL [R1+0xcc], R13 ;  /* 0x0000cc0d01007387 */ /* 0x0001e20000100800 */
[----:B------:R-:W-:-:S03]  /*6cc0*/  @!P4 IMAD.IADD R20, R20, 0x1, -R29 ;  /* 0x000000011414c824 */ /* 0x000fc600078e0a1d */
[----:B------:R1:W-:Y:S04]  /*6cd0*/  STL [R1+0xd0], R14 ;  /* 0x0000d00e01007387 */ /* 0x0003e80000100800 */
[----:B------:R1:W-:Y:S04]  /*6ce0*/  STL [R1+0xd4], R15 ;  /* 0x0000d40f01007387 */ /* 0x0003e80000100800 */
[----:B0-----:R-:W4:Y:S04]  /*6cf0*/  LDL.LU R11, [R1+0x1b8] ;  /* 0x0001b800010b7983 */ /* 0x001f280000300800 */
[----:B------:R-:W-:Y:S04]  /*6d00*/  STL [R1+0xd8], R16 ;  /* 0x0000d81001007387 */ /* 0x000fe80000100800 */
[----:B-1----:R-:W4:Y:S04]  /*6d10*/  LDL.LU R12, [R1+0x7c] ;  /* 0x00007c00010c7983 */ /* 0x002f280000300800 */
[----:B------:R-:W4:Y:S04]  /*6d20*/  LDL.LU R13, [R1+0x80] ;  /* 0x00008000010d7983 */ /* 0x000f280000300800 */
[----:B------:R-:W-:Y:S04]  /*6d30*/  STL [R1+0xac], R17 ;  /* 0x0000ac1101007387 */ /* 0x000fe80000100800 */
[----:B------:R-:W4:Y:S04]  /*6d40*/  LDL.LU R14, [R1+0x84] ;  /* 0x00008400010e7983 */ /* 0x000f280000300800 */
[----:B------:R-:W4:Y:S01]  /*6d50*/  LDL.LU R15, [R1+0x18c] ;  /* 0x00018c00010f7983 */ /* 0x000f220000300800 */
[----:B--2---:R-:W-:-:S02]  /*6d60*/  ISETP.GT.U32.AND P6, PT, R29, R8, PT ;  /* 0x000000081d00720c */ /* 0x004fc40003fc4070 */
[C---:B---3--:R-:W-:Y:S02]  /*6d70*/  ISETP.GT.U32.AND P1, PT, R29.reuse, R9, PT ;  /* 0x000000091d00720c */ /* 0x048fe40003f24070 */
[----:B------:R-:W-:-:S09]  /*6d80*/  ISETP.GT.U32.AND P2, PT, R29, R10, PT ;  /* 0x0000000a1d00720c */ /* 0x000fd20003f44070 */
[--C-:B------:R-:W-:Y:S01]  /*6d90*/  @!P6 IMAD.IADD R8, R8, 0x1, -R29.reuse ;  /* 0x000000010808e824 */ /* 0x100fe200078e0a1d */
[----:B------:R-:W-:Y:S01]  /*6da0*/  ISETP.GT.U32.AND P6, PT, R29, R27, PT ;  /* 0x0000001b1d00720c */ /* 0x000fe20003fc4070 */
[--C-:B------:R-:W-:Y:S01]  /*6db0*/  @!P1 IMAD.IADD R9, R9, 0x1, -R29.reuse ;  /* 0x0000000109099824 */ /* 0x100fe200078e0a1d */
[C---:B------:R-:W-:Y:S02]  /*6dc0*/  ISETP.GT.U32.AND P1, PT, R29.reuse, R18, PT ;  /* 0x000000121d00720c */ /* 0x040fe40003f24070 */
[C---:B------:R-:W-:Y:S01]  /*6dd0*/  ISETP.GT.U32.AND P5, PT, R29.reuse, R24, PT ;  /* 0x000000181d00720c */ /* 0x040fe20003fa4070 */
[----:B------:R-:W-:Y:S01]  /*6de0*/  @!P2 IMAD.IADD R10, R10, 0x1, -R29 ;  /* 0x000000010a0aa824 */ /* 0x000fe200078e0a1d */
[C---:B------:R-:W-:Y:S02]  /*6df0*/  ISETP.GT.U32.AND P2, PT, R29.reuse, R19, PT ;  /* 0x000000131d00720c */ /* 0x040fe40003f44070 */
[----:B------:R-:W-:-:S05]  /*6e00*/  ISETP.GT.U32.AND P3, PT, R29, R21, PT ;  /* 0x000000151d00720c */ /* 0x000fca0003f64070 */
[--C-:B------:R-:W-:Y:S01]  /*6e10*/  @!P6 IMAD.IADD R27, R27, 0x1, -R29.reuse ;  /* 0x000000011b1be824 */ /* 0x100fe200078e0a1d */
[----:B------:R-:W-:Y:S01]  /*6e20*/  ISETP.GT.U32.AND P4, PT, R29, R23, PT ;  /* 0x000000171d00720c */ /* 0x000fe20003f84070 */
[----:B------:R-:W-:-:S03]  /*6e30*/  @!P1 IMAD.IADD R18, R18, 0x1, -R29 ;  /* 0x0000000112129824 */ /* 0x000fc600078e0a1d */
[----:B------:R0:W-:Y:S01]  /*6e40*/  STL [R1+0xb0], R27 ;  /* 0x0000b01b01007387 */ /* 0x0001e20000100800 */
[--C-:B------:R-:W-:Y:S02]  /*6e50*/  @!P5 IMAD.IADD R24, R24, 0x1, -R29.reuse ;  /* 0x000000011818d824 */ /* 0x100fe400078e0a1d */
[--C-:B------:R-:W-:Y:S02]  /*6e60*/  @!P2 IMAD.IADD R19, R19, 0x1, -R29.reuse ;  /* 0x000000011313a824 */ /* 0x100fe400078e0a1d */
[----:B------:R-:W-:Y:S01]  /*6e70*/  @!P3 IMAD.IADD R21, R21, 0x1, -R29 ;  /* 0x000000011515b824 */ /* 0x000fe200078e0a1d */
[----:B0-----:R-:W2:Y:S01]  /*6e80*/  LDL.LU R27, [R1+0x194] ;  /* 0x00019400011b7983 */ /* 0x001ea20000300800 */
[----:B------:R-:W-:-:S03]  /*6e90*/  ISETP.GT.U32.AND P3, PT, R29, R20, PT ;  /* 0x000000141d00720c */ /* 0x000fc60003f64070 */
[----:B------:R-:W3:Y:S01]  /*6ea0*/  LDL.LU R16, [R1+0x74] ;  /* 0x0000740001107983 */ /* 0x000ee20000300800 */
[----:B------:R-:W-:-:S03]  /*6eb0*/  @!P4 IMAD.IADD R23, R23, 0x1, -R29 ;  /* 0x000000011717c824 */ /* 0x000fc600078e0a1d */
[----:B------:R0:W-:Y:S01]  /*6ec0*/  STL [R1+0xbc], R18 ;  /* 0x0000bc1201007387 */ /* 0x0001e20000100800 */
[----:B------:R-:W-:-:S03]  /*6ed0*/  ISETP.GT.U32.AND P4, PT, R29, R24, PT ;  /* 0x000000181d00720c */ /* 0x000fc60003f84070 */
[----:B------:R-:W2:Y:S04]  /*6ee0*/  LDL.LU R17, [R1+0x78] ;  /* 0x0000780001117983 */ /* 0x000ea80000300800 */
[----:B------:R1:W-:Y:S04]  /*6ef0*/  STL [R1+0xc0], R19 ;  /* 0x0000c01301007387 */ /* 0x0003e80000100800 */
[----:B0-----:R-:W2:Y:S01]  /*6f00*/  LDL.LU R18, [R1+0x158] ;  /* 0x0001580001127983 */ /* 0x001ea20000300800 */
[--C-:B------:R-:W-:Y:S02]  /*6f10*/  @!P3 IMAD.IADD R20, R20, 0x1, -R29.reuse ;  /* 0x000000011414b824 */ /* 0x100fe400078e0a1d */
[----:B------:R-:W-:Y:S01]  /*6f20*/  @!P4 IMAD.IADD R24, R24, 0x1, -R29 ;  /* 0x000000011818c824 */ /* 0x000fe200078e0a1d */
[----:B-1----:R-:W2:Y:S04]  /*6f30*/  LDL.LU R19, [R1+0x15c] ;  /* 0x00015c0001137983 */ /* 0x002ea80000300800 */
[----:B------:R0:W-:Y:S04]  /*6f40*/  STL [R1+0xc4], R20 ;  /* 0x0000c41401007387 */ /* 0x0001e80000100800 */
[----:B0-----:R-:W2:Y:S04]  /*6f50*/  LDL.LU R20, [R1+0x160] ;  /* 0x0001600001147983 */ /* 0x001ea80000300800 */
[----:B------:R0:W-:Y:S04]  /*6f60*/  STL [R1+0x98], R24 ;  /* 0x0000981801007387 */ /* 0x0001e80000100800 */
[----:B0-----:R-:W2:Y:S01]  /*6f70*/  LDL.LU R24, [R1+0x11c] ;  /* 0x00011c0001187983 */ /* 0x001ea20000300800 */
[----:B------:R-:W-:-:S02]  /*6f80*/  ISETP.GT.U32.AND P0, PT, R29, R22, PT ;  /* 0x000000161d00720c */ /* 0x000fc40003f04070 */
[----:B----4-:R-:W-:-:S11]  /*6f90*/  ISETP.GT.U32.AND P5, PT, R29, R25, PT ;  /* 0x000000191d00720c */ /* 0x010fd60003fa4070 */
[--C-:B------:R-:W-:Y:S01]  /*6fa0*/  @!P0 IMAD.IADD R22, R22, 0x1, -R29.reuse ;  /* 0x0000000116168824 */ /* 0x100fe200078e0a1d */
[C---:B------:R-:W-:Y:S02]  /*6fb0*/  ISETP.GT.U32.AND P0, PT, R29.reuse, R26, PT ;  /* 0x0000001a1d00720c */ /* 0x040fe40003f04070 */
[----:B------:R-:W-:Y:S01]  /*6fc0*/  ISETP.GT.U32.AND P1, PT, R29, R9, PT ;  /* 0x000000091d00720c */ /* 0x000fe20003f24070 */
[----:B------:R-:W-:-:S10]  /*6fd0*/  @!P5 IMAD.IADD R25, R25, 0x1, -R29 ;  /* 0x000000011919d824 */ /* 0x000fd400078e0a1d */
[--C-:B------:R-:W-:Y:S01]  /*6fe0*/  @!P0 IMAD.IADD R26, R26, 0x1, -R29.reuse ;  /* 0x000000011a1a8824 */ /* 0x100fe200078e0a1d */
[C---:B------:R-:W-:Y:S02]  /*6ff0*/  ISETP.GT.U32.AND P0, PT, R29.reuse, R8, PT ;  /* 0x000000081d00720c */ /* 0x040fe40003f04070 */
[C---:B------:R-:W-:Y:S02]  /*7000*/  ISETP.GT.U32.AND P5, PT, R29.reuse, R22, PT ;  /* 0x000000161d00720c */ /* 0x040fe40003fa4070 */
[C---:B------:R-:W-:Y:S02]  /*7010*/  ISETP.GT.U32.AND P2, PT, R29.reuse, R10, PT ;  /* 0x0000000a1d00720c */ /* 0x040fe40003f44070 */
[----:B------:R-:W-:Y:S01]  /*7020*/  ISETP.GT.U32.AND P6, PT, R29, R26, PT ;  /* 0x0000001a1d00720c */ /* 0x000fe20003fc4070 */
[----:B------:R-:W-:-:S06]  /*7030*/  @!P1 IMAD.IADD R9, R9, 0x1, -R29 ;  /* 0x0000000109099824 */ /* 0x000fcc00078e0a1d */
[--C-:B------:R-:W-:Y:S01]  /*7040*/  @!P0 IMAD.IADD R8, R8, 0x1, -R29.reuse ;  /* 0x0000000108088824 */ /* 0x100fe200078e0a1d */
[C---:B------:R-:W-:Y:S02]  /*7050*/  ISETP.GT.U32.AND P0, PT, R29.reuse, R11, PT ;  /* 0x0000000b1d00720c */ /* 0x040fe40003f04070 */
[C---:B------:R-:W-:Y:S02]  /*7060*/  ISETP.GT.U32.AND P1, PT, R29.reuse, R12, PT ;  /* 0x0000000c1d00720c */ /* 0x040fe40003f24070 */
[C---:B------:R-:W-:Y:S01]  /*7070*/  ISETP.GT.U32.AND P4, PT, R29.reuse, R23, PT ;  /* 0x000000171d00720c */ /* 0x040fe20003f84070 */
[--C-:B------:R-:W-:Y:S01]  /*7080*/  @!P5 IMAD.IADD R22, R22, 0x1, -R29.reuse ;  /* 0x000000011616d824 */ /* 0x100fe200078e0a1d */
[C---:B------:R-:W-:Y:S01]  /*7090*/  ISETP.GT.U32.AND P3, PT, R29.reuse, R21, PT ;  /* 0x000000151d00720c */ /* 0x040fe20003f64070 */
[--C-:B------:R-:W-:Y:S01]  /*70a0*/  @!P2 IMAD.IADD R10, R10, 0x1, -R29.reuse ;  /* 0x000000010a0aa824 */ /* 0x100fe200078e0a1d */
[C---:B------:R-:W-:Y:S01]  /*70b0*/  ISETP.GT.U32.AND P2, PT, R29.reuse, R13, PT ;  /* 0x0000000d1d00720c */ /* 0x040fe20003f44070 */
[----:B------:R-:W-:Y:S01]  /*70c0*/  @!P6 IMAD.IADD R26, R26, 0x1, -R29 ;  /* 0x000000011a1ae824 */ /* 0x000fe200078e0a1d */
[----:B------:R0:W-:Y:S01]  /*70d0*/  STL [R1+0x9c], R22 ;  /* 0x00009c1601007387 */ /* 0x0001e20000100800 */
[----:B------:R-:W-:-:S02]  /*70e0*/  ISETP.GT.U32.AND P5, PT, R29, R25, PT ;  /* 0x000000191d00720c */ /* 0x000fc40003fa4070 */
[--C-:B------:R-:W-:Y:S02]  /*70f0*/  @!P0 IMAD.IADD R11, R11, 0x1, -R29.reuse ;  /* 0x000000010b0b8824 */ /* 0x100fe400078e0a1d */
[--C-:B------:R-:W-:Y:S01]  /*7100*/  @!P1 IMAD.IADD R12, R12, 0x1, -R29.reuse ;  /* 0x000000010c0c9824 */ /* 0x100fe200078e0a1d */
[----:B0-----:R-:W4:Y:S01]  /*7110*/  LDL.LU R22, [R1+0x120] ;  /* 0x0001200001167983 */ /* 0x001f220000300800 */
[--C-:B------:R-:W-:Y:S01]  /*7120*/  @!P4 IMAD.IADD R23, R23, 0x1, -R29.reuse ;  /* 0x000000011717c824 */ /* 0x100fe200078e0a1d */
[----:B------:R-:W-:Y:S01]  /*7130*/  ISETP.GT.U32.AND P4, PT, R29, R15, PT ;  /* 0x0000000f1d00720c */ /* 0x000fe20003f84070 */
[--C-:B------:R-:W-:Y:S01]  /*7140*/  @!P3 IMAD.IADD R21, R21, 0x1, -R29.reuse ;  /* 0x000000011515b824 */ /* 0x100fe200078e0a1d */
[----:B------:R-:W-:Y:S01]  /*7150*/  ISETP.GT.U32.AND P3, PT, R29, R14, PT ;  /* 0x0000000e1d00720c */ /* 0x000fe20003f64070 */
[--C-:B------:R-:W-:Y:S01]  /*7160*/  @!P2 IMAD.IADD R13, R13, 0x1, -R29.reuse ;  /* 0x000000010d0da824 */ /* 0x100fe200078e0a1d */
[----:B------:R-:W-:Y:S02]  /*7170*/  STL [R1+0xa0], R8 ;  /* 0x0000a00801007387 */ /* 0x000fe40000100800 */
[----:B------:R-:W-:-:S02]  /*7180*/  @!P5 IMAD.IADD R25, R25, 0x1, -R29 ;  /* 0x000000011919d824 */ /* 0x000fc400078e0a1d */
[----:B------:R-:W-:Y:S04]  /*7190*/  STL [R1+0xa4], R9 ;  /* 0x0000a40901007387 */ /* 0x000fe80000100800 */
[----:B------:R-:W-:Y:S01]  /*71a0*/  STL [R1+0xa8], R10 ;  /* 0x0000a80a01007387 */ /* 0x000fe20000100800 */
[----:B------:R-:W-:-:S03]  /*71b0*/  @!P4 IMAD.IADD R15, R15, 0x1, -R29 ;  /* 0x000000010f0fc824 */ /* 0x000fc600078e0a1d */
[----:B------:R-:W-:Y:S01]  /*71c0*/  STL [R1+0x88], R21 ;  /* 0x0000881501007387 */ /* 0x000fe20000100800 */
[----:B------:R-:W-:-:S03]  /*71d0*/  @!P3 IMAD.IADD R14, R14, 0x1, -R29 ;  /* 0x000000010e0eb824 */ /* 0x000fc600078e0a1d */
[----:B------:R-:W-:Y:S04]  /*71e0*/  STL [R1+0x8c], R23 ;  /* 0x00008c1701007387 */ /* 0x000fe80000100800 */
[----:B------:R0:W-:Y:S04]  /*71f0*/  STL [R1+0x94], R26 ;  /* 0x0000941a01007387 */ /* 0x0001e80000100800 */
[----:B------:R1:W-:Y:S04]  /*7200*/  STL [R1+0x90], R25 ;  /* 0x0000901901007387 */ /* 0x0003e80000100800 */
[----:B0-----:R-:W4:Y:S04]  /*7210*/  LDL.LU R26, [R1+0x124] ;  /* 0x00012400011a7983 */ /* 0x001f280000300800 */
[----:B-1----:R-:W4:Y:S04]  /*7220*/  LDL.LU R25, [R1+0x128] ;  /* 0x0001280001197983 */ /* 0x002f280000300800 */
[----:B------:R-:W4:Y:S04]  /*7230*/  LDL.LU R23, [R1+0x130] ;  /* 0x0001300001177983 */ /* 0x000f280000300800 */
[----:B------:R-:W4:Y:S04]  /*7240*/  LDL.LU R21, [R1+0x40] ;  /* 0x0000400001157983 */ /* 0x000f280000300800 */
[----:B------:R-:W4:Y:S04]  /*7250*/  LDL.LU R7, [R1+0x3c] ;  /* 0x00003c0001077983 */ /* 0x000f280000300800 */
[----:B------:R-:W4:Y:S01]  /*7260*/  LDL.LU R8, [R1+0xe8] ;  /* 0x0000e80001087983 */ /* 0x000f220000300800 */
[----:B---3--:R-:W-:-:S02]  /*7270*/  ISETP.GT.U32.AND P6, PT, R29, R16, PT ;  /* 0x000000101d00720c */ /* 0x008fc40003fc4070 */
[C---:B--2---:R-:W-:Y:S02]  /*7280*/  ISETP.GT.U32.AND P0, PT, R29.reuse, R17, PT ;  /* 0x000000111d00720c */ /* 0x044fe40003f04070 */
[----:B------:R-:W-:-:S09]  /*7290*/  ISETP.GT.U32.AND P1, PT, R29, R18, PT ;  /* 0x000000121d00720c */ /* 0x000fd20003f24070 */
[--C-:B------:R-:W-:Y:S01]  /*72a0*/  @!P6 IMAD.IADD R16, R16, 0x1, -R29.reuse ;  /* 0x000000011010e824 */ /* 0x100fe200078e0a1d */
[C---:B------:R-:W-:Y:S02]  /*72b0*/  ISETP.GT.U32.AND P6, PT, R29.reuse, R11, PT ;  /* 0x0000000b1d00720c */ /* 0x040fe40003fc4070 */
[----:B------:R-:W-:Y:S01]  /*72c0*/  ISETP.GT.U32.AND P2, PT, R29, R19, PT ;  /* 0x000000131d00720c */ /* 0x000fe20003f44070 */
[--C-:B------:R-:W-:Y:S01]  /*72d0*/  @!P0 IMAD.IADD R17, R17, 0x1, -R29.reuse ;  /* 0x0000000111118824 */ /* 0x100fe200078e0a1d */
[C---:B------:R-:W-:Y:S02]  /*72e0*/  ISETP.GT.U32.AND P0, PT, R29.reuse, R12, PT ;  /* 0x0000000c1d00720c */ /* 0x040fe40003f04070 */
[C---:B------:R-:W-:Y:S01]  /*72f0*/  ISETP.GT.U32.AND P5, PT, R29.reuse, R27, PT ;  /* 0x0000001b1d00720c */ /* 0x040fe20003fa4070 */
[----:B------:R-:W-:Y:S01]  /*7300*/  @!P1 IMAD.IADD R18, R18, 0x1, -R29 ;  /* 0x0000000112129824 */ /* 0x000fe200078e0a1d */
[----:B------:R-:W-:-:S05]  /*7310*/  ISETP.GT.U32.AND P1, PT, R29, R13, PT ;  /* 0x0000000d1d00720c */ /* 0x000fca0003f24070 */
[--C-:B------:R-:W-:Y:S01]  /*7320*/  @!P6 IMAD.IADD R11, R11, 0x1, -R29.reuse ;  /* 0x000000010b0be824 */ /* 0x100fe200078e0a1d */
[----:B------:R-:W-:Y:S01]  /*7330*/  ISETP.GT.U32.AND P3, PT, R29, R20, PT ;  /* 0x000000141d00720c */ /* 0x000fe20003f64070 */
[--C-:B------:R-:W-:Y:S01]  /*7340*/  @!P2 IMAD.IADD R19, R19, 0x1, -R29.reuse ;  /* 0x000000011313a824 */ /* 0x100fe200078e0a1d */
[----:B------:R-:W-:Y:S01]  /*7350*/  ISETP.GT.U32.AND P2, PT, R29, R14, PT ;  /* 0x0000000e1d00720c */ /* 0x000fe20003f44070 */
[--C-:B------:R-:W-:Y:S01]  /*7360*/  @!P0 IMAD.IADD R12, R12, 0x1, -R29.reuse ;  /* 0x000000010c0c8824 */ /* 0x100fe200078e0a1d */
[----:B------:R0:W-:Y:S01]  /*7370*/  STL [R1+0x1b8], R11 ;  /* 0x0001b80b01007387 */ /* 0x0001e20000100800 */
[--C-:B------:R-:W-:Y:S01]  /*7380*/  @!P5 IMAD.IADD R27, R27, 0x1, -R29.reuse ;  /* 0x000000011b1bd824 */ /* 0x100fe200078e0a1d */
[----:B------:R-:W-:Y:S01]  /*7390*/  ISETP.GT.U32.AND P4, PT, R29, R24, PT ;  /* 0x000000181d00720c */ /* 0x000fe20003f84070 */
[--C-:B------:R-:W-:Y:S01]  /*73a0*/  @!P1 IMAD.IADD R13, R13, 0x1, -R29.reuse ;  /* 0x000000010d0d9824 */ /* 0x100fe200078e0a1d */
[----:B------:R-:W2:Y:S05]  /*73b0*/  LDL.LU R9, [R1+0xec] ;  /* 0x0000ec0001097983 */ /* 0x000eaa0000300800 */
[----:B------:R-:W-:Y:S01]  /*73c0*/  @!P3 IMAD.IADD R20, R20, 0x1, -R29 ;  /* 0x000000011414b824 */ /* 0x000fe200078e0a1d */
[----:B------:R1:W-:Y:S01]  /*73d0*/  STL [R1+0x7c], R12 ;  /* 0x00007c0c01007387 */ /* 0x0003e20000100800 */
[----:B------:R-:W-:-:S03]  /*73e0*/  ISETP.GT.U32.AND P3, PT, R29, R15, PT ;  /* 0x0000000f1d00720c */ /* 0x000fc60003f64070 */
[----:B------:R3:W-:Y:S01]  /*73f0*/  STL [R1+0x80], R13 ;  /* 0x0000800d01007387 */ /* 0x0007e20000100800 */
[--C-:B------:R-:W-:Y:S01]  /*7400*/  @!P4 IMAD.IADD R24, R24, 0x1, -R29.reuse ;  /* 0x000000011818c824 */ /* 0x100fe200078e0a1d */
[----:B------:R-:W-:Y:S02]  /*7410*/  ISETP.GT.U32.AND P4, PT, R29, R27, PT ;  /* 0x0000001b1d00720c */ /* 0x000fe40003f84070 */
[----:B------:R-:W2:Y:S01]  /*7420*/  LDL.LU R10, [R1+0xf0] ;  /* 0x0000f000010a7983 */ /* 0x000ea20000300800 */
[----:B------:R-:W-:-:S03]  /*7430*/  @!P2 IMAD.IADD R14, R14, 0x1, -R29 ;  /* 0x000000010e0ea824 */ /* 0x000fc600078e0a1d */
[----:B0-----:R-:W2:Y:S01]  /*7440*/  LDL.LU R11, [R1+0x38] ;  /* 0x00003800010b7983 */ /* 0x001ea20000300800 */
[----:B------:R-:W-:-:S03]  /*7450*/  ISETP.GT.U32.AND P6, PT, R29, R16, PT ;  /* 0x000000101d00720c */ /* 0x000fc60003fc4070 */
[----:B------:R0:W-:Y:S01]  /*7460*/  STL [R1+0x84], R14 ;  /* 0x0000840e01007387 */ /* 0x0001e20000100800 */
[----:B------:R-:W-:-:S03]  /*7470*/  ISETP.GT.U32.AND P0, PT, R29, R17, PT ;  /* 0x000000111d00720c */ /* 0x000fc60003f04070 */
[----:B-1----:R-:W2:Y:S01]  /*7480*/  LDL.LU R12, [R1+0x34] ;  /* 0x00003400010c7983 */ /* 0x002ea20000300800 */
[----:B------:R-:W-:Y:S01]  /*7490*/  ISETP.GT.U32.AND P1, PT, R29, R18, PT ;  /* 0x000000121d00720c */ /* 0x000fe20003f24070 */
[--C-:B------:R-:W-:Y:S01]  /*74a0*/  @!P4 IMAD.IADD R27, R27, 0x1, -R29.reuse ;  /* 0x000000011b1bc824 */ /* 0x100fe200078e0a1d */
[----:B------:R-:W-:Y:S01]  /*74b0*/  ISETP.GT.U32.AND P2, PT, R29, R19, PT ;  /* 0x000000131d00720c */ /* 0x000fe20003f44070 */
[--C-:B------:R-:W-:Y:S01]  /*74c0*/  @!P3 IMAD.IADD R15, R15, 0x1, -R29.reuse ;  /* 0x000000010f0fb824 */ /* 0x100fe200078e0a1d */
[C---:B------:R-:W-:Y:S01]  /*74d0*/  ISETP.GT.U32.AND P4, PT, R29.reuse, R24, PT ;  /* 0x000000181d00720c */ /* 0x040fe20003f84070 */
[----:B---3--:R-:W3:Y:S01]  /*74e0*/  LDL.LU R13, [R1+0x30] ;  /* 0x00003000010d7983 */ /* 0x008ee20000300800 */
[----:B------:R-:W-:Y:S01]  /*74f0*/  ISETP.GT.U32.AND P3, PT, R29, R20, PT ;  /* 0x000000141d00720c */ /* 0x000fe20003f64070 */
[--C-:B------:R-:W-:Y:S02]  /*7500*/  @!P6 IMAD.IADD R16, R16, 0x1, -R29.reuse ;  /* 0x000000011010e824 */ /* 0x100fe400078e0a1d */
[----:B------:R-:W-:Y:S01]  /*7510*/  STL [R1+0x18c], R15 ;  /* 0x00018c0f01007387 */ /* 0x000fe20000100800 */
[----:B------:R-:W-:-:S03]  /*7520*/  @!P0 IMAD.IADD R17, R17, 0x1, -R29 ;  /* 0x0000000111118824 */ /* 0x000fc600078e0a1d */
[----:B0-----:R-:W3:Y:S01]  /*7530*/  LDL.LU R14, [R1+0xb4] ;  /* 0x0000b400010e7983 */ /* 0x001ee20000300800 */
[--C-:B------:R-:W-:Y:S02]  /*7540*/  @!P1 IMAD.IADD R18, R18, 0x1, -R29.reuse ;  /* 0x0000000112129824 */ /* 0x100fe400078e0a1d */
[--C-:B------:R-:W-:Y:S01]  /*7550*/  @!P2 IMAD.IADD R19, R19, 0x1, -R29.reuse ;  /* 0x000000011313a824 */ /* 0x100fe200078e0a1d */
[----:B------:R0:W-:Y:S01]  /*7560*/  STL [R1+0x194], R27 ;  /* 0x0001941b01007387 */ /* 0x0001e20000100800 */
[--C-:B------:R-:W-:Y:S02]  /*7570*/  @!P4 IMAD.IADD R24, R24, 0x1, -R29.reuse ;  /* 0x000000011818c824 */ /* 0x100fe400078e0a1d */
[----:B------:R-:W-:Y:S01]  /*7580*/  @!P3 IMAD.IADD R20, R20, 0x1, -R29 ;  /* 0x000000011414b824 */ /* 0x000fe200078e0a1d */
[----:B0-----:R-:W3:Y:S04]  /*7590*/  LDL.LU R27, [R1+0xb8] ;  /* 0x0000b800011b7983 */ /* 0x001ee80000300800 */
[----:B------:R-:W-:Y:S04]  /*75a0*/  STL [R1+0x74], R16 ;  /* 0x0000741001007387 */ /* 0x000fe80000100800 */
[----:B------:R-:W-:Y:S04]  /*75b0*/  STL [R1+0x78], R17 ;  /* 0x0000781101007387 */ /* 0x000fe80000100800 */
[----:B------:R-:W-:Y:S04]  /*75c0*/  STL [R1+0x158], R18 ;  /* 0x0001581201007387 */ /* 0x000fe80000100800 */
[----:B------:R-:W-:Y:S04]  /*75d0*/  STL [R1+0x15c], R19 ;  /* 0x00015c1301007387 */ /* 0x000fe80000100800 */
[----:B------:R0:W-:Y:S04]  /*75e0*/  STL [R1+0x11c], R24 ;  /* 0x00011c1801007387 */ /* 0x0001e80000100800 */
[----:B------:R1:W-:Y:S04]  /*75f0*/  STL [R1+0x160], R20 ;  /* 0x0001601401007387 */ /* 0x0003e80000100800 */
[----:B0-----:R-:W3:Y:S01]  /*7600*/  LDL R24, [R1+0x1964] ;  /* 0x0019640001187983 */ /* 0x001ee20000100800 */
[----:B----4-:R-:W-:-:S03]  /*7610*/  ISETP.GT.U32.AND P5, PT, R29, R22, PT ;  /* 0x000000161d00720c */ /* 0x010fc60003fa4070 */
[----:B------:R-:W4:Y:S04]  /*7620*/  LDL.LU R15, [R1+0x2c] ;  /* 0x00002c00010f7983 */ /* 0x000f280000300800 */
[----:B------:R-:W4:Y:S01]  /*7630*/  LDL.LU R16, [R1+0x28] ;  /* 0x0000280001107983 */ /* 0x000f220000300800 */
[----:B------:R-:W-:-:S03]  /*7640*/  IMAD.HI.U32 R4, R28, R0, RZ ;  /* 0x000000001c047227 */ /* 0x000fc600078e00ff */
[----:B------:R-:W4:Y:S02]  /*7650*/  LDL.LU R17, [R1+0x24] ;  /* 0x0000240001117983 */ /* 0x000f240000300800 */
[----:B------:R-:W-:Y:S01]  /*7660*/  @!P5 IMAD.IADD R22, R22, 0x1, -R29 ;  /* 0x000000011616d824 */ /* 0x000fe200078e0a1d */
[----:B------:R-:W-:-:S04]  /*7670*/  ISETP.GT.U32.AND P6, PT, R29, R26, PT ;  /* 0x0000001a1d00720c */ /* 0x000fc80003fc4070 */
[C---:B------:R-:W-:Y:S02]  /*7680*/  ISETP.GT.U32.AND P5, PT, R29.reuse, R22, PT ;  /* 0x000000161d00720c */ /* 0x040fe40003fa4070 */
[C---:B------:R-:W-:Y:S02]  /*7690*/  ISETP.GT.U32.AND P0, PT, R29.reuse, R25, PT ;  /* 0x000000191d00720c */ /* 0x040fe40003f04070 */
[----:B------:R-:W-:-:S05]  /*76a0*/  ISETP.GT.U32.AND P1, PT, R29, R23, PT ;  /* 0x000000171d00720c */ /* 0x000fca0003f24070 */
[----:B------:R-:W-:-:S04]  /*76b0*/  @!P6 IMAD.IADD R26, R26, 0x1, -R29 ;  /* 0x000000011a1ae824 */ /* 0x000fc800078e0a1d */
[--C-:B------:R-:W-:Y:S02]  /*76c0*/  @!P5 IMAD.IADD R22, R22, 0x1, -R29.reuse ;  /* 0x000000011616d824 */ /* 0x100fe400078e0a1d */
[--C-:B------:R-:W-:Y:S01]  /*76d0*/  @!P0 IMAD.IADD R25, R25, 0x1, -R29.reuse ;  /* 0x0000000119198824 */ /* 0x100fe200078e0a1d */
[----:B------:R-:W-:Y:S01]  /*76e0*/  ISETP.GT.U32.AND P2, PT, R29, R21, PT ;  /* 0x000000151d00720c */ /* 0x000fe20003f44070 */
[----:B------:R-:W-:Y:S01]  /*76f0*/  @!P1 IMAD.IADD R23, R23, 0x1, -R29 ;  /* 0x0000000117179824 */ /* 0x000fe200078e0a1d */
[----:B------:R-:W-:Y:S04]  /*7700*/  STL [R1+0x120], R22 ;  /* 0x0001201601007387 */ /* 0x000fe80000100800 */
[----:B------:R-:W4:Y:S01]  /*7710*/  LDL.LU R18, [R1+0x20] ;  /* 0x0000200001127983 */ /* 0x000f220000300800 */
[----:B------:R-:W-:-:S03]  /*7720*/  IMAD.MOV R4, RZ, RZ, -R4 ;  /* 0x000000ffff047224 */ /* 0x000fc600078e0a04 */
[----:B------:R-:W4:Y:S03]  /*7730*/  LDL.LU R19, [R1+0x1c] ;  /* 0x00001c0001137983 */ /* 0x000f260000300800 */
[----:B------:R-:W-:Y:S01]  /*7740*/  @!P2 IMAD.IADD R21, R21, 0x1, -R29 ;  /* 0x000000011515a824 */ /* 0x000fe200078e0a1d */
[----:B-1----:R-:W4:Y:S01]  /*7750*/  LDL.LU R20, [R1+0x18] ;  /* 0x0000180001147983 */ /* 0x002f220000300800 */
[C---:B------:R-:W-:Y:S01]  /*7760*/  IMAD R0, R29.reuse, R4, R0 ;  /* 0x000000041d007224 */ /* 0x040fe200078e0200 */
[C---:B--2---:R-:W-:Y:S02]  /*7770*/  ISETP.GT.U32.AND P5, PT, R29.reuse, R9, PT ;  /* 0x000000091d00720c */ /* 0x044fe40003fa4070 */
[C---:B------:R-:W-:Y:S02]  /*7780*/  ISETP.GT.U32.AND P6, PT, R29.reuse, R10, PT ;  /* 0x0000000a1d00720c */ /* 0x040fe40003fc4070 */
[----:B------:R-:W-:-:S09]  /*7790*/  ISETP.GT.U32.AND P0, PT, R29, R11, PT ;  /* 0x0000000b1d00720c */ /* 0x000fd20003f04070 */
[--C-:B------:R-:W-:Y:S01]  /*77a0*/  @!P5 IMAD.IADD R9, R9, 0x1, -R29.reuse ;  /* 0x000000010909d824 */ /* 0x100fe200078e0a1d */
[C---:B------:R-:W-:Y:S02]  /*77b0*/  ISETP.GT.U32.AND P5, PT, R29.reuse, R26, PT ;  /* 0x0000001a1d00720c */ /* 0x040fe40003fa4070 */
[C---:B------:R-:W-:Y:S01]  /*77c0*/  ISETP.GT.U32.AND P1, PT, R29.reuse, R12, PT ;  /* 0x0000000c1d00720c */ /* 0x040fe20003f24070 */
[--C-:B------:R-:W-:Y:S01]  /*77d0*/  @!P6 IMAD.IADD R10, R10, 0x1, -R29.reuse ;  /* 0x000000010a0ae824 */ /* 0x100fe200078e0a1d */
[----:B------:R-:W-:Y:S01]  /*77e0*/  ISETP.GT.U32.AND P6, PT, R29, R25, PT ;  /* 0x000000191d00720c */ /* 0x000fe20003fc4070 */
[----:B------:R-:W-:Y:S01]  /*77f0*/  @!P0 IMAD.IADD R11, R11, 0x1, -R29 ;  /* 0x000000010b0b8824 */ /* 0x000fe200078e0a1d */
[----:B------:R-:W-:-:S07]  /*7800*/  ISETP.GT.U32.AND P0, PT, R29, R23, PT ;  /* 0x000000171d00720c */ /* 0x000fce0003f04070 */
[--C-:B------:R-:W-:Y:S02]  /*7810*/  @!P5 IMAD.IADD R26, R26, 0x1, -R29.reuse ;  /* 0x000000011a1ad824 */ /* 0x100fe400078e0a1d */
[--C-:B------:R-:W-:Y:S01]  /*7820*/  @!P1 IMAD.IADD R12, R12, 0x1, -R29.reuse ;  /* 0x000000010c0c9824 */ /* 0x100fe200078e0a1d */
[----:B------:R-:W-:Y:S01]  /*7830*/  ISETP.GT.U32.AND P1, PT, R29, R21, PT ;  /* 0x000000151d00720c */ /* 0x000fe20003f24070 */
[--C-:B------:R-:W-:Y:S01]  /*7840*/  @!P6 IMAD.IADD R25, R25, 0x1, -R29.reuse ;  /* 0x000000011919e824 */ /* 0x100fe200078e0a1d */
[----:B------:R0:W-:Y:S01]  /*7850*/  STL [R1+0x124], R26 ;  /* 0x0001241a01007387 */ /* 0x0001e20000100800 */
[----:B------:R-:W-:-:S03]  /*7860*/  @!P0 IMAD.IADD R23, R23, 0x1, -R29 ;  /* 0x0000000117178824 */ /* 0x000fc600078e0a1d */
[----:B0-----:R-:W2:Y:S04]  /*7870*/  LDL.LU R26, [R1+0x14] ;  /* 0x00001400011a7983 */ /* 0x001ea80000300800 */
[----:B------:R0:W-:Y:S03]  /*7880*/  STL [R1+0x128], R25 ;  /* 0x0001281901007387 */ /* 0x0001e60000100800 */
[----:B------:R-:W-:Y:S01]  /*7890*/  @!P1 IMAD.IADD R21, R21, 0x1, -R29 ;  /* 0x0000000115159824 */ /* 0x000fe200078e0a1d */
[----:B0-----:R-:W2:Y:S01]  /*78a0*/  LDL.LU R25, [R1+0x10] ;  /* 0x0000100001197983 */ /* 0x001ea20000300800 */
[----:B---3--:R-:W-:-:S03]  /*78b0*/  IABS R4, R24 ;  /* 0x0000001800047213 */ /* 0x008fc60000000000 */
[----:B------:R-:W3:Y:S04]  /*78c0*/  LDL.LU R24, [R1+0xc] ;  /* 0x00000c0001187983 */ /* 0x000ee80000300800 */
[----:B------:R0:W-:Y:S04]  /*78d0*/  STL [R1+0x130], R23 ;  /* 0x0001301701007387 */ /* 0x0001e80000100800 */
[----:B0-----:R-:W3:Y:S04]  /*78e0*/  LDL.LU R23, [R1+0x8] ;  /* 0x0000080001177983 */ /* 0x001ee80000300800 */
[----:B------:R-:W3:Y:S04]  /*78f0*/  LDL.LU R22, [R1+0x4] ;  /* 0x0000040001167983 */ /* 0x000ee80000300800 */
[----:B------:R0:W-:Y:S04]  /*7900*/  STL [R1+0x40], R21 ;  /* 0x0000401501007387 */ /* 0x0001e80000100800 */
[----:B0-----:R-:W3:Y:S01]  /*7910*/  LDL.LU R21, [R1] ;  /* 0x0000000001157983 */ /* 0x001ee20000300800 */
[----:B------:R-:W-:-:S02]  /*7920*/  ISETP.GT.U32.AND P3, PT, R29, R7, PT ;  /* 0x000000071d00720c */ /* 0x000fc40003f64070 */
[C---:B------:R-:W-:Y:S02]  /*7930*/  ISETP.GT.U32.AND P4, PT, R29.reuse, R8, PT ;  /* 0x000000081d00720c */ /* 0x040fe40003f84070 */
[----:B------:R-:W-:-:S09]  /*7940*/  ISETP.GT.U32.AND P2, PT, R29, R13, PT ;  /* 0x0000000d1d00720c */ /* 0x000fd20003f44070 */
[--C-:B------:R-:W-:Y:S01]  /*7950*/  @!P3 IMAD.IADD R7, R7, 0x1, -R29.reuse ;  /* 0x000000010707b824 */ /* 0x100fe200078e0a1d */
[C---:B------:R-:W-:Y:S01]  /*7960*/  ISETP.GT.U32.AND P3, PT, R29.reuse, R14, PT ;  /* 0x0000000e1d00720c */ /* 0x040fe20003f64070 */
[--C-:B------:R-:W-:Y:S01]  /*7970*/  @!P4 IMAD.IADD R8, R8, 0x1, -R29.reuse ;  /* 0x000000010808c824 */ /* 0x100fe200078e0a1d */
[----:B------:R-:W-:Y:S01]  /*7980*/  ISETP.GT.U32.AND P4, PT, R29, R27, PT ;  /* 0x0000001b1d00720c */ /* 0x000fe20003f84070 */
[----:B------:R-:W-:Y:S01]  /*7990*/  @!P2 IMAD.IADD R13, R13, 0x1, -R29 ;  /* 0x000000010d0da824 */ /* 0x000fe200078e0a1d */
[C---:B------:R-:W-:Y:S02]  /*79a0*/  ISETP.GT.U32.AND P2, PT, R29.reuse, R7, PT ;  /* 0x000000071d00720c */ /* 0x040fe40003f44070 */
[----:B------:R-:W-:-:S07]  /*79b0*/  ISETP.GT.U32.AND P5, PT, R29, R10, PT ;  /* 0x0000000a1d00720c */ /* 0x000fce0003fa4070 */
[--C-:B------:R-:W-:Y:S01]  /*79c0*/  @!P3 IMAD.IADD R14, R14, 0x1, -R29.reuse ;  /* 0x000000010e0eb824 */ /* 0x100fe200078e0a1d */
[----:B------:R-:W-:Y:S01]  /*79d0*/  ISETP.GT.U32.AND P3, PT, R29, R8, PT ;  /* 0x000000081d00720c */ /* 0x000fe20003f64070 */
[--C-:B------:R-:W-:Y:S01]  /*79e0*/  @!P4 IMAD.IADD R27, R27, 0x1, -R29.reuse ;  /* 0x000000011b1bc824 */ /* 0x100fe200078e0a1d */
[C---:B------:R-:W-:Y:S02]  /*79f0*/  ISETP.GT.U32.AND P4, PT, R29.reuse, R9, PT ;  /* 0x000000091d00720c */ /* 0x040fe40003f84070 */
[C---:B------:R-:W-:Y:S02]  /*7a00*/  ISETP.GT.U32.AND P0, PT, R29.reuse, R11, PT ;  /* 0x0000000b1d00720c */ /* 0x040fe40003f04070 */
[----:B------:R-:W-:Y:S01]  /*7a10*/  ISETP.GT.U32.AND P1, PT, R29, R12, PT ;  /* 0x0000000c1d00720c */ /* 0x000fe20003f24070 */
[--C-:B------:R-:W-:Y:S01]  /*7a20*/  @!P2 IMAD.IADD R7, R7, 0x1, -R29.reuse ;  /* 0x000000010707a824 */ /* 0x100fe200078e0a1d */
[----:B------:R-:W-:Y:S01]  /*7a30*/  ISETP.GT.U32.AND P2, PT, R29, R13, PT ;  /* 0x0000000d1d00720c */ /* 0x000fe20003f44070 */
[----:B------:R-:W-:-:S04]  /*7a40*/  @!P5 IMAD.IADD R10, R10, 0x1, -R29 ;  /* 0x000000010a0ad824 */ /* 0x000fc800078e0a1d */
[--C-:B------:R-:W-:Y:S01]  /*7a50*/  @!P3 IMAD.IADD R8, R8, 0x1, -R29.reuse ;  /* 0x000000010808b824 */ /* 0x100fe200078e0a1d */
[----:B------:R-:W-:Y:S01]  /*7a60*/  ISETP.GT.U32.AND P3, PT, R29, R27, PT ;  /* 0x0000001b1d00720c */ /* 0x000fe20003f64070 */
[--C-:B------:R-:W-:Y:S01]  /*7a70*/  @!P4 IMAD.IADD R9, R9, 0x1, -R29.reuse ;  /* 0x000000010909c824 */ /* 0x100fe200078e0a1d */
[----:B----4-:R-:W-:Y:S01]  /*7a80*/  ISETP.GT.U32.AND P4, PT, R29, R15, PT ;  /* 0x0000000f1d00720c */ /* 0x010fe20003f84070 */
[--C-:B------:R-:W-:Y:S01]  /*7a90*/  @!P0 IMAD.IADD R11, R11, 0x1, -R29.reuse ;  /* 0x000000010b0b8824 */ /* 0x100fe200078e0a1d */
[C---:B------:R-:W-:Y:S01]  /*7aa0*/  ISETP.GT.U32.AND P5, PT, R29.reuse, R16, PT ;  /* 0x000000101d00720c */ /* 0x040fe20003fa4070 */
[--C-:B------:R-:W-:Y:S01]  /*7ab0*/  @!P1 IMAD.IADD R12, R12, 0x1, -R29.reuse ;  /* 0x000000010c0c9824 */ /* 0x100fe200078e0a1d */
[C---:B------:R-:W-:Y:S02]  /*7ac0*/  ISETP.GT.U32.AND P0, PT, R29.reuse, R17, PT ;  /* 0x000000111d00720c */ /* 0x040fe40003f04070 */
[C---:B------:R-:W-:Y:S02]  /*7ad0*/  ISETP.GT.U32.AND P6, PT, R29.reuse, R14, PT ;  /* 0x0000000e1d00720c */ /* 0x040fe40003fc4070 */
[----:B------:R-:W-:Y:S01]  /*7ae0*/  ISETP.GT.U32.AND P1, PT, R29, R18, PT ;  /* 0x000000121d00720c */ /* 0x000fe20003f24070 */
[--C-:B------:R-:W-:Y:S01]  /*7af0*/  @!P2 IMAD.IADD R13, R13, 0x1, -R29.reuse ;  /* 0x000000010d0da824 */ /* 0x100fe200078e0a1d */
[----:B------:R-:W-:Y:S01]  /*7b00*/  ISETP.GT.U32.AND P2, PT, R29, R19, PT ;  /* 0x000000131d00720c */ /* 0x000fe20003f44070 */
[----:B------:R-:W-:-:S02]  /*7b10*/  @!P3 IMAD.IADD R27, R27, 0x1, -R29 ;  /* 0x000000011b1bb824 */ /* 0x000fc400078e0a1d */
[--C-:B------:R-:W-:Y:S02]  /*7b20*/  @!P4 IMAD.IADD R15, R15, 0x1, -R29.reuse ;  /* 0x000000010f0fc824 */ /* 0x100fe400078e0a1d */
[--C-:B------:R-:W-:Y:S02]  /*7b30*/  @!P5 IMAD.IADD R16, R16, 0x1, -R29.reuse ;  /* 0x000000011010d824 */ /* 0x100fe400078e0a1d */
[--C-:B------:R-:W-:Y:S02]  /*7b40*/  @!P0 IMAD.IADD R17, R17, 0x1, -R29.reuse ;  /* 0x0000000111118824 */ /* 0x100fe400078e0a1d */
[--C-:B------:R-:W-:Y:S01]  /*7b50*/  @!P6 IMAD.IADD R14, R14, 0x1, -R29.reuse ;  /* 0x000000010e0ee824 */ /* 0x100fe200078e0a1d */
[----:B------:R-:W-:Y:S01]  /*7b60*/  ISETP.GT.U32.AND P6, PT, R29, R20, PT ;  /* 0x000000141d00720c */ /* 0x000fe20003fc4070 */
[--C-:B------:R-:W-:Y:S02]  /*7b70*/  @!P1 IMAD.IADD R18, R18, 0x1, -R29.reuse ;  /* 0x0000000112129824 */ /* 0x100fe400078e0a1d */
[--C-:B------:R-:W-:Y:S01]  /*7b80*/  @!P2 IMAD.IADD R19, R19, 0x1, -R29.reuse ;  /* 0x000000011313a824 */ /* 0x100fe200078e0a1d */
[----:B------:R0:W-:Y:S04]  /*7b90*/  STL [R1+0x3c], R7 ;  /* 0x00003c0701007387 */ /* 0x0001e80000100800 */
[----:B0-----:R-:W4:Y:S04]  /*7ba0*/  LDL.LU R7, [R1+0x1d18] ;  /* 0x001d180001077983 */ /* 0x001f280000300800 */
[----:B------:R0:W-:Y:S01]  /*7bb0*/  STL [R1+0xe8], R8 ;  /* 0x0000e80801007387 */ /* 0x0001e20000100800 */
[----:B------:R-:W-:-:S03]  /*7bc0*/  @!P6 IMAD.IADD R20, R20, 0x1, -R29 ;  /* 0x000000011414e824 */ /* 0x000fc600078e0a1d */
[----:B0-----:R-:W4:Y:S04]  /*7bd0*/  LDL.LU R8, [R1+0x1d14] ;  /* 0x001d140001087983 */ /* 0x001f280000300800 */
[----:B------:R0:W-:Y:S04]  /*7be0*/  STL [R1+0xec], R9 ;  /* 0x0000ec0901007387 */ /* 0x0001e80000100800 */
        /* <DEDUP_REMOVED lines=12> */
[----:B0-----:R-:W4:Y:S01]  /*7cb0*/  LDL.LU R27, [R1+0x1cf8] ;  /* 0x001cf800011b7983 */ /* 0x001f220000300800 */
[----:B--2---:R-:W-:-:S02]  /*7cc0*/  ISETP.GT.U32.AND P3, PT, R29, R26, PT ;  /* 0x0000001a1d00720c */ /* 0x004fc40003f64070 */
[----:B------:R-:W-:-:S11]  /*7cd0*/  ISETP.GT.U32.AND P4, PT, R29, R25, PT ;  /* 0x000000191d00720c */ /* 0x000fd60003f84070 */
[--C-:B------:R-:W-:Y:S01]  /*7ce0*/  @!P3 IMAD.IADD R26, R26, 0x1, -R29.reuse ;  /* 0x000000011a1ab824 */ /* 0x100fe200078e0a1d */
[C---:B------:R-:W-:Y:S02]  /*7cf0*/  ISETP.GT.U32.AND P3, PT, R29.reuse, R15, PT ;  /* 0x0000000f1d00720c */ /* 0x040fe40003f64070 */
[----:B---3--:R-:W-:Y:S01]  /*7d00*/  ISETP.GT.U32.AND P5, PT, R29, R24, PT ;  /* 0x000000181d00720c */ /* 0x008fe20003fa4070 */
[----:B------:R-:W-:Y:S01]  /*7d10*/  @!P4 IMAD.IADD R25, R25, 0x1, -R29 ;  /* 0x000000011919c824 */ /* 0x000fe200078e0a1d */
[C---:B------:R-:W-:Y:S02]  /*7d20*/  ISETP.GT.U32.AND P4, PT, R29.reuse, R16, PT ;  /* 0x000000101d00720c */ /* 0x040fe40003f84070 */
[C---:B------:R-:W-:Y:S02]  /*7d30*/  ISETP.GT.U32.AND P0, PT, R29.reuse, R23, PT ;  /* 0x000000171d00720c */ /* 0x040fe40003f04070 */
[----:B------:R-:W-:-:S07]  /*7d40*/  ISETP.GT.U32.AND P1, PT, R29, R22, PT ;  /* 0x000000161d00720c */ /* 0x000fce0003f24070 */
[--C-:B------:R-:W-:Y:S01]  /*7d50*/  @!P5 IMAD.IADD R24, R24, 0x1, -R29.reuse ;  /* 0x000000011818d824 */ /* 0x100fe200078e0a1d */
[C---:B------:R-:W-:Y:S02]  /*7d60*/  ISETP.GT.U32.AND P5, PT, R29.reuse, R17, PT ;  /* 0x000000111d00720c */ /* 0x040fe40003fa4070 */
[----:B------:R-:W-:Y:S01]  /*7d70*/  ISETP.GT.U32.AND P2, PT, R29, R21, PT ;  /* 0x000000151d00720c */ /* 0x000fe20003f44070 */
[--C-:B------:R-:W-:Y:S01]  /*7d80*/  @!P0 IMAD.IADD R23, R23, 0x1, -R29.reuse ;  /* 0x0000000117178824 */ /* 0x100fe200078e0a1d */
[C---:B------:R-:W-:Y:S01]  /*7d90*/  ISETP.GT.U32.AND P0, PT, R29.reuse, R18, PT ;  /* 0x000000121d00720c */ /* 0x040fe20003f04070 */
[--C-:B------:R-:W-:Y:S01]  /*7da0*/  @!P1 IMAD.IADD R22, R22, 0x1, -R29.reuse ;  /* 0x0000000116169824 */ /* 0x100fe200078e0a1d */
[----:B------:R-:W-:Y:S01]  /*7db0*/  ISETP.GT.U32.AND P1, PT, R29, R19, PT ;  /* 0x000000131d00720c */ /* 0x000fe20003f24070 */
[--C-:B------:R-:W-:Y:S01]  /*7dc0*/  @!P3 IMAD.IADD R15, R15, 0x1, -R29.reuse ;  /* 0x000000010f0fb824 */ /* 0x100fe200078e0a1d */
[C---:B------:R-:W-:Y:S01]  /*7dd0*/  ISETP.GT.U32.AND P3, PT, R29.reuse, R26, PT ;  /* 0x0000001a1d00720c */ /* 0x040fe20003f64070 */
[----:B------:R-:W-:Y:S01]  /*7de0*/  @!P4 IMAD.IADD R16, R16, 0x1, -R29 ;  /* 0x000000011010c824 */ /* 0x000fe200078e0a1d */
[----:B------:R-:W-:-:S05]  /*7df0*/  ISETP.GT.U32.AND P4, PT, R29, R25, PT ;  /* 0x000000191d00720c */ /* 0x000fca0003f84070 */
[--C-:B------:R-:W-:Y:S01]  /*7e00*/  @!P2 IMAD.IADD R21, R21, 0x1, -R29.reuse ;  /* 0x000000011515a824 */ /* 0x100fe200078e0a1d */
[----:B------:R-:W-:Y:S01]  /*7e10*/  ISETP.GT.U32.AND P2, PT, R29, R20, PT ;  /* 0x000000141d00720c */ /* 0x000fe20003f44070 */
[--C-:B------:R-:W-:Y:S01]  /*7e20*/  @!P5 IMAD.IADD R17, R17, 0x1, -R29.reuse ;  /* 0x000000011111d824 */ /* 0x100fe200078e0a1d */
[C---:B------:R-:W-:Y:S01]  /*7e30*/  ISETP.GT.U32.AND P5, PT, R29.reuse, R24, PT ;  /* 0x000000181d00720c */ /* 0x040fe20003fa4070 */
[--C-:B------:R-:W-:Y:S01]  /*7e40*/  @!P0 IMAD.IADD R18, R18, 0x1, -R29.reuse ;  /* 0x0000000112128824 */ /* 0x100fe200078e0a1d */
[----:B------:R0:W-:Y:S01]  /*7e50*/  STL [R1+0x2c], R15 ;  /* 0x00002c0f01007387 */ /* 0x0001e20000100800 */
[----:B------:R-:W-:Y:S01]  /*7e60*/  ISETP.GT.U32.AND P0, PT, R29, R23, PT ;  /* 0x000000171d00720c */ /* 0x000fe20003f04070 */
[--C-:B------:R-:W-:Y:S01]  /*7e70*/  @!P1 IMAD.IADD R19, R19, 0x1, -R29.reuse ;  /* 0x0000000113139824 */ /* 0x100fe200078e0a1d */
[----:B------:R-:W-:Y:S01]  /*7e80*/  ISETP.GT.U32.AND P1, PT, R29, R22, PT ;  /* 0x000000161d00720c */ /* 0x000fe20003f24070 */
[--C-:B------:R-:W-:Y:S01]  /*7e90*/  @!P3 IMAD.IADD R26, R26, 0x1, -R29.reuse ;  /* 0x000000011a1ab824 */ /* 0x100fe200078e0a1d */
[----:B0-----:R-:W2:Y:S04]  /*7ea0*/  LDL.LU R15, [R1+0x1cf4] ;  /* 0x001cf400010f7983 */ /* 0x001ea80000300800 */
[--C-:B------:R-:W-:Y:S01]  /*7eb0*/  @!P2 IMAD.IADD R20, R20, 0x1, -R29.reuse ;  /* 0x000000011414a824 */ /* 0x100fe200078e0a1d */
[----:B------:R0:W-:Y:S01]  /*7ec0*/  STL [R1+0x28], R16 ;  /* 0x0000281001007387 */ /* 0x0001e20000100800 */
[----:B------:R-:W-:-:S03]  /*7ed0*/  @!P4 IMAD.IADD R25, R25, 0x1, -R29 ;  /* 0x000000011919c824 */ /* 0x000fc600078e0a1d */
[----:B0-----:R-:W3:Y:S04]  /*7ee0*/  LDL.LU R16, [R1+0x1cf0] ;  /* 0x001cf00001107983 */ /* 0x001ee80000300800 */
[----:B------:R0:W-:Y:S01]  /*7ef0*/  STL [R1+0x24], R17 ;  /* 0x0000241101007387 */ /* 0x0001e20000100800 */
[--C-:B------:R-:W-:Y:S01]  /*7f00*/  @!P5 IMAD.IADD R24, R24, 0x1, -R29.reuse ;  /* 0x000000011818d824 */ /* 0x100fe200078e0a1d */
[----:B------:R-:W-:Y:S02]  /*7f10*/  ISETP.GT.U32.AND P2, PT, R29, R21, PT ;  /* 0x000000151d00720c */ /* 0x000fe40003f44070 */
[----:B0-----:R-:W2:Y:S04]  /*7f20*/  LDL.LU R17, [R1+0x1cec] ;  /* 0x001cec0001117983 */ /* 0x001ea80000300800 */
[----:B------:R0:W-:Y:S01]  /*7f30*/  STL [R1+0x20], R18 ;  /* 0x0000201201007387 */ /* 0x0001e20000100800 */
[----:B------:R-:W-:-:S03]  /*7f40*/  @!P0 IMAD.IADD R23, R23, 0x1, -R29 ;  /* 0x0000000117178824 */ /* 0x000fc600078e0a1d */
[----:B0-----:R-:W2:Y:S04]  /*7f50*/  LDL.LU R18, [R1+0x1ce8] ;  /* 0x001ce80001127983 */ /* 0x001ea80000300800 */
[----:B------:R0:W-:Y:S01]  /*7f60*/  STL [R1+0x1c], R19 ;  /* 0x00001c1301007387 */ /* 0x0001e20000100800 */
[----:B------:R-:W-:-:S03]  /*7f70*/  @!P1 IMAD.IADD R22, R22, 0x1, -R29 ;  /* 0x0000000116169824 */ /* 0x000fc600078e0a1d */
[----:B0-----:R-:W2:Y:S04]  /*7f80*/  LDL.LU R19, [R1+0x1ce4] ;  /* 0x001ce40001137983 */ /* 0x001ea80000300800 */
[----:B------:R0:W-:Y:S04]  /*7f90*/  STL [R1+0x18], R20 ;  /* 0x0000181401007387 */ /* 0x0001e80000100800 */
[----:B0-----:R-:W2:Y:S04]  /*7fa0*/  LDL.LU R20, [R1+0x1ce0] ;  /* 0x001ce00001147983 */ /* 0x001ea80000300800 */
[----:B------:R0:W-:Y:S04]  /*7fb0*/  STL [R1+0x14], R26 ;  /* 0x0000141a01007387 */ /* 0x0001e80000100800 */
[----:B0-----:R-:W3:Y:S04]  /*7fc0*/  LDL.LU R26, [R1+0x1cdc] ;  /* 0x001cdc00011a7983 */ /* 0x001ee80000300800 */
[----:B------:R0:W-:Y:S04]  /*7fd0*/  STL [R1+0x10], R25 ;  /* 0x0000101901007387 */ /* 0x0001e80000100800 */
[----:B0-----:R-:W3:Y:S04]  /*7fe0*/  LDL.LU R25, [R1+0x1cd8] ;  /* 0x001cd80001197983 */ /* 0x001ee80000300800 */
[----:B------:R0:W-:Y:S01]  /*7ff0*/  STL [R1+0xc], R24 ;  /* 0x00000c1801007387 */ /* 0x0001e20000100800 */
[----:B------:R-:W-:-:S03]  /*8000*/  @!P2 IMAD.IADD R21, R21, 0x1, -R29 ;  /* 0x000000011515a824 */ /* 0x000fc600078e0a1d */
[----:B0-----:R-:W3:Y:S04]  /*8010*/  LDL.LU R24, [R1+0x1cd4] ;  /* 0x001cd40001187983 */ /* 0x001ee80000300800 */
[----:B------:R0:W-:Y:S04]  /*8020*/  STL [R1+0x8], R23 ;  /* 0x0000081701007387 */ /* 0x0001e80000100800 */
[----:B0-----:R-:W3:Y:S04]  /*8030*/  LDL.LU R23, [R1+0x1cd0] ;  /* 0x001cd00001177983 */ /* 0x001ee80000300800 */
[----:B------:R0:W-:Y:S04]  /*8040*/  STL [R1+0x4], R22 ;  /* 0x0000041601007387 */ /* 0x0001e80000100800 */
[----:B0-----:R-:W3:Y:S04]  /*8050*/  LDL.LU R22, [R1+0x1ccc] ;  /* 0x001ccc0001167983 */ /* 0x001ee80000300800 */
[----:B------:R0:W-:Y:S04]  /*8060*/  STL [R1], R21 ;  /* 0x0000001501007387 */ /* 0x0001e80000100800 */
[----:B0-----:R-:W3:Y:S01]  /*8070*/  LDL.LU R21, [R1+0x1cc8] ;  /* 0x001cc80001157983 */ /* 0x001ee20000300800 */
[----:B----4-:R-:W-:-:S13]  /*8080*/  ISETP.GT.U32.AND P6, PT, R29, R27, PT ;  /* 0x0000001b1d00720c */ /* 0x010fda0003fc4070 */
[----:B------:R-:W-:-:S05]  /*8090*/  @!P6 IMAD.IADD R27, R27, 0x1, -R29 ;  /* 0x000000011b1be824 */ /* 0x000fca00078e0a1d */
[----:B------:R-:W-:-:S13]  /*80a0*/  ISETP.GT.U32.AND P6, PT, R29, R27, PT ;  /* 0x0000001b1d00720c */ /* 0x000fda0003fc4070 */
[----:B------:R-:W-:-:S05]  /*80b0*/  @!P6 IMAD.IADD R27, R27, 0x1, -R29 ;  /* 0x000000011b1be824 */ /* 0x000fca00078e0a1d */
[----:B------:R-:W-:Y:S01]  /*80c0*/  STL [R1+0x1ca4], R27 ;  /* 0x001ca41b01007387 */ /* 0x000fe20000100800 */
[----:B------:R-:W-:-:S04]  /*80d0*/  IMAD.HI.U32 R28, R28, R4, RZ ;  /* 0x000000041c1c7227 */ /* 0x000fc800078e00ff */
[----:B------:R-:W-:-:S04]  /*80e0*/  IMAD.MOV R28, RZ, RZ, -R28 ;  /* 0x000000ffff1c7224 */ /* 0x000fc800078e0a1c */
[C---:B------:R-:W-:Y:S01]  /*80f0*/  IMAD R28, R29.reuse, R28, R4 ;  /* 0x0000001c1d1c7224 */ /* 0x040fe200078e0204 */
[C---:B--2---:R-:W-:Y:S02]  /*8100*/  ISETP.GT.U32.AND P6, PT, R29.reuse, R20, PT ;  /* 0x000000141d00720c */ /* 0x044fe40003fc4070 */
[C---:B---3--:R-:W-:Y:S02]  /*8110*/  ISETP.GT.U32.AND P3, PT, R29.reuse, R26, PT ;  /* 0x0000001a1d00720c */ /* 0x048fe40003f64070 */
[----:B------:R-:W-:-:S11]  /*8120*/  ISETP.GT.U32.AND P4, PT, R29, R25, PT ;  /* 0x000000191d00720c */ /* 0x000fd60003f84070 */
[--C-:B------:R-:W-:Y:S01]  /*8130*/  @!P3 IMAD.IADD R26, R26, 0x1, -R29.reuse ;  /* 0x000000011a1ab824 */ /* 0x100fe200078e0a1d */
[C---:B------:R-:W-:Y:S02]  /*8140*/  ISETP.GT.U32.AND P3, PT, R29.reuse, R19, PT ;  /* 0x000000131d00720c */ /* 0x040fe40003f64070 */
[----:B------:R-:W-:Y:S01]  /*8150*/  ISETP.GT.U32.AND P5, PT, R29, R24, PT ;  /* 0x000000181d00720c */ /* 0x000fe20003fa4070 */
[----:B------:R-:W-:Y:S01]  /*8160*/  @!P4 IMAD.IADD R25, R25, 0x1, -R29 ;  /* 0x000000011919c824 */ /* 0x000fe200078e0a1d */
[C---:B------:R-:W-:Y:S02]  /*8170*/  ISETP.GT.U32.AND P4, PT, R29.reuse, R18, PT ;  /* 0x000000121d00720c */ /* 0x040fe40003f84070 */
[----:B------:R-:W-:-:S09]  /*8180*/  ISETP.GT.U32.AND P0, PT, R29, R23, PT ;  /* 0x000000171d00720c */ /* 0x000fd20003f04070 */
[--C-:B------:R-:W-:Y:S01]  /*8190*/  @!P5 IMAD.IADD R24, R24, 0x1, -R29.reuse ;  /* 0x000000011818d824 */ /* 0x100fe200078e0a1d */
[C---:B------:R-:W-:Y:S02]  /*81a0*/  ISETP.GT.U32.AND P5, PT, R29.reuse, R17, PT ;  /* 0x000000111d00720c */ /* 0x040fe40003fa4070 */
[----:B------:R-:W-:Y:S01]  /*81b0*/  ISETP.GT.U32.AND P1, PT, R29, R22, PT ;  /* 0x000000161d00720c */ /* 0x000fe20003f24070 */
[----:B------:R-:W-:Y:S01]  /*81c0*/  @!P0 IMAD.IADD R23, R23, 0x1, -R29 ;  /* 0x0000000117178824 */ /* 0x000fe200078e0a1d */
[C---:B------:R-:W-:Y:S02]  /*81d0*/  ISETP.GT.U32.AND P0, PT, R29.reuse, R16, PT ;  /* 0x000000101d00720c */ /* 0x040fe40003f04070 */
[----:B------:R-:W-:-:S09]  /*81e0*/  ISETP.GT.U32.AND P2, PT, R29, R21, PT ;  /* 0x000000151d00720c */ /* 0x000fd20003f44070 */
[--C-:B------:R-:W-:Y:S01]  /*81f0*/  @!P1 IMAD.IADD R22, R22, 0x1, -R29.reuse ;  /* 0x0000000116169824 */ /* 0x100fe200078e0a1d */
[C---:B------:R-:W-:Y:S01]  /*8200*/  ISETP.GT.U32.AND P1, PT, R29.reuse, R15, PT ;  /* 0x0000000f1d00720c */ /* 0x040fe20003f24070 */
[--C-:B------:R-:W-:Y:S01]  /*8210*/  @!P6 IMAD.IADD R20, R20, 0x1, -R29.reuse ;  /* 0x000000011414e824 */ /* 0x100fe200078e0a1d */
[----:B------:R-:W-:Y:S01]  /*8220*/  ISETP.GT.U32.AND P6, PT, R29, R26, PT ;  /* 0x0000001a1d00720c */ /* 0x000fe20003fc4070 */
[--C-:B------:R-:W-:Y:S01]  /*8230*/  @!P3 IMAD.IADD R19, R19, 0x1, -R29.reuse ;  /* 0x000000011313b824 */ /* 0x100fe200078e0a1d */
[C---:B------:R-:W-:Y:S01]  /*8240*/  ISETP.GT.U32.AND P3, PT, R29.reuse, R25, PT ;  /* 0x000000191d00720c */ /* 0x040fe20003f64070 */
[--C-:B------:R-:W-:Y:S01]  /*8250*/  @!P4 IMAD.IADD R18, R18, 0x1, -R29.reuse ;  /* 0x000000011212c824 */ /* 0x100fe200078e0a1d */
[----:B------:R-:W-:Y:S01]  /*8260*/  ISETP.GT.U32.AND P4, PT, R29, R24, PT ;  /* 0x000000181d00720c */ /* 0x000fe20003f84070 */
[--C-:B------:R-:W-:Y:S01]  /*8270*/  @!P5 IMAD.IADD R17, R17, 0x1, -R29.reuse ;  /* 0x000000011111d824 */ /* 0x100fe200078e0a1d */
[----:B------:R-:W-:Y:S01]  /*8280*/  ISETP.GT.U32.AND P5, PT, R29, R23, PT ;  /* 0x000000171d00720c */ /* 0x000fe20003fa4070 */
[----:B------:R-:W-:-:S02]  /*8290*/  @!P2 IMAD.IADD R21, R21, 0x1, -R29 ;  /* 0x000000011515a824 */ /* 0x000fc400078e0a1d */
[--C-:B------:R-:W-:Y:S01]  /*82a0*/  @!P0 IMAD.IADD R16, R16, 0x1, -R29.reuse ;  /* 0x0000000110108824 */ /* 0x100fe200078e0a1d */
[----:B------:R-:W-:Y:S01]  /*82b0*/  ISETP.GT.U32.AND P0, PT, R29, R22, PT ;  /* 0x000000161d00720c */ /* 0x000fe20003f04070 */
[--C-:B------:R-:W-:Y:S01]  /*82c0*/  @!P1 IMAD.IADD R15, R15, 0x1, -R29.reuse ;  /* 0x000000010f0f9824 */ /* 0x100fe200078e0a1d */
[----:B------:R-:W-:Y:S01]  /*82d0*/  ISETP.GT.U32.AND P1, PT, R29, R21, PT ;  /* 0x000000151d00720c */ /* 0x000fe20003f24070 */
[--C-:B------:R-:W-:Y:S02]  /*82e0*/  @!P6 IMAD.IADD R26, R26, 0x1, -R29.reuse ;  /* 0x000000011a1ae824 */ /* 0x100fe400078e0a1d */
[--C-:B------:R-:W-:Y:S02]  /*82f0*/  @!P3 IMAD.IADD R25, R25, 0x1, -R29.reuse ;  /* 0x000000011919b824 */ /* 0x100fe400078e0a1d */
[--C-:B------:R-:W-:Y:S02]  /*8300*/  @!P4 IMAD.IADD R24, R24, 0x1, -R29.reuse ;  /* 0x000000011818c824 */ /* 0x100fe400078e0a1d */
[--C-:B------:R-:W-:Y:S01]  /*8310*/  @!P5 IMAD.IADD R23, R23, 0x1, -R29.reuse ;  /* 0x000000011717d824 */ /* 0x100fe200078e0a1d */
[----:B------:R-:W-:Y:S03]  /*8320*/  STL [R1+0x1ca8], R26 ;  /* 0x001ca81a01007387 */ /* 0x000fe60000100800 */
[--C-:B------:R-:W-:Y:S01]  /*8330*/  @!P0 IMAD.IADD R22, R22, 0x1, -R29.reuse ;  /* 0x0000000116168824 */ /* 0x100fe200078e0a1d */
[----:B------:R-:W-:Y:S01]  /*8340*/  STL [R1+0x1c9c], R25 ;  /* 0x001c9c1901007387 */ /* 0x000fe20000100800 */
[----:B------:R-:W-:-:S03]  /*8350*/  @!P1 IMAD.IADD R21, R21, 0x1, -R29 ;  /* 0x0000000115159824 */ /* 0x000fc600078e0a1d */
[----:B------:R-:W-:Y:S04]  /*8360*/  STL [R1+0x1ca0], R24 ;  /* 0x001ca01801007387 */ /* 0x000fe80000100800 */
[----:B------:R-:W-:Y:S04]  /*8370*/  STL [R1+0x1cac], R23 ;  /* 0x001cac1701007387 */ /* 0x000fe80000100800 */
[----:B------:R-:W-:Y:S04]  /*8380*/  STL [R1+0x1cb0], R22 ;  /* 0x001cb01601007387 */ /* 0x000fe80000100800 */
[----:B------:R0:W-:Y:S04]  /*8390*/  STL [R1+0x1cb4], R21 ;  /* 0x001cb41501007387 */ /* 0x0001e80000100800 */
[----:B0-----:R-:W2:Y:S04]  /*83a0*/  LDL.LU R21, [R1+0x1a0] ;  /* 0x0001a00001157983 */ /* 0x001ea80000300800 */
[----:B------:R-:W3:Y:S04]  /*83b0*/  LDL R24, [R1+0xd3c] ;  /* 0x000d3c0001187983 */ /* 0x000ee80000100800 */
[----:B------:R-:W4:Y:S04]  /*83c0*/  LDL R26, [R1+0xd40] ;  /* 0x000d4000011a7983 */ /* 0x000f280000100800 */
[----:B------:R-:W4:Y:S01]  /*83d0*/  LDL R4, [R1+0xd48] ;  /* 0x000d480001047983 */ /* 0x000f220000100800 */
[----:B------:R-:W-:-:S02]  /*83e0*/  ISETP.GT.U32.AND P2, PT, R29, R14, PT ;  /* 0x0000000e1d00720c */ /* 0x000fc40003f44070 */
[C---:B------:R-:W-:Y:S02]  /*83f0*/  ISETP.GT.U32.AND P4, PT, R29.reuse, R18, PT ;  /* 0x000000121d00720c */ /* 0x040fe40003f84070 */
[C---:B------:R-:W-:Y:S02]  /*8400*/  ISETP.GT.U32.AND P3, PT, R29.reuse, R19, PT ;  /* 0x000000131d00720c */ /* 0x040fe40003f64070 */
[C---:B------:R-:W-:Y:S01]  /*8410*/  ISETP.GT.U32.AND P5, PT, R29.reuse, R17, PT ;  /* 0x000000111d00720c */ /* 0x040fe20003fa4070 */
[----:B------:R-:W0:Y:S04]  /*8420*/  S2R R25, SR_TID.X ;  /* 0x0000000000197919 */ /* 0x000e280000002100 */
[----:B------:R-:W4:Y:S02]  /*8430*/  LDL R27, [R1+0xd44] ;  /* 0x000d4400011b7983 */ /* 0x000f240000100800 */
[--C-:B------:R-:W-:Y:S01]  /*8440*/  @!P2 IMAD.IADD R14, R14, 0x1, -R29.reuse ;  /* 0x000000010e0ea824 */ /* 0x100fe200078e0a1d */
[C---:B------:R-:W-:Y:S01]  /*8450*/  ISETP.GT.U32.AND P2, PT, R29.reuse, R20, PT ;  /* 0x000000141d00720c */ /* 0x040fe20003f44070 */
[----:B------:R-:W-:Y:S01]  /*8460*/  @!P4 IMAD.IADD R18, R18, 0x1, -R29 ;  /* 0x000000011212c824 */ /* 0x000fe200078e0a1d */
[----:B------:R-:W-:-:S02]  /*8470*/  ISETP.GT.U32.AND P4, PT, R29, R11, PT ;  /* 0x0000000b1d00720c */ /* 0x000fc40003f84070 */
[----:B------:R-:W-:-:S09]  /*8480*/  ISETP.GT.U32.AND P1, PT, R29, R14, PT ;  /* 0x0000000e1d00720c */ /* 0x000fd20003f24070 */
[--C-:B------:R-:W-:Y:S01]  /*8490*/  @!P2 IMAD.IADD R20, R20, 0x1, -R29.reuse ;  /* 0x000000011414a824 */ /* 0x100fe200078e0a1d */
[----:B------:R-:W-:Y:S01]  /*84a0*/  ISETP.GT.U32.AND P2, PT, R29, R13, PT ;  /* 0x0000000d1d00720c */ /* 0x000fe20003f44070 */
[--C-:B------:R-:W-:Y:S01]  /*84b0*/  @!P3 IMAD.IADD R19, R19, 0x1, -R29.reuse ;  /* 0x000000011313b824 */ /* 0x100fe200078e0a1d */
[----:B------:R-:W-:Y:S01]  /*84c0*/  ISETP.GT.U32.AND P3, PT, R29, R12, PT ;  /* 0x0000000c1d00720c */ /* 0x000fe20003f64070 */
[--C-:B------:R-:W-:Y:S01]  /*84d0*/  @!P5 IMAD.IADD R17, R17, 0x1, -R29.reuse ;  /* 0x000000011111d824 */ /* 0x100fe200078e0a1d */
[C---:B------:R-:W-:Y:S01]  /*84e0*/  ISETP.GT.U32.AND P5, PT, R29.reuse, R10, PT ;  /* 0x0000000a1d00720c */ /* 0x040fe20003fa4070 */
[--C-:B------:R-:W-:Y:S01]  /*84f0*/  @!P1 IMAD.IADD R14, R14, 0x1, -R29.reuse ;  /* 0x000000010e0e9824 */ /* 0x100fe200078e0a1d */
[----:B------:R-:W-:Y:S01]  /*8500*/  ISETP.GT.U32.AND P1, PT, R29, R7, PT ;  /* 0x000000071d00720c */ /* 0x000fe20003f24070 */
[----:B------:R-:W-:Y:S01]  /*8510*/  @!P4 IMAD.IADD R11, R11, 0x1, -R29 ;  /* 0x000000010b0bc824 */ /* 0x000fe200078e0a1d */
[----:B------:R-:W-:-:S05]  /*8520*/  ISETP.GT.U32.AND P4, PT, R29, R3, PT ;  /* 0x000000031d00720c */ /* 0x000fca0003f84070 */
[--C-:B------:R-:W-:Y:S01]  /*8530*/  @!P2 IMAD.IADD R13, R13, 0x1, -R29.reuse ;  /* 0x000000010d0da824 */ /* 0x100fe200078e0a1d */
[----:B------:R-:W-:Y:S01]  /*8540*/  ISETP.GT.U32.AND P2, PT, R29, R6, PT ;  /* 0x000000061d00720c */ /* 0x000fe20003f44070 */
[----:B------:R1:W-:Y:S01]  /*8550*/  STL [R1+0x1cb8], R20 ;  /* 0x001cb81401007387 */ /* 0x0003e20000100800 */
[--C-:B------:R-:W-:Y:S02]  /*8560*/  @!P3 IMAD.IADD R12, R12, 0x1, -R29.reuse ;  /* 0x000000010c0cb824 */ /* 0x100fe400078e0a1d */
[--C-:B------:R-:W-:Y:S01]  /*8570*/  @!P5 IMAD.IADD R10, R10, 0x1, -R29.reuse ;  /* 0x000000010a0ad824 */ /* 0x100fe200078e0a1d */
[----:B-1----:R-:W1:Y:S01]  /*8580*/  S2R R20, SR_TID.X ;  /* 0x0000000000147919 */ /* 0x002e620000002100 */
[----:B------:R-:W-:Y:S01]  /*8590*/  @!P1 IMAD.IADD R7, R7, 0x1, -R29 ;  /* 0x0000000107079824 */ /* 0x000fe200078e0a1d */
[----:B------:R-:W-:-:S06]  /*85a0*/  ISETP.GT.U32.AND P1, PT, R29, R13, PT ;  /* 0x0000000d1d00720c */ /* 0x000fcc0003f24070 */
[--C-:B------:R-:W-:Y:S01]  /*85b0*/  @!P2 IMAD.IADD R6, R6, 0x1, -R29.reuse ;  /* 0x000000010606a824 */ /* 0x100fe200078e0a1d */
[----:B------:R-:W-:Y:S01]  /*85c0*/  ISETP.GT.U32.AND P2, PT, R29, R12, PT ;  /* 0x0000000c1d00720c */ /* 0x000fe20003f44070 */
[--C-:B------:R-:W-:Y:S01]  /*85d0*/  @!P4 IMAD.IADD R3, R3, 0x1, -R29.reuse ;  /* 0x000000010303c824 */ /* 0x100fe200078e0a1d */
[----:B------:R-:W-:Y:S02]  /*85e0*/  ISETP.GT.U32.AND P4, PT, R29, R10, PT ;  /* 0x0000000a1d00720c */ /* 0x000fe40003f84070 */
[----:B0-----:R-:W-:Y:S01]  /*85f0*/  LOP3.LUT R25, R25, 0x7, RZ, 0xc0, !PT ;  /* 0x0000000719197812 */ /* 0x001fe200078ec0ff */
[----:B------:R0:W-:Y:S01]  /*8600*/  STL [R1+0x1cbc], R19 ;  /* 0x001cbc1301007387 */ /* 0x0001e20000100800 */
[----:B------:R-:W-:Y:S01]  /*8610*/  @!P1 IMAD.IADD R13, R13, 0x1, -R29 ;  /* 0x000000010d0d9824 */ /* 0x000fe200078e0a1d */
[----:B------:R-:W-:-:S06]  /*8620*/  ISETP.GT.U32.AND P1, PT, R29, R7, PT ;  /* 0x000000071d00720c */ /* 0x000fcc0003f24070 */
[--C-:B------:R-:W-:Y:S01]  /*8630*/  @!P2 IMAD.IADD R12, R12, 0x1, -R29.reuse ;  /* 0x000000010c0ca824 */ /* 0x100fe200078e0a1d */
[C---:B------:R-:W-:Y:S01]  /*8640*/  ISETP.GT.U32.AND P2, PT, R29.reuse, R6, PT ;  /* 0x000000061d00720c */ /* 0x040fe20003f44070 */
[----:B------:R-:W-:Y:S01]  /*8650*/  @!P4 IMAD.IADD R10, R10, 0x1, -R29 ;  /* 0x000000010a0ac824 */ /* 0x000fe200078e0a1d */
[----:B------:R-:W-:Y:S01]  /*8660*/  ISETP.GT.U32.AND P4, PT, R29, R3, PT ;  /* 0x000000031d00720c */ /* 0x000fe20003f84070 */
[----:B------:R1:W-:Y:S01]  /*8670*/  STL [R1+0x1cc0], R18 ;  /* 0x001cc01201007387 */ /* 0x0003e20000100800 */
[----:B0-----:R-:W-:-:S03]  /*8680*/  IMAD R19, R25, 0x90, RZ ;  /* 0x0000009019137824 */ /* 0x001fc600078e02ff */
[----:B------:R-:W4:Y:S04]  /*8690*/  LDL R22, [R1+0xd38] ;  /* 0x000d380001167983 */ /* 0x000f280000100800 */
[----:B------:R-:W4:Y:S01]  /*86a0*/  LDL R23, [R1+0x1b50] ;  /* 0x001b500001177983 */ /* 0x000f220000100800 */
[C---:B-1----:R-:W-:Y:S02]  /*86b0*/  IMAD.SHL.U32 R18, R20.reuse, 0x2, RZ ;  /* 0x0000000214127824 */ /* 0x042fe400078e00ff */
[----:B------:R-:W-:Y:S01]  /*86c0*/  IMAD.SHL.U32 R20, R20, 0x100, RZ ;  /* 0x0000010014147824 */ /* 0x000fe200078e00ff */
[----:B------:R-:W4:Y:S02]  /*86d0*/  LDL R25, [R1+0x1b4c] ;  /* 0x001b4c0001197983 */ /* 0x000f240000100800 */
[----:B------:R-:W-:Y:S01]  /*86e0*/  LOP3.LUT R19, R19, 0x30, R18, 0x78, !PT ;  /* 0x0000003013137812 */ /* 0x000fe200078e7812 */
[----:B------:R-:W-:-:S02]  /*86f0*/  @!P1 IMAD.IADD R7, R7, 0x1, -R29 ;  /* 0x0000000107079824 */ /* 0x000fc400078e0a1d */
[--C-:B------:R-:W-:Y:S02]  /*8700*/  @!P2 IMAD.IADD R6, R6, 0x1, -R29.reuse ;  /* 0x000000010606a824 */ /* 0x100fe400078e0a1d */
[----:B------:R-:W-:Y:S01]  /*8710*/  @!P4 IMAD.IADD R3, R3, 0x1, -R29 ;  /* 0x000000010303c824 */ /* 0x000fe200078e0a1d */
[----:B--2---:R-:W-:Y:S02]  /*8720*/  LOP3.LUT R18, R21, 0x1000, R20, 0xf8, !PT ;  /* 0x0000100015127812 */ /* 0x004fe400078ef814 */
[----:B---3--:R-:W-:-:S03]  /*8730*/  ISETP.GE.AND P1, PT, R24, RZ, PT ;  /* 0x000000ff1800720c */ /* 0x008fc60003f26270 */
[----:B------:R0:W-:Y:S01]  /*8740*/  STL [R1+0xb10], R18 ;  /* 0x000b101201007387 */ /* 0x0001e20000100800 */
[----:B----4-:R-:W-:-:S03]  /*8750*/  ISETP.GE.AND P2, PT, R26, RZ, PT ;  /* 0x000000ff1a00720c */ /* 0x010fc60003f46270 */
[----:B------:R-:W2:Y:S01]  /*8760*/  LDL R24, [R1+0x1b44] ;  /* 0x001b440001187983 */ /* 0x000ea20000100800 */
[----:B------:R-:W-:-:S03]  /*8770*/  ISETP.GE.AND P4, PT, R4, RZ, PT ;  /* 0x000000ff0400720c */ /* 0x000fc60003f86270 */
[----:B------:R-:W3:Y:S04]  /*8780*/  LDL R26, [R1+0x1b48] ;  /* 0x001b4800011a7983 */ /* 0x000ee80000100800 */
[----:B------:R-:W4:Y:S01]  /*8790*/  LDL.LU R4, [R1+0x6c] ;  /* 0x00006c0001047983 */ /* 0x000f220000300800 */
[----:B------:R-:W-:-:S03]  /*87a0*/  ISETP.GT.U32.AND P3, PT, R29, R5, PT ;  /* 0x000000051d00720c */ /* 0x000fc60003f64070 */
[----:B------:R-:W2:Y:S10]  /*87b0*/  LDL R20, [R1+0x1b40] ;  /* 0x001b400001147983 */ /* 0x000eb40000100800 */
[----:B------:R-:W-:Y:S01]  /*87c0*/  @!P3 IMAD.IADD R5, R5, 0x1, -R29 ;  /* 0x000000010505b824 */ /* 0x000fe200078e0a1d */
[----:B------:R-:W-:-:S13]  /*87d0*/  ISETP.GT.U32.AND P3, PT, R29, R11, PT ;  /* 0x0000000b1d00720c */ /* 0x000fda0003f64070 */
[----:B------:R-:W-:Y:S01]  /*87e0*/  @!P3 IMAD.IADD R11, R11, 0x1, -R29 ;  /* 0x000000010b0bb824 */ /* 0x000fe200078e0a1d */
[----:B------:R-:W-:-:S13]  /*87f0*/  ISETP.GT.U32.AND P3, PT, R29, R5, PT ;  /* 0x000000051d00720c */ /* 0x000fda0003f64070 */
[----:B------:R-:W-:Y:S01]  /*8800*/  @!P3 IMAD.IADD R5, R5, 0x1, -R29 ;  /* 0x000000010505b824 */ /* 0x000fe200078e0a1d */
[----:B------:R-:W-:Y:S02]  /*8810*/  ISETP.GE.AND P3, PT, R27, RZ, PT ;  /* 0x000000ff1b00720c */ /* 0x000fe40003f66270 */
[----:B------:R-:W2:Y:S01]  /*8820*/  LDL R27, [R1+0x1b3c] ;  /* 0x001b3c00011b7983 */ /* 0x000ea20000100800 */
[C---:B------:R-:W-:Y:S02]  /*8830*/  ISETP.GT.U32.AND P0, PT, R29.reuse, R16, PT ;  /* 0x000000101d00720c */ /* 0x040fe40003f04070 */
[----:B------:R-:W-:-:S11]  /*8840*/  ISETP.GT.U32.AND P6, PT, R29, R15, PT ;  /* 0x0000000f1d00720c */ /* 0x000fd60003fc4070 */
[--C-:B------:R-:W-:Y:S02]  /*8850*/  @!P0 IMAD.IADD R16, R16, 0x1, -R29.reuse ;  /* 0x0000000110108824 */ /* 0x100fe400078e0a1d */
[----:B----4-:R-:W-:Y:S01]  /*8860*/  @!P1 IMAD.MOV R4, RZ, RZ, -R4 ;  /* 0x000000ffff049224 */ /* 0x010fe200078e0a04 */
[----:B------:R-:W-:Y:S02]  /*8870*/  ISETP.GE.AND P1, PT, R23, RZ, PT ;  /* 0x000000ff1700720c */ /* 0x000fe40003f26270 */
[----:B------:R-:W4:Y:S01]  /*8880*/  LDL.LU R23, [R1+0x68] ;  /* 0x0000680001177983 */ /* 0x000f220000300800 */
[----:B------:R-:W-:Y:S01]  /*8890*/  ISETP.GT.U32.AND P0, PT, R29, R9, PT ;  /* 0x000000091d00720c */ /* 0x000fe20003f04070 */
[----:B------:R-:W-:Y:S01]  /*88a0*/  @!P6 IMAD.IADD R15, R15, 0x1, -R29 ;  /* 0x000000010f0fe824 */ /* 0x000fe200078e0a1d */
[C---:B------:R-:W-:Y:S01]  /*88b0*/  ISETP.GT.U32.AND P6, PT, R29.reuse, R8, PT ;  /* 0x000000081d00720c */ /* 0x040fe20003fc4070 */
[----:B------:R-:W2:Y:S01]  /*88c0*/  LDL R21, [R1+0x1b38] ;  /* 0x001b380001157983 */ /* 0x000ea20000100800 */
[----:B------:R-:W-:-:S02]  /*88d0*/  ISETP.GT.U32.AND P5, PT, R29, R2, PT ;  /* 0x000000021d00720c */ /* 0x000fc40003fa4070 */
[----:B0-----:R-:W-:Y:S01]  /*88e0*/  LOP3.LUT R18, RZ, c[0x0][0x178], RZ, 0x33, !PT ;  /* 0x00005e00ff127a12 */ /* 0x001fe200078e33ff */
[----:B------:R-:W2:Y:S06]  /*88f0*/  LDL.LU R19, [R1+0x64] ;  /* 0x0000640001137983 */ /* 0x000eac0000300800 */
[--C-:B------:R-:W-:Y:S01]  /*8900*/  @!P0 IMAD.IADD R9, R9, 0x1, -R29.reuse ;  /* 0x0000000109098824 */ /* 0x100fe200078e0a1d */
[C---:B------:R-:W-:Y:S01]  /*8910*/  ISETP.GT.U32.AND P0, PT, R29.reuse, R0, PT ;  /* 0x000000001d00720c */ /* 0x040fe20003f04070 */
[--C-:B------:R-:W-:Y:S01]  /*8920*/  @!P6 IMAD.IADD R8, R8, 0x1, -R29.reuse ;  /* 0x000000010808e824 */ /* 0x100fe200078e0a1d */
[C---:B------:R-:W-:Y:S01]  /*8930*/  ISETP.GT.U32.AND P6, PT, R29.reuse, R28, PT ;  /* 0x0000001c1d00720c */ /* 0x040fe20003fc4070 */
[----:B------:R-:W-:Y:S01]  /*8940*/  @!P5 IMAD.IADD R2, R2, 0x1, -R29 ;  /* 0x000000010202d824 */ /* 0x000fe200078e0a1d */
[----:B------:R-:W-:-:S09]  /*8950*/  ISETP.GT.U32.AND P5, PT, R29, R9, PT ;  /* 0x000000091d00720c */ /* 0x000fd20003fa4070 */
[--C-:B------:R-:W-:Y:S01]  /*8960*/  @!P0 IMAD.IADD R0, R0, 0x1, -R29.reuse ;  /* 0x0000000100008824 */ /* 0x100fe200078e0a1d */
[----:B------:R-:W-:Y:S01]  /*8970*/  ISETP.GT.U32.AND P0, PT, R29, R8, PT ;  /* 0x000000081d00720c */ /* 0x000fe20003f04070 */
[--C-:B------:R-:W-:Y:S02]  /*8980*/  @!P6 IMAD.IADD R28, R28, 0x1, -R29.reuse ;  /* 0x000000011c1ce824 */ /* 0x100fe400078e0a1d */
[----:B------:R-:W-:Y:S01]  /*8990*/  @!P5 IMAD.IADD R9, R9, 0x1, -R29 ;  /* 0x000000010909d824 */ /* 0x000fe200078e0a1d */
[C---:B------:R-:W-:Y:S02]  /*89a0*/  ISETP.GT.U32.AND P5, PT, R29.reuse, R2, PT ;  /* 0x000000021d00720c */ /* 0x040fe40003fa4070 */
[----:B------:R-:W-:-:S07]  /*89b0*/  ISETP.GT.U32.AND P6, PT, R29, R0, PT ;  /* 0x000000001d00720c */ /* 0x000fce0003fc4070 */
[----:B------:R-:W-:Y:S01]  /*89c0*/  @!P0 IMAD.IADD R8, R8, 0x1, -R29 ;  /* 0x0000000108088824 */ /* 0x000fe200078e0a1d */
[----:B------:R-:W-:-:S03]  /*89d0*/  ISETP.GT.U32.AND P0, PT, R29, R28, PT ;  /* 0x0000001c1d00720c */ /* 0x000fc60003f04070 */
[--C-:B------:R-:W-:Y:S01]  /*89e0*/  @!P5 IMAD.IADD R2, R2, 0x1, -R29.reuse ;  /* 0x000000010202d824 */ /* 0x100fe200078e0a1d */
[----:B------:R-:W-:Y:S01]  /*89f0*/  ISETP.NE.AND P5, PT, RZ, c[0x0][0x178], PT ;  /* 0x00005e00ff007a0c */ /* 0x000fe20003fa5270 */
[----:B------:R-:W-:-:S03]  /*8a00*/  @!P6 IMAD.IADD R0, R0, 0x1, -R29 ;  /* 0x000000010000e824 */ /* 0x000fc600078e0a1d */
[----:B------:R-:W-:-:S05]  /*8a10*/  SEL R4, R18, R4, !P5 ;  /* 0x0000000412047207 */ /* 0x000fca0006800000 */
[----:B------:R-:W-:Y:S02]  /*8a20*/  @!P0 IMAD.IADD R28, R28, 0x1, -R29 ;  /* 0x000000011c1c8824 */ /* 0x000fe400078e0a1d */
[----:B------:R-:W3:Y:S01]  /*8a30*/  LDL.LU R29, [R1+0x60] ;  /* 0x00006000011d7983 */ /* 0x000ee20000300800 */
[----:B------:R-:W-:-:S03]  /*8a40*/  ISETP.GE.AND P0, PT, R22, RZ, PT ;  /* 0x000000ff1600720c */ /* 0x000fc60003f06270 */
[----:B------:R-:W3:Y:S01]  /*8a50*/  LDL R22, [R1+0x1b34] ;  /* 0x001b340001167983 */ /* 0x000ee20000100800 */
[----:B----4-:R-:W-:Y:S01]  /*8a60*/  @!P2 IMAD.MOV R23, RZ, RZ, -R23 ;  /* 0x000000ffff17a224 */ /* 0x010fe200078e0a17 */
[----:B------:R-:W-:Y:S02]  /*8a70*/  ISETP.GE.AND P2, PT, R25, RZ, PT ;  /* 0x000000ff1900720c */ /* 0x000fe40003f46270 */
[----:B------:R-:W4:Y:S04]  /*8a80*/  LDL R25, [R1+0x1b30] ;  /* 0x001b300001197983 */ /* 0x000f280000100800 */
[----:B------:R0:W-:Y:S04]  /*8a90*/  STL [R1+0x1e8], R4 ;  /* 0x0001e80401007387 */ /* 0x0001e80000100800 */
[----:B0-----:R-:W4:Y:S01]  /*8aa0*/  LDL.LU R4, [R1+0x1cc4] ;  /* 0x001cc40001047983 */ /* 0x001f220000300800 */
[----:B--2---:R-:W-:Y:S01]  /*8ab0*/  @!P3 IMAD.MOV R19, RZ, RZ, -R19 ;  /* 0x000000ffff13b224 */ /* 0x004fe200078e0a13 */
[----:B------:R-:W-:-:S04]  /*8ac0*/  SEL R23, R18, R23, !P5 ;  /* 0x0000001712177207 */ /* 0x000fc80006800000 */
[----:B------:R-:W-:Y:S01]  /*8ad0*/  SEL R19, R18, R19, !P5 ;  /* 0x0000001312137207 */ /* 0x000fe20006800000 */
[----:B------:R0:W-:Y:S01]  /*8ae0*/  STL [R1+0x1e4], R23 ;  /* 0x0001e41701007387 */ /* 0x0001e20000100800 */
[----:B------:R-:W-:-:S03]  /*8af0*/  ISETP.GE.AND P3, PT, R24, RZ, PT ;  /* 0x000000ff1800720c */ /* 0x000fc60003f66270 */
[----:B0-----:R-:W2:Y:S04]  /*8b00*/  LDL R23, [R1+0x1b2c] ;  /* 0x001b2c0001177983 */ /* 0x001ea80000100800 */
[----:B------:R-:W-:Y:S04]  /*8b10*/  STL [R1+0x1e0], R19 ;  /* 0x0001e01301007387 */ /* 0x000fe80000100800 */
[----:B------:R-:W2:Y:S01]  /*8b20*/  LDL R24, [R1+0x1b28] ;  /* 0x001b280001187983 */ /* 0x000ea20000100800 */
[----:B---3--:R-:W-:-:S05]  /*8b30*/  @!P4 IMAD.MOV R29, RZ, RZ, -R29 ;  /* 0x000000ffff1dc224 */ /* 0x008fca00078e0a1d */
[----:B------:R-:W-:Y:S02]  /*8b40*/  SEL R18, R18, R29, !P5 ;  /* 0x0000001d12127207 */ /* 0x000fe40006800000 */
[----:B------:R-:W-:-:S03]  /*8b50*/  ISETP.GE.AND P5, PT, R26, RZ, PT ;  /* 0x000000ff1a00720c */ /* 0x000fc60003fa6270 */
[----:B------:R0:W-:Y:S04]  /*8b60*/  STL [R1+0x1dc], R18 ;  /* 0x0001dc1201007387 */ /* 0x0001e80000100800 */
[----:B------:R-:W3:Y:S04]  /*8b70*/  LDL R26, [R1+0x1b24] ;  /* 0x001b2400011a7983 */ /* 0x000ee80000100800 */
[----:B0-----:R-:W2:Y:S01]  /*8b80*/  LDL.LU R18, [R1+0x5c] ;  /* 0x00005c0001127983 */ /* 0x001ea20000300800 */
[----:B----4-:R-:W-:Y:S01]  /*8b90*/  @!P0 IMAD.MOV R4, RZ, RZ, -R4 ;  /* 0x000000ffff048224 */ /* 0x010fe200078e0a04 */
[----:B------:R-:W-:-:S02]  /*8ba0*/  ISETP.GE.AND P0, PT, R27, RZ, PT ;  /* 0x000000ff1b00720c */ /* 0x000fc40003f06270 */
[----:B------:R-:W4:Y:S04]  /*8bb0*/  LDL R27, [R1+0x1b20] ;  /* 0x001b2000011b7983 */ /* 0x000f280000100800 */
[----:B------:R0:W-:Y:S04]  /*8bc0*/  STL [R1+0x1d0], R4 ;  /* 0x0001d00401007387 */ /* 0x0001e80000100800 */
[----:B0-----:R-:W3:Y:S01]  /*8bd0*/  LDL.LU R4, [R1+0x58] ;  /* 0x0000580001047983 */ /* 0x001ee20000300800 */
[----:B--2---:R-:W-:Y:S01]  /*8be0*/  @!P1 IMAD.MOV R18, RZ, RZ, -R18 ;  /* 0x000000ffff129224 */ /* 0x004fe200078e0a12 */
[----:B------:R-:W-:-:S02]  /*8bf0*/  ISETP.GE.AND P1, PT, R20, RZ, PT ;  /* 0x000000ff1400720c */ /* 0x000fc40003f26270 */
[----:B------:R-:W2:Y:S04]  /*8c00*/  LDL R20, [R1+0x1b1c] ;  /* 0x001b1c0001147983 */ /* 0x000ea80000100800 */
[----:B------:R0:W-:Y:S04]  /*8c10*/  STL [R1+0x1cc], R18 ;  /* 0x0001cc1201007387 */ /* 0x0001e80000100800 */
[----:B0-----:R-:W2:Y:S01]  /*8c20*/  LDL.LU R18, [R1+0x54] ;  /* 0x0000540001127983 */ /* 0x001ea20000300800 */
[----:B---3--:R-:W-:Y:S01]  /*8c30*/  @!P2 IMAD.MOV R4, RZ, RZ, -R4 ;  /* 0x000000ffff04a224 */ /* 0x008fe200078e0a04 */
[----:B------:R-:W-:-:S02]  /*8c40*/  ISETP.GE.AND P2, PT, R21, RZ, PT ;  /* 0x000000ff1500720c */ /* 0x000fc40003f46270 */
[----:B------:R-:W3:Y:S04]  /*8c50*/  LDL R21, [R1+0x1b18] ;  /* 0x001b180001157983 */ /* 0x000ee80000100800 */
        /* <DEDUP_REMOVED lines=28> */
[----:B----4-:R-:W-:-:S02]  /*8e20*/  ISETP.GE.AND P3, PT, R27, RZ, PT ;  /* 0x000000ff1b00720c */ /* 0x010fc40003f66270 */
[----:B------:R-:W3:Y:S04]  /*8e30*/  LDL R27, [R1+0x1b00] ;  /* 0x001b0000011b7983 */ /* 0x000ee80000100800 */
[----:B------:R0:W-:Y:S04]  /*8e40*/  STL [R1+0x1ac], R4 ;  /* 0x0001ac0401007387 */ /* 0x0001e80000100800 */
[----:B0-----:R-:W4:Y:S01]  /*8e50*/  LDL.LU R4, [R1+0x184] ;  /* 0x0001840001047983 */ /* 0x001f220000300800 */
[----:B--2---:R-:W-:Y:S01]  /*8e60*/  @!P5 IMAD.MOV R18, RZ, RZ, -R18 ;  /* 0x000000ffff12d224 */ /* 0x004fe200078e0a12 */
[----:B------:R-:W-:-:S02]  /*8e70*/  ISETP.GE.AND P5, PT, R20, RZ, PT ;  /* 0x000000ff1400720c */ /* 0x000fc40003fa6270 */
[----:B------:R-:W2:Y:S04]  /*8e80*/  LDL R20, [R1+0x1afc] ;  /* 0x001afc0001147983 */ /* 0x000ea80000100800 */
[----:B------:R0:W-:Y:S04]  /*8e90*/  STL [R1+0x1a8], R18 ;  /* 0x0001a81201007387 */ /* 0x0001e80000100800 */
        /* <DEDUP_REMOVED lines=347> */
[----:B------:R-:W-:-:S04]  /*a450*/  ISETP.GE.AND P5, PT, R26, RZ, PT ;  /* 0x000000ff1a00720c */ /* 0x000fc80003fa6270 */
[----:B------:R0:W-:Y:S04]  /*a460*/  STL [R1+0x54], R18 ;  /* 0x0000541201007387 */ /* 0x0001e80000100800 */
[----:B0-----:R-:W2:Y:S04]  /*a470*/  LDL.LU R18, [R1+0xe8] ;  /* 0x0000e80001127983 */ /* 0x001ea80000300800 */
[----:B------:R-:W3:Y:S01]  /*a480*/  LDL R26, [R1+0x19e4] ;  /* 0x0019e400011a7983 */ /* 0x000ee20000100800 */
[----:B----4-:R-:W-:-:S05]  /*a490*/  @!P0 IMAD.MOV R4, RZ, RZ, -R4 ;  /* 0x000000ffff048224 */ /* 0x010fca00078e0a04 */
[----:B------:R0:W-:Y:S04]  /*a4a0*/  STL [R1+0x50], R4 ;  /* 0x0000500401007387 */ /* 0x0001e80000100800 */
[----:B0-----:R-:W4:Y:S01]  /*a4b0*/  LDL.LU R4, [R1+0xec] ;  /* 0x0000ec0001047983 */ /* 0x001f220000300800 */
[----:B------:R-:W-:-:S03]  /*a4c0*/  ISETP.GE.AND P0, PT, R27, RZ, PT ;  /* 0x000000ff1b00720c */ /* 0x000fc60003f06270 */
[----:B------:R-:W3:Y:S04]  /*a4d0*/  LDL R27, [R1+0x19e0] ;  /* 0x0019e000011b7983 */ /* 0x000ee80000100800 */
[----:B------:R-:W3:Y:S01]  /*a4e0*/  LDL.LU R19, [R1+0xf0] ;  /* 0x0000f00001137983 */ /* 0x000ee20000300800 */
[----:B--2---:R-:W-:-:S05]  /*a4f0*/  @!P1 IMAD.MOV R18, RZ, RZ, -R18 ;  /* 0x000000ffff129224 */ /* 0x004fca00078e0a12 */
[----:B------:R0:W-:Y:S01]  /*a500*/  STL [R1+0x4c], R18 ;  /* 0x00004c1201007387 */ /* 0x0001e20000100800 */
[----:B------:R-:W-:-:S03]  /*a510*/  ISETP.GE.AND P1, PT, R20, RZ, PT ;  /* 0x000000ff1400720c */ /* 0x000fc60003f26270 */
[----:B0-----:R-:W2:Y:S01]  /*a520*/  LDL R18, [R1+0x19dc] ;  /* 0x0019dc0001127983 */ /* 0x001ea20000100800 */
[----:B----4-:R-:W-:-:S05]  /*a530*/  @!P2 IMAD.MOV R4, RZ, RZ, -R4 ;  /* 0x000000ffff04a224 */ /* 0x010fca00078e0a04 */
[----:B------:R0:W-:Y:S01]  /*a540*/  STL [R1+0x48], R4 ;  /* 0x0000480401007387 */ /* 0x0001e20000100800 */
[----:B------:R-:W-:-:S03]  /*a550*/  ISETP.GE.AND P2, PT, R21, RZ, PT ;  /* 0x000000ff1500720c */ /* 0x000fc60003f46270 */
[----:B0-----:R-:W4:Y:S04]  /*a560*/  LDL.LU R4, [R1+0x38] ;  /* 0x0000380001047983 */ /* 0x001f280000300800 */
[----:B------:R-:W2:Y:S04]  /*a570*/  LDL R20, [R1+0x19d4] ;  /* 0x0019d40001147983 */ /* 0x000ea80000100800 */
[----:B------:R-:W2:Y:S01]  /*a580*/  LDL.LU R21, [R1+0x34] ;  /* 0x0000340001157983 */ /* 0x000ea20000300800 */
[----:B---3--:R-:W-:-:S05]  /*a590*/  @!P3 IMAD.MOV R19, RZ, RZ, -R19 ;  /* 0x000000ffff13b224 */ /* 0x008fca00078e0a13 */
[----:B------:R0:W-:Y:S04]  /*a5a0*/  STL [R1+0x44], R19 ;  /* 0x0000441301007387 */ /* 0x0001e80000100800 */
[----:B0-----:R-:W3:Y:S01]  /*a5b0*/  LDL R19, [R1+0x19d8] ;  /* 0x0019d80001137983 */ /* 0x001ee20000100800 */
[----:B----4-:R-:W-:Y:S01]  /*a5c0*/  @!P5 IMAD.MOV R4, RZ, RZ, -R4 ;  /* 0x000000ffff04d224 */ /* 0x010fe200078e0a04 */
[----:B------:R-:W-:-:S04]  /*a5d0*/  ISETP.GE.AND P5, PT, R25, RZ, PT ;  /* 0x000000ff1900720c */ /* 0x000fc80003fa6270 */
[----:B------:R0:W-:Y:S01]  /*a5e0*/  STL [R1+0x40], R4 ;  /* 0x0000400401007387 */ /* 0x0001e20000100800 */
[----:B--2---:R-:W-:Y:S01]  /*a5f0*/  @!P0 IMAD.MOV R21, RZ, RZ, -R21 ;  /* 0x000000ffff158224 */ /* 0x004fe200078e0a15 */
[----:B------:R-:W-:Y:S02]  /*a600*/  ISETP.GE.AND P0, PT, R23, RZ, PT ;  /* 0x000000ff1700720c */ /* 0x000fe40003f06270 */
[----:B0-----:R-:W2:Y:S04]  /*a610*/  LDL.LU R4, [R1+0x30] ;  /* 0x0000300001047983 */ /* 0x001ea80000300800 */
[----:B------:R-:W4:Y:S04]  /*a620*/  LDL R25, [R1+0x19d0] ;  /* 0x0019d00001197983 */ /* 0x000f280000100800 */
[----:B------:R-:W3:Y:S01]  /*a630*/  LDL.LU R23, [R1+0xb4] ;  /* 0x0000b40001177983 */ /* 0x000ee20000300800 */
[----:B------:R-:W-:-:S03]  /*a640*/  ISETP.GE.AND P3, PT, R22, RZ, PT ;  /* 0x000000ff1600720c */ /* 0x000fc60003f66270 */
[----:B------:R0:W-:Y:S04]  /*a650*/  STL [R1+0x3c], R21 ;  /* 0x00003c1501007387 */ /* 0x0001e80000100800 */
[----:B------:R-:W4:Y:S04]  /*a660*/  LDL R22, [R1+0x19c8] ;  /* 0x0019c80001167983 */ /* 0x000f280000100800 */
[----:B0-----:R-:W4:Y:S01]  /*a670*/  LDL R21, [R1+0x19cc] ;  /* 0x0019cc0001157983 */ /* 0x001f220000100800 */
[----:B--2---:R-:W-:Y:S01]  /*a680*/  @!P1 IMAD.MOV R4, RZ, RZ, -R4 ;  /* 0x000000ffff049224 */ /* 0x004fe200078e0a04 */
[----:B------:R-:W-:-:S04]  /*a690*/  ISETP.GE.AND P1, PT, R24, RZ, PT ;  /* 0x000000ff1800720c */ /* 0x000fc80003f26270 */
[----:B------:R0:W-:Y:S01]  /*a6a0*/  STL [R1+0x38], R4 ;  /* 0x0000380401007387 */ /* 0x0001e20000100800 */
[----:B---3--:R-:W-:-:S03]  /*a6b0*/  @!P2 IMAD.MOV R23, RZ, RZ, -R23 ;  /* 0x000000ffff17a224 */ /* 0x008fc600078e0a17 */
[----:B0-----:R-:W2:Y:S04]  /*a6c0*/  LDL.LU R4, [R1+0xb8] ;  /* 0x0000b80001047983 */ /* 0x001ea80000300800 */
[----:B------:R0:W-:Y:S04]  /*a6d0*/  STL [R1+0x34], R23 ;  /* 0x0000341701007387 */ /* 0x0001e80000100800 */
[----:B0-----:R-:W3:Y:S04]  /*a6e0*/  LDL R23, [R1+0x19c4] ;  /* 0x0019c40001177983 */ /* 0x001ee80000100800 */
[----:B------:R-:W3:Y:S01]  /*a6f0*/  LDL.LU R24, [R1+0x2c] ;  /* 0x00002c0001187983 */ /* 0x000ee20000300800 */
[----:B------:R-:W-:-:S03]  /*a700*/  ISETP.GE.AND P2, PT, R26, RZ, PT ;  /* 0x000000ff1a00720c */ /* 0x000fc60003f46270 */
[----:B------:R-:W4:Y:S01]  /*a710*/  LDL R26, [R1+0x19c0] ;  /* 0x0019c000011a7983 */ /* 0x000f220000100800 */
[----:B--2---:R-:W-:Y:S01]  /*a720*/  @!P3 IMAD.MOV R4, RZ, RZ, -R4 ;  /* 0x000000ffff04b224 */ /* 0x004fe200078e0a04 */
[----:B------:R-:W-:Y:S02]  /*a730*/  ISETP.GE.AND P3, PT, R27, RZ, PT ;  /* 0x000000ff1b00720c */ /* 0x000fe40003f66270 */
[----:B------:R-:W2:Y:S04]  /*a740*/  LDL R27, [R1+0x19bc] ;  /* 0x0019bc00011b7983 */ /* 0x000ea80000100800 */
[----:B------:R0:W-:Y:S04]  /*a750*/  STL [R1+0x30], R4 ;  /* 0x0000300401007387 */ /* 0x0001e80000100800 */
[----:B0-----:R-:W2:Y:S01]  /*a760*/  LDL.LU R4, [R1+0x28] ;  /* 0x0000280001047983 */ /* 0x001ea20000300800 */
[----:B---3--:R-:W-:Y:S01]  /*a770*/  @!P5 IMAD.MOV R24, RZ, RZ, -R24 ;  /* 0x000000ffff18d224 */ /* 0x008fe200078e0a18 */
[----:B------:R-:W-:-:S04]  /*a780*/  ISETP.GE.AND P5, PT, R18, RZ, PT ;  /* 0x000000ff1200720c */ /* 0x000fc80003fa6270 */
[----:B------:R0:W-:Y:S04]  /*a790*/  STL [R1+0x2c], R24 ;  /* 0x00002c1801007387 */ /* 0x0001e80000100800 */
[----:B0-----:R-:W3:Y:S04]  /*a7a0*/  LDL R24, [R1+0x19b8] ;  /* 0x0019b80001187983 */ /* 0x001ee80000100800 */
[----:B------:R-:W3:Y:S04]  /*a7b0*/  LDL.LU R18, [R1+0x24] ;  /* 0x0000240001127983 */ /* 0x000ee80000300800 */
[----:B------:R-:W4:Y:S01]  /*a7c0*/  LDL R29, [R1+0x19b4] ;  /* 0x0019b400011d7983 */ /* 0x000f220000100800 */
[----:B--2---:R-:W-:Y:S01]  /*a7d0*/  @!P0 IMAD.MOV R4, RZ, RZ, -R4 ;  /* 0x000000ffff048224 */ /* 0x004fe200078e0a04 */
[----:B------:R-:W-:-:S04]  /*a7e0*/  ISETP.GE.AND P0, PT, R20, RZ, PT ;  /* 0x000000ff1400720c */ /* 0x000fc80003f06270 */
[----:B------:R0:W-:Y:S04]  /*a7f0*/  STL [R1+0x28], R4 ;  /* 0x0000280401007387 */ /* 0x0001e80000100800 */
[----:B0-----:R-:W2:Y:S04]  /*a800*/  LDL R4, [R1+0x19b0] ;  /* 0x0019b00001047983 */ /* 0x001ea80000100800 */
[----:B------:R-:W2:Y:S01]  /*a810*/  LDL.LU R20, [R1+0x20] ;  /* 0x0000200001147983 */ /* 0x000ea20000300800 */
[----:B---3--:R-:W-:Y:S01]  /*a820*/  @!P1 IMAD.MOV R18, RZ, RZ, -R18 ;  /* 0x000000ffff129224 */ /* 0x008fe200078e0a12 */
[----:B------:R-:W-:-:S04]  /*a830*/  ISETP.GE.AND P1, PT, R19, RZ, PT ;  /* 0x000000ff1300720c */ /* 0x000fc80003f26270 */
[----:B------:R0:W-:Y:S04]  /*a840*/  STL [R1+0x24], R18 ;  /* 0x0000241201007387 */ /* 0x0001e80000100800 */
[----:B0-----:R-:W3:Y:S04]  /*a850*/  LDL.LU R18, [R1+0x1cc0] ;  /* 0x001cc00001127983 */ /* 0x001ee80000300800 */
[----:B------:R-:W3:Y:S01]  /*a860*/  LDL.LU R19, [R1+0x1c] ;  /* 0x00001c0001137983 */ /* 0x000ee20000300800 */
[----:B--2---:R-:W-:Y:S01]  /*a870*/  @!P2 IMAD.MOV R20, RZ, RZ, -R20 ;  /* 0x000000ffff14a224 */ /* 0x004fe200078e0a14 */
[----:B----4-:R-:W-:-:S02]  /*a880*/  ISETP.GE.AND P2, PT, R25, RZ, PT ;  /* 0x000000ff1900720c */ /* 0x010fc40003f46270 */
[----:B------:R-:W2:Y:S04]  /*a890*/  LDL R25, [R1+0x19ac] ;  /* 0x0019ac0001197983 */ /* 0x000ea80000100800 */
[----:B------:R0:W-:Y:S04]  /*a8a0*/  STL [R1+0x20], R20 ;  /* 0x0000201401007387 */ /* 0x0001e80000100800 */
[----:B0-----:R-:W4:Y:S01]  /*a8b0*/  LDL.LU R20, [R1+0x18] ;  /* 0x0000180001147983 */ /* 0x001f220000300800 */
[----:B---3--:R-:W-:Y:S01]  /*a8c0*/  @!P3 IMAD.MOV R19, RZ, RZ, -R19 ;  /* 0x000000ffff13b224 */ /* 0x008fe200078e0a13 */
[----:B------:R-:W-:-:S04]  /*a8d0*/  ISETP.GE.AND P3, PT, R21, RZ, PT ;  /* 0x000000ff1500720c */ /* 0x000fc80003f66270 */
[----:B------:R0:W-:Y:S04]  /*a8e0*/  STL [R1+0x1c], R19 ;  /* 0x00001c1301007387 */ /* 0x0001e80000100800 */
[----:B0-----:R-:W3:Y:S04]  /*a8f0*/  LDL.LU R19, [R1+0x1cbc] ;  /* 0x001cbc0001137983 */ /* 0x001ee80000300800 */
[----:B------:R-:W2:Y:S01]  /*a900*/  LDL.LU R21, [R1+0x14] ;  /* 0x0000140001157983 */ /* 0x000ea20000300800 */
[----:B----4-:R-:W-:Y:S01]  /*a910*/  @!P5 IMAD.MOV R20, RZ, RZ, -R20 ;  /* 0x000000ffff14d224 */ /* 0x010fe200078e0a14 */
[----:B------:R-:W-:-:S04]  /*a920*/  ISETP.GE.AND P5, PT, R22, RZ, PT ;  /* 0x000000ff1600720c */ /* 0x000fc80003fa6270 */
[----:B------:R0:W-:Y:S04]  /*a930*/  STL [R1+0x18], R20 ;  /* 0x0000181401007387 */ /* 0x0001e80000100800 */
[----:B0-----:R-:W4:Y:S04]  /*a940*/  LDL.LU R20, [R1+0x1cb8] ;  /* 0x001cb80001147983 */ /* 0x001f280000300800 */
[----:B------:R-:W3:Y:S01]  /*a950*/  LDL.LU R22, [R1+0x10] ;  /* 0x0000100001167983 */ /* 0x000ee20000300800 */
[----:B--2---:R-:W-:Y:S01]  /*a960*/  @!P0 IMAD.MOV R21, RZ, RZ, -R21 ;  /* 0x000000ffff158224 */ /* 0x004fe200078e0a15 */
[----:B------:R-:W-:-:S04]  /*a970*/  ISETP.GE.AND P0, PT, R23, RZ, PT ;  /* 0x000000ff1700720c */ /* 0x000fc80003f06270 */
[----:B------:R0:W-:Y:S04]  /*a980*/  STL [R1+0x14], R21 ;  /* 0x0000141501007387 */ /* 0x0001e80000100800 */
[----:B0-----:R-:W2:Y:S04]  /*a990*/  LDL.LU R21, [R1+0x1cb4] ;  /* 0x001cb40001157983 */ /* 0x001ea80000300800 */
[----:B------:R-:W2:Y:S01]  /*a9a0*/  LDL.LU R23, [R1+0xc] ;  /* 0x00000c0001177983 */ /* 0x000ea20000300800 */
[----:B---3--:R-:W-:Y:S01]  /*a9b0*/  @!P1 IMAD.MOV R22, RZ, RZ, -R22 ;  /* 0x000000ffff169224 */ /* 0x008fe200078e0a16 */
[----:B------:R-:W-:-:S04]  /*a9c0*/  ISETP.GE.AND P1, PT, R26, RZ, PT ;  /* 0x000000ff1a00720c */ /* 0x000fc80003f26270 */
[----:B------:R0:W-:Y:S04]  /*a9d0*/  STL [R1+0x10], R22 ;  /* 0x0000101601007387 */ /* 0x0001e80000100800 */
[----:B0-----:R-:W3:Y:S04]  /*a9e0*/  LDL.LU R22, [R1+0x1cb0] ;  /* 0x001cb00001167983 */ /* 0x001ee80000300800 */
        /* <DEDUP_REMOVED lines=10> */
[----:B------:R-:W3:Y:S01]  /*aa90*/  LDL.LU R24, [R1] ;  /* 0x0000000001187983 */ /* 0x000ee20000300800 */
[----:B--2---:R-:W-:-:S05]  /*aaa0*/  @!P5 IMAD.MOV R27, RZ, RZ, -R27 ;  /* 0x000000ffff1bd224 */ /* 0x004fca00078e0a1b */
[----:B------:R0:W-:Y:S04]  /*aab0*/  STL [R1+0x4], R27 ;  /* 0x0000041b01007387 */ /* 0x0001e80000100800 */
[----:B0-----:R-:W2:Y:S01]  /*aac0*/  LDL.LU R27, [R1+0x1ca4] ;  /* 0x001ca400011b7983 */ /* 0x001ea20000300800 */
[----:B------:R-:W-:Y:S01]  /*aad0*/  ISETP.GE.AND P5, PT, R29, RZ, PT ;  /* 0x000000ff1d00720c */ /* 0x000fe20003fa6270 */
[----:B---3--:R-:W-:Y:S01]  /*aae0*/  @!P0 IMAD.MOV R24, RZ, RZ, -R24 ;  /* 0x000000ffff188224 */ /* 0x008fe200078e0a18 */
[----:B------:R-:W-:-:S04]  /*aaf0*/  ISETP.GE.AND P0, PT, R4, RZ, PT ;  /* 0x000000ff0400720c */ /* 0x000fc80003f06270 */
[----:B------:R0:W-:Y:S04]  /*ab00*/  STL [R1], R24 ;  /* 0x0000001801007387 */ /* 0x0001e80000100800 */
[----:B0-----:R-:W3:Y:S01]  /*ab10*/  LDL.LU R24, [R1+0x1ca0] ;  /* 0x001ca00001187983 */ /* 0x001ee20000300800 */
[----:B--2---:R-:W-:-:S03]  /*ab20*/  IMAD.MOV.U32 R29, RZ, RZ, R27 ;  /* 0x000000ffff1d7224 */ /* 0x004fc600078e001b */
[----:B------:R-:W2:Y:S01]  /*ab30*/  LDL R4, [R1+0x1994] ;  /* 0x0019940001047983 */ /* 0x000ea20000100800 */
[----:B------:R-:W-:Y:S02]  /*ab40*/  @!P1 IMAD.MOV R29, RZ, RZ, -R29 ;  /* 0x000000ffff1d9224 */ /* 0x000fe400078e0a1d */
[----:B------:R-:W-:Y:S02]  /*ab50*/  IMAD.MOV.U32 R27, RZ, RZ, R26 ;  /* 0x000000ffff1b7224 */ /* 0x000fe400078e001a */
[----:B------:R-:W2:Y:S01]  /*ab60*/  LDL R26, [R1+0x19a8] ;  /* 0x0019a800011a7983 */ /* 0x000ea20000100800 */
[----:B------:R-:W-:-:S03]  /*ab70*/  ISETP.GE.AND P1, PT, R25, RZ, PT ;  /* 0x000000ff1900720c */ /* 0x000fc60003f26270 */
[----:B------:R0:W-:Y:S04]  /*ab80*/  STL [R1+0x1c0c], R29 ;  /* 0x001c0c1d01007387 */ /* 0x0001e80000100800 */
[----:B0-----:R-:W3:Y:S04]  /*ab90*/  LDL R29, [R1+0x199c] ;  /* 0x00199c00011d7983 */ /* 0x001ee80000100800 */
[----:B------:R-:W3:Y:S01]  /*aba0*/  LDL.LU R25, [R1+0x1c9c] ;  /* 0x001c9c0001197983 */ /* 0x000ee20000300800 */
[----:B------:R-:W-:-:S05]  /*abb0*/  @!P2 IMAD.MOV R27, RZ, RZ, -R27 ;  /* 0x000000ffff1ba224 */ /* 0x000fca00078e0a1b */
[----:B------:R0:W-:Y:S04]  /*abc0*/  STL [R1+0x1c10], R27 ;  /* 0x001c101b01007387 */ /* 0x0001e80000100800 */
[----:B0-----:R-:W4:Y:S01]  /*abd0*/  LDL R27, [R1+0x19a0] ;  /* 0x0019a000011b7983 */ /* 0x001f220000100800 */
[----:B--2---:R-:W-:-:S03]  /*abe0*/  ISETP.GE.AND P2, PT, R26, RZ, PT ;  /* 0x000000ff1a00720c */ /* 0x004fc60003f46270 */
[----:B------:R-:W2:Y:S01]  /*abf0*/  LDL R26, [R1+0x198c] ;  /* 0x00198c00011a7983 */ /* 0x000ea20000100800 */
[----:B---3--:R-:W-:-:S05]  /*ac00*/  @!P3 IMAD.MOV R25, RZ, RZ, -R25 ;  /* 0x000000ffff19b224 */ /* 0x008fca00078e0a19 */
[----:B------:R0:W-:Y:S04]  /*ac10*/  STL [R1+0x1c14], R25 ;  /* 0x001c141901007387 */ /* 0x0001e80000100800 */
[----:B0-----:R-:W3:Y:S01]  /*ac20*/  LDL R25, [R1+0x19a4] ;  /* 0x0019a40001197983 */ /* 0x001ee20000100800 */
[----:B------:R-:W-:Y:S02]  /*ac30*/  @!P5 IMAD.MOV R24, RZ, RZ, -R24 ;  /* 0x000000ffff18d224 */ /* 0x000fe400078e0a18 */
[----:B------:R-:W-:Y:S01]  /*ac40*/  @!P0 IMAD.MOV R23, RZ, RZ, -R23 ;  /* 0x000000ffff178224 */ /* 0x000fe200078e0a17 */
[----:B----4-:R-:W-:Y:S01]  /*ac50*/  ISETP.GE.AND P5, PT, R27, RZ, PT ;  /* 0x000000ff1b00720c */ /* 0x010fe20003fa6270 */
[----:B------:R-:W-:Y:S02]  /*ac60*/  @!P1 IMAD.MOV R22, RZ, RZ, -R22 ;  /* 0x000000ffff169224 */ /* 0x000fe400078e0a16 */
[----:B------:R-:W-:Y:S01]  /*ac70*/  @!P2 IMAD.MOV R21, RZ, RZ, -R21 ;  /* 0x000000ffff15a224 */ /* 0x000fe200078e0a15 */
[----:B------:R-:W-:-:S02]  /*ac80*/  ISETP.GE.AND P0, PT, R29, RZ, PT ;  /* 0x000000ff1d00720c */ /* 0x000fc40003f06270 */
[----:B------:R-:W-:Y:S02]  /*ac90*/  ISETP.GE.AND P2, PT, R4, RZ, PT ;  /* 0x000000ff0400720c */ /* 0x000fe40003f46270 */
[----:B---3--:R-:W-:Y:S02]  /*aca0*/  ISETP.GE.AND P3, PT, R25, RZ, PT ;  /* 0x000000ff1900720c */ /* 0x008fe40003f66270 */
[----:B------:R-:W3:Y:S04]  /*acb0*/  LDL R25, [R1+0x1988] ;  /* 0x0019880001197983 */ /* 0x000ee80000100800 */
[----:B------:R0:W-:Y:S04]  /*acc0*/  STL [R1+0x1c18], R24 ;  /* 0x001c181801007387 */ /* 0x0001e80000100800 */
[----:B------:R-:W4:Y:S04]  /*acd0*/  LDL R27, [R1+0x1984] ;  /* 0x00198400011b7983 */ /* 0x000f280000100800 */
[----:B0-----:R-:W4:Y:S04]  /*ace0*/  LDL R24, [R1+0x1990] ;  /* 0x0019900001187983 */ /* 0x001f280000100800 */
[----:B------:R0:W-:Y:S04]  /*acf0*/  STL [R1+0x1c1c], R23 ;  /* 0x001c1c1701007387 */ /* 0x0001e80000100800 */
[----:B------:R-:W4:Y:S04]  /*ad00*/  LDL R29, [R1+0x1980] ;  /* 0x00198000011d7983 */ /* 0x000f280000100800 */
[----:B0-----:R-:W4:Y:S04]  /*ad10*/  LDL R23, [R1+0x1998] ;  /* 0x0019980001177983 */ /* 0x001f280000100800 */
[----:B------:R0:W-:Y:S04]  /*ad20*/  STL [R1+0x1c20], R22 ;  /* 0x001c201601007387 */ /* 0x0001e80000100800 */
[----:B------:R-:W-:Y:S04]  /*ad30*/  STL [R1+0x1c24], R21 ;  /* 0x001c241501007387 */ /* 0x000fe80000100800 */
[----:B------:R-:W4:Y:S01]  /*ad40*/  LDL R4, [R1+0x197c] ;  /* 0x00197c0001047983 */ /* 0x000f220000100800 */
[----:B------:R-:W-:-:S02]  /*ad50*/  @!P3 IMAD.MOV R20, RZ, RZ, -R20 ;  /* 0x000000ffff14b224 */ /* 0x000fc400078e0a14 */
[----:B------:R-:W-:Y:S01]  /*ad60*/  @!P5 IMAD.MOV R19, RZ, RZ, -R19 ;  /* 0x000000ffff13d224 */ /* 0x000fe200078e0a13 */
[----:B--2---:R-:W-:Y:S02]  /*ad70*/  ISETP.GE.AND P5, PT, R26, RZ, PT ;  /* 0x000000ff1a00720c */ /* 0x004fe40003fa6270 */
[----:B------:R1:W-:Y:S04]  /*ad80*/  STL [R1+0x1c28], R20 ;  /* 0x001c281401007387 */ /* 0x0003e80000100800 */
[----:B0-----:R-:W2:Y:S01]  /*ad90*/  LDL R22, [R1+0x1978] ;  /* 0x0019780001167983 */ /* 0x001ea20000100800 */
[----:B------:R-:W-:Y:S02]  /*ada0*/  @!P0 IMAD.MOV R18, RZ, RZ, -R18 ;  /* 0x000000ffff128224 */ /* 0x000fe400078e0a12 */
[----:B------:R-:W-:Y:S01]  /*adb0*/  @!P2 IMAD.MOV R16, RZ, RZ, -R16 ;  /* 0x000000ffff10a224 */ /* 0x000fe200078e0a10 */
[----:B---3--:R-:W-:-:S02]  /*adc0*/  ISETP.GE.AND P0, PT, R25, RZ, PT ;  /* 0x000000ff1900720c */ /* 0x008fc40003f06270 */
[----:B----4-:R-:W-:Y:S02]  /*add0*/  ISETP.GE.AND P1, PT, R23, RZ, PT ;  /* 0x000000ff1700720c */ /* 0x010fe40003f26270 */
[----:B------:R-:W3:Y:S04]  /*ade0*/  LDL R23, [R1+0x1974] ;  /* 0x0019740001177983 */ /* 0x000ee80000100800 */
[----:B------:R-:W-:Y:S04]  /*adf0*/  STL [R1+0x1c2c], R19 ;  /* 0x001c2c1301007387 */ /* 0x000fe80000100800 */
[----:B------:R-:W4:Y:S03]  /*ae00*/  LDL R26, [R1+0x1970] ;  /* 0x00197000011a7983 */ /* 0x000f260000100800 */
[----:B------:R-:W-:Y:S01]  /*ae10*/  @!P1 IMAD.MOV R17, RZ, RZ, -R17 ;  /* 0x000000ffff119224 */ /* 0x000fe200078e0a11 */
[----:B------:R-:W-:Y:S01]  /*ae20*/  ISETP.GE.AND P3, PT, R24, RZ, PT ;  /* 0x000000ff1800720c */ /* 0x000fe20003f66270 */
[----:B------:R-:W-:Y:S04]  /*ae30*/  STL [R1+0x1c30], R18 ;  /* 0x001c301201007387 */ /* 0x000fe80000100800 */
[----:B------:R-:W4:Y:S04]  /*ae40*/  LDL R24, [R1+0x196c] ;  /* 0x00196c0001187983 */ /* 0x000f280000100800 */
[----:B------:R-:W-:Y:S04]  /*ae50*/  STL [R1+0x1c34], R17 ;  /* 0x001c341101007387 */ /* 0x000fe80000100800 */
[----:B------:R-:W4:Y:S01]  /*ae60*/  LDL R25, [R1+0x1968] ;  /* 0x0019680001197983 */ /* 0x000f220000100800 */
[----:B------:R-:W-:Y:S01]  /*ae70*/  @!P3 IMAD.MOV R15, RZ, RZ, -R15 ;  /* 0x000000ffff0fb224 */ /* 0x000fe200078e0a0f */
[----:B------:R-:W-:-:S02]  /*ae80*/  ISETP.GE.AND P1, PT, R27, RZ, PT ;  /* 0x000000ff1b00720c */ /* 0x000fc40003f26270 */
[----:B------:R-:W-:Y:S01]  /*ae90*/  STL [R1+0x1c38], R16 ;  /* 0x001c381001007387 */ /* 0x000fe20000100800 */
[----:B------:R-:W-:Y:S02]  /*aea0*/  ISETP.GE.AND P2, PT, R29, RZ, PT ;  /* 0x000000ff1d00720c */ /* 0x000fe40003f46270 */
[----:B------:R-:W-:Y:S01]  /*aeb0*/  ISETP.GE.AND P3, PT, R4, RZ, PT ;  /* 0x000000ff0400720c */ /* 0x000fe20003f66270 */
[----:B------:R-:W4:Y:S04]  /*aec0*/  LDL R27, [R1+0x1958] ;  /* 0x00195800011b7983 */ /* 0x000f280000100800 */
[----:B------:R-:W4:Y:S04]  /*aed0*/  LDL R29, [R1+0x195c] ;  /* 0x00195c00011d7983 */ /* 0x000f280000100800 */
[----:B------:R-:W-:Y:S04]  /*aee0*/  STL [R1+0x1c3c], R15 ;  /* 0x001c3c0f01007387 */ /* 0x000fe80000100800 */
[----:B------:R-:W4:Y:S01]  /*aef0*/  LDL R4, [R1+0x1960] ;  /* 0x0019600001047983 */ /* 0x000f220000100800 */
[----:B------:R-:W-:Y:S01]  /*af00*/  @!P5 IMAD.MOV R14, RZ, RZ, -R14 ;  /* 0x000000ffff0ed224 */ /* 0x000fe200078e0a0e */
[----:B--2---:R-:W-:Y:S01]  /*af10*/  ISETP.GE.AND P5, PT, R22, RZ, PT ;  /* 0x000000ff1600720c */ /* 0x004fe20003fa6270 */
[----:B------:R-:W-:-:S02]  /*af20*/  @!P0 IMAD.MOV R13, RZ, RZ, -R13 ;  /* 0x000000ffff0d8224 */ /* 0x000fc400078e0a0d */
[----:B------:R-:W-:Y:S01]  /*af30*/  @!P1 IMAD.MOV R12, RZ, RZ, -R12 ;  /* 0x000000ffff0c9224 */ /* 0x000fe200078e0a0c */
[----:B------:R-:W-:Y:S04]  /*af40*/  STL [R1+0x1c40], R14 ;  /* 0x001c400e01007387 */ /* 0x000fe80000100800 */
[----:B------:R-:W-:Y:S04]  /*af50*/  STL [R1+0x1c44], R13 ;  /* 0x001c440d01007387 */ /* 0x000fe80000100800 */
[----:B------:R-:W-:Y:S01]  /*af60*/  STL [R1+0x1c48], R12 ;  /* 0x001c480c01007387 */ /* 0x000fe20000100800 */
[----:B------:R-:W-:-:S02]  /*af70*/  @!P2 IMAD.MOV R11, RZ, RZ, -R11 ;  /* 0x000000ffff0ba224 */ /* 0x000fc400078e0a0b */
[----:B------:R-:W-:Y:S02]  /*af80*/  @!P3 IMAD.MOV R10, RZ, RZ, -R10 ;  /* 0x000000ffff0ab224 */ /* 0x000fe400078e0a0a */
[----:B------:R-:W-:Y:S01]  /*af90*/  @!P5 IMAD.MOV R9, RZ, RZ, -R9 ;  /* 0x000000ffff09d224 */ /* 0x000fe200078e0a09 */
[----:B---3--:R-:W-:Y:S02]  /*afa0*/  ISETP.GE.AND P0, PT, R23, RZ, PT ;  /* 0x000000ff1700720c */ /* 0x008fe40003f06270 */
[----:B----4-:R-:W-:Y:S02]  /*afb0*/  ISETP.GE.AND P1, PT, R26, RZ, PT ;  /* 0x000000ff1a00720c */ /* 0x010fe40003f26270 */
[----:B------:R-:W2:Y:S09]  /*afc0*/  LDL R26, [R1+0x1964] ;  /* 0x00196400011a7983 */ /* 0x000eb20000100800 */
[----:B------:R-:W-:Y:S01]  /*afd0*/  @!P0 IMAD.MOV R8, RZ, RZ, -R8 ;  /* 0x000000ffff088224 */ /* 0x000fe200078e0a08 */
[----:B------:R-:W-:Y:S04]  /*afe0*/  STL [R1+0x1c4c], R11 ;  /* 0x001c4c0b01007387 */ /* 0x000fe80000100800 */
[----:B------:R-:W-:Y:S01]  /*aff0*/  STL [R1+0x1c50], R10 ;  /* 0x001c500a01007387 */ /* 0x000fe20000100800 */
[----:B------:R-:W-:-:S03]  /*b000*/  @!P1 IMAD.MOV R7, RZ, RZ, -R7 ;  /* 0x000000ffff079224 */ /* 0x000fc600078e0a07 */
[----:B------:R-:W-:Y:S04]  /*b010*/  STL [R1+0x1c54], R9 ;  /* 0x001c540901007387 */ /* 0x000fe80000100800 */
[----:B------:R-:W-:Y:S04]  /*b020*/  STL [R1+0x1c58], R8 ;  /* 0x001c580801007387 */ /* 0x000fe80000100800 */
[----:B------:R-:W-:Y:S04]  /*b030*/  STL [R1+0x1c5c], R7 ;  /* 0x001c5c0701007387 */ /* 0x000fe80000100800 */
[----:B-1----:R-:W3:Y:S04]  /*b040*/  LDL.LU R20, [R1+0x1d0] ;  /* 0x0001d00001147983 */ /* 0x002ee80000300800 */
[----:B------:R-:W4:Y:S04]  /*b050*/  LDL.LU R21, [R1+0x1cc] ;  /* 0x0001cc0001157983 */ /* 0x000f280000300800 */
[----:B------:R-:W4:Y:S01]  /*b060*/  LDL.LU R22, [R1+0x1c8] ;  /* 0x0001c80001167983 */ /* 0x000f220000300800 */
[----:B------:R-:W-:-:S02]  /*b070*/  ISETP.GE.AND P2, PT, R24, RZ, PT ;  /* 0x000000ff1800720c */ /* 0x000fc40003f46270 */
[----:B------:R-:W-:Y:S01]  /*b080*/  ISETP.GE.AND P3, PT, R25, RZ, PT ;  /* 0x000000ff1900720c */ /* 0x000fe20003f66270 */
[----:B------:R-:W4:Y:S04]  /*b090*/  LDL.LU R23, [R1+0x1c4] ;  /* 0x0001c40001177983 */ /* 0x000f280000300800 */
[----:B------:R-:W4:Y:S04]  /*b0a0*/  LDL.LU R24, [R1+0x1c0] ;  /* 0x0001c00001187983 */ /* 0x000f280000300800 */
[----:B------:R-:W4:Y:S01]  /*b0b0*/  LDL.LU R25, [R1+0x1bc] ;  /* 0x0001bc0001197983 */ /* 0x000f220000300800 */
[----:B------:R-:W-:-:S03]  /*b0c0*/  ISETP.GE.AND P1, PT, R4, RZ, PT ;  /* 0x000000ff0400720c */ /* 0x000fc60003f26270 */
[----:B------:R-:W0:Y:S01]  /*b0d0*/  S2R R4, SR_TID.X ;  /* 0x0000000000047919 */ /* 0x000e220000002100 */
[----:B------:R-:W-:Y:S02]  /*b0e0*/  ISETP.GE.AND P5, PT, R27, RZ, PT ;  /* 0x000000ff1b00720c */ /* 0x000fe40003fa6270 */
[----:B------:R-:W-:Y:S01]  /*b0f0*/  ISETP.GE.AND P0, PT, R29, RZ, PT ;  /* 0x000000ff1d00720c */ /* 0x000fe20003f06270 */
[----:B------:R-:W-:Y:S01]  /*b100*/  @!P2 IMAD.MOV R6, RZ, RZ, -R6 ;  /* 0x000000ffff06a224 */ /* 0x000fe200078e0a06 */
[----:B------:R-:W4:Y:S01]  /*b110*/  LDL.LU R27, [R1+0x1b4] ;  /* 0x0001b400011b7983 */ /* 0x000f220000300800 */
[----:B------:R-:W-:Y:S01]  /*b120*/  @!P3 IMAD.MOV R5, RZ, RZ, -R5 ;  /* 0x000000ffff05b224 */ /* 0x000fe200078e0a05 */
[----:B------:R-:W-:Y:S02]  /*b130*/  ISETP.NE.AND P4, PT, RZ, c[0x0][0x17c], PT ;  /* 0x00005f00ff007a0c */ /* 0x000fe40003f85270 */
[----:B------:R-:W4:Y:S01]  /*b140*/  LDL.LU R29, [R1+0x1b0] ;  /* 0x0001b000011d7983 */ /* 0x000f220000300800 */
[----:B------:R-:W-:Y:S01]  /*b150*/  @!P1 IMAD.MOV R0, RZ, RZ, -R0 ;  /* 0x000000ffff009224 */ /* 0x000fe200078e0a00 */
[----:B0-----:R-:W-:-:S05]  /*b160*/  LOP3.LUT R4, R4, 0x3f, RZ, 0xc0, !PT ;  /* 0x0000003f04047812 */ /* 0x001fca00078ec0ff */
[----:B------:R-:W-:Y:S02]  /*b170*/  IMAD R4, R4, c[0x0][0x18c], RZ ;  /* 0x0000630004047a24 */ /* 0x000fe400078e02ff */
[----:B------:R-:W-:-:S03]  /*b180*/  @!P5 IMAD.MOV R3, RZ, RZ, -R3 ;  /* 0x000000ffff03d224 */ /* 0x000fc600078e0a03 */
[----:B------:R-:W-:Y:S01]  /*b190*/  LEA R4, P6, R4, c[0x0][0x168], 0x1 ;  /* 0x00005a0004047a11 */ /* 0x000fe200078c08ff */
[----:B------:R-:W-:Y:S01]  /*b1a0*/  @!P0 IMAD.MOV R2, RZ, RZ, -R2 ;  /* 0x000000ffff028224 */ /* 0x000fe200078e0a02 */
[----:B------:R-:W-:Y:S04]  /*b1b0*/  STL [R1+0x1c60], R6 ;  /* 0x001c600601007387 */ /* 0x000fe80000100800 */
[----:B------:R-:W-:Y:S04]  /*b1c0*/  STL [R1+0x1b7c], R4 ;  /* 0x001b7c0401007387 */ /* 0x000fe80000100800 */
[----:B------:R-:W-:Y:S04]  /*b1d0*/  STL [R1+0x1c64], R5 ;  /* 0x001c640501007387 */ /* 0x000fe80000100800 */
[----:B------:R-:W-:Y:S04]  /*b1e0*/  STL [R1+0x1c68], R3 ;  /* 0x001c680301007387 */ /* 0x000fe80000100800 */
[----:B------:R3:W-:Y:S04]  /*b1f0*/  STL [R1+0x1c6c], R2 ;  /* 0x001c6c0201007387 */ /* 0x0007e80000100800 */
[----:B------:R4:W-:Y:S01]  /*b200*/  STL [R1+0x1c70], R0 ;  /* 0x001c700001007387 */ /* 0x0009e20000100800 */
[----:B--2---:R-:W-:-:S02]  /*b210*/  ISETP.GE.AND P2, PT, R26, RZ, PT ;  /* 0x000000ff1a00720c */ /* 0x004fc40003f46270 */
[----:B------:R-:W-:-:S11]  /*b220*/  LOP3.LUT R26, RZ, c[0x0][0x17c], RZ, 0x33, !PT ;  /* 0x00005f00ff1a7a12 */ /* 0x000fd600078e33ff */
[----:B------:R-:W-:-:S05]  /*b230*/  @!P2 IMAD.MOV R28, RZ, RZ, -R28 ;  /* 0x000000ffff1ca224 */ /* 0x000fca00078e0a1c */
[----:B------:R-:W-:Y:S01]  /*b240*/  STL [R1+0x1c74], R28 ;  /* 0x001c741c01007387 */ /* 0x000fe20000100800 */
[C---:B---3--:R-:W-:Y:S02]  /*b250*/  SEL R2, R26.reuse, R20, !P4 ;  /* 0x000000141a027207 */ /* 0x048fe40006000000 */
[----:B----4-:R-:W-:-:S03]  /*b260*/  SEL R0, R26, R21, !P4 ;  /* 0x000000151a007207 */ /* 0x010fc60006000000 */
[----:B------:R0:W-:Y:S01]  /*b270*/  STL [R1+0x1d8], R2 ;  /* 0x0001d80201007387 */ /* 0x0001e20000100800 */
[----:B------:R-:W-:-:S03]  /*b280*/  SEL R3, R26, R22, !P4 ;  /* 0x000000161a037207 */ /* 0x000fc60006000000 */
[----:B------:R1:W-:Y:S04]  /*b290*/  STL [R1+0x1d4], R0 ;  /* 0x0001d40001007387 */ /* 0x0003e80000100800 */
[----:B------:R2:W-:Y:S01]  /*b2a0*/  STL [R1+0x1d0], R3 ;  /* 0x0001d00301007387 */ /* 0x0005e20000100800 */
[C---:B0-----:R-:W-:Y:S02]  /*b2b0*/  SEL R2, R26.reuse, R23, !P4 ;  /* 0x000000171a027207 */ /* 0x041fe40006000000 */
[----:B-1----:R-:W-:-:S03]  /*b2c0*/  SEL R0, R26, R24, !P4 ;  /* 0x000000181a007207 */ /* 0x002fc60006000000 */
[----:B------:R0:W-:Y:S01]  /*b2d0*/  STL [R1+0x1cc], R2 ;  /* 0x0001cc0201007387 */ /* 0x0001e20000100800 */
[----:B--2---:R-:W-:-:S03]  /*b2e0*/  SEL R3, R26, R25, !P4 ;  /* 0x000000191a037207 */ /* 0x004fc60006000000 */
[----:B------:R1:W-:Y:S04]  /*b2f0*/  STL [R1+0x1c8], R0 ;  /* 0x0001c80001007387 */ /* 0x0003e80000100800 */
[----:B------:R-:W-:Y:S04]  /*b300*/  STL [R1+0x1c4], R3 ;  /* 0x0001c40301007387 */ /* 0x000fe80000100800 */
[----:B------:R-:W2:Y:S01]  /*b310*/  LDL.LU R28, [R1+0x1a0] ;  /* 0x0001a000011c7983 */ /* 0x000ea20000300800 */
[C---:B0-----:R-:W-:Y:S02]  /*b320*/  SEL R2, R26.reuse, R27, !P4 ;  /* 0x0000001b1a027207 */ /* 0x041fe40006000000 */
[----:B-1----:R-:W-:-:S03]  /*b330*/  SEL R0, R26, R29, !P4 ;  /* 0x0000001d1a007207 */ /* 0x002fc60006000000 */
[----:B------:R-:W-:Y:S04]  /*b340*/  STL [R1+0x1c0], R2 ;  /* 0x0001c00201007387 */ /* 0x000fe80000100800 */
[----:B--2---:R0:W-:Y:S04]  /*b350*/  STL [R1+0x1c90], R28 ;  /* 0x001c901c01007387 */ /* 0x0041e80000100800 */
[----:B------:R-:W-:Y:S04]  /*b360*/  STL [R1+0x1bc], R0 ;  /* 0x0001bc0001007387 */ /* 0x000fe80000100800 */
[----:B0-----:R-:W2:Y:S04]  /*b370*/  LDL.LU R28, [R1+0x1a4] ;  /* 0x0001a400011c7983 */ /* 0x001ea80000300800 */
[----:B--2---:R0:W-:Y:S04]  /*b380*/  STL [R1+0x1c94], R28 ;  /* 0x001c941c01007387 */ /* 0x0041e80000100800 */
[----:B0-----:R-:W2:Y:S04]  /*b390*/  LDL.LU R28, [R1+0x1a8] ;  /* 0x0001a800011c7983 */ /* 0x001ea80000300800 */
[----:B--2---:R0:W-:Y:S04]  /*b3a0*/  STL [R1+0x1c98], R28 ;  /* 0x001c981c01007387 */ /* 0x0041e80000100800 */
[----:B0-----:R-:W2:Y:S04]  /*b3b0*/  LDL.LU R28, [R1+0x1ac] ;  /* 0x0001ac00011c7983 */ /* 0x001ea80000300800 */
[----:B------:R-:W3:Y:S04]  /*b3c0*/  LDL.LU R0, [R1+0x19c] ;  /* 0x00019c0001007983 */ /* 0x000ee80000300800 */
[----:B------:R-:W4:Y:S04]  /*b3d0*/  LDL.LU R2, [R1+0x198] ;  /* 0x0001980001027983 */ /* 0x000f280000300800 */
[----:B------:R-:W3:Y:S04]  /*b3e0*/  LDL.LU R3, [R1+0x190] ;  /* 0x0001900001037983 */ /* 0x000ee80000300800 */
        /* <DEDUP_REMOVED lines=23> */
[----:B------:R-:W3:Y:S01]  /*b560*/  LDL.LU R29, [R1+0x10c] ;  /* 0x00010c00011d7983 */ /* 0x000ee20000300800 */
[----:B--2---:R-:W-:-:S05]  /*b570*/  SEL R28, R26, R28, !P4 ;  /* 0x0000001c1a1c7207 */ /* 0x004fca0006000000 */
[----:B------:R0:W-:Y:S04]  /*b580*/  STL [R1+0x1b8], R28 ;  /* 0x0001b81c01007387 */ /* 0x0001e80000100800 */
[----:B0-----:R-:W2:Y:S02]  /*b590*/  LDL.LU R28, [R1+0x1c98] ;  /* 0x001c9800011c7983 */ /* 0x001ea40000300800 */
[----:B--2---:R-:W-:-:S05]  /*b5a0*/  SEL R28, R26, R28, !P4 ;  /* 0x0000001c1a1c7207 */ /* 0x004fca0006000000 */
[----:B------:R0:W-:Y:S04]  /*b5b0*/  STL [R1+0x1b4], R28 ;  /* 0x0001b41c01007387 */ /* 0x0001e80000100800 */
[----:B0-----:R-:W2:Y:S02]  /*b5c0*/  LDL.LU R28, [R1+0x1c94] ;  /* 0x001c9400011c7983 */ /* 0x001ea40000300800 */
[----:B--2---:R-:W-:-:S05]  /*b5d0*/  SEL R28, R26, R28, !P4 ;  /* 0x0000001c1a1c7207 */ /* 0x004fca0006000000 */
[----:B------:R0:W-:Y:S04]  /*b5e0*/  STL [R1+0x1b0], R28 ;  /* 0x0001b01c01007387 */ /* 0x0001e80000100800 */
[----:B0-----:R-:W2:Y:S01]  /*b5f0*/  LDL.LU R28, [R1+0x1c90] ;  /* 0x001c9000011c7983 */ /* 0x001ea20000300800 */
[C---:B----4-:R-:W-:Y:S02]  /*b600*/  SEL R2, R26.reuse, R2, !P4 ;  /* 0x000000021a027207 */ /* 0x050fe40006000000 */
[----:B--2---:R-:W-:-:S05]  /*b610*/  SEL R28, R26, R28, !P4 ;  /* 0x0000001c1a1c7207 */ /* 0x004fca0006000000 */
[----:B------:R3:W-:Y:S02]  /*b620*/  STL [R1+0x1ac], R28 ;  /* 0x0001ac1c01007387 */ /* 0x0007e40000100800 */
[C---:B---3--:R-:W-:Y:S02]  /*b630*/  SEL R28, R26.reuse, R0, !P4 ;  /* 0x000000001a1c7207 */ /* 0x048fe40006000000 */
[C---:B------:R-:W-:Y:S02]  /*b640*/  SEL R0, R26.reuse, R3, !P4 ;  /* 0x000000031a007207 */ /* 0x040fe40006000000 */
[C---:B------:R-:W-:Y:S01]  /*b650*/  SEL R3, R26.reuse, R5, !P4 ;  /* 0x000000051a037207 */ /* 0x040fe20006000000 */
[----:B------:R-:W-:Y:S04]  /*b660*/  STL [R1+0x1a8], R28 ;  /* 0x0001a81c01007387 */ /* 0x000fe80000100800 */
[----:B------:R0:W-:Y:S04]  /*b670*/  STL [R1+0x1a4], R2 ;  /* 0x0001a40201007387 */ /* 0x0001e80000100800 */
[----:B------:R1:W-:Y:S04]  /*b680*/  STL [R1+0x1a0], R0 ;  /* 0x0001a00001007387 */ /* 0x0003e80000100800 */
[----:B------:R2:W-:Y:S01]  /*b690*/  STL [R1+0x19c], R3 ;  /* 0x00019c0301007387 */ /* 0x0005e20000100800 */
[----:B0-----:R-:W-:-:S02]  /*b6a0*/  SEL R2, R26, R4, !P4 ;  /* 0x000000041a027207 */ /* 0x001fc40006000000 */
[----:B-1----:R-:W-:-:S03]  /*b6b0*/  SEL R0, R26, R6, !P4 ;  /* 0x000000061a007207 */ /* 0x002fc60006000000 */
[----:B------:R0:W-:Y:S01]  /*b6c0*/  STL [R1+0x120], R2 ;  /* 0x0001200201007387 */ /* 0x0001e20000100800 */
[----:B--2---:R-:W-:-:S03]  /*b6d0*/  SEL R3, R26, R7, !P4 ;  /* 0x000000071a037207 */ /* 0x004fc60006000000 */
[----:B------:R1:W-:Y:S04]  /*b6e0*/  STL [R1+0x198], R0 ;  /* 0x0001980001007387 */ /* 0x0003e80000100800 */
[----:B------:R2:W-:Y:S01]  /*b6f0*/  STL [R1+0x194], R3 ;  /* 0x0001940301007387 */ /* 0x0005e20000100800 */
[C---:B0-----:R-:W-:Y:S02]  /*b700*/  SEL R2, R26.reuse, R8, !P4 ;  /* 0x000000081a027207 */ /* 0x041fe40006000000 */
        /* <DEDUP_REMOVED lines=171> */
[----:B------:R-:W3:Y:S01]  /*c1c0*/  LDL.LU R4, [R1] ;  /* 0x0000000001047983 */ /* 0x000ee20000300800 */
        /* <DEDUP_REMOVED lines=9> */
[C---:B---3--:R-:W-:Y:S02]  /*c260*/  SEL R0, R26.reuse, R0, !P4 ;  /* 0x000000001a007207 */ /* 0x048fe40006000000 */
[C---:B----4-:R-:W-:Y:S02]  /*c270*/  SEL R2, R26.reuse, R2, !P4 ;  /* 0x000000021a027207 */ /* 0x050fe40006000000 */
[C---:B------:R-:W-:Y:S02]  /*c280*/  SEL R3, R26.reuse, R3, !P4 ;  /* 0x000000031a037207 */ /* 0x040fe40006000000 */
[----:B------:R-:W-:-:S02]  /*c290*/  SEL R5, R26, R5, !P4 ;  /* 0x000000051a057207 */ /* 0x000fc40006000000 */
[C---:B------:R-:W-:Y:S02]  /*c2a0*/  SEL R6, R26.reuse, R6, !P4 ;  /* 0x000000061a067207 */ /* 0x040fe40006000000 */
[C---:B------:R-:W-:Y:S02]  /*c2b0*/  SEL R7, R26.reuse, R7, !P4 ;  /* 0x000000071a077207 */ /* 0x040fe40006000000 */
[C---:B------:R-:W-:Y:S02]  /*c2c0*/  SEL R8, R26.reuse, R8, !P4 ;  /* 0x000000081a087207 */ /* 0x040fe40006000000 */
[C---:B------:R-:W-:Y:S02]  /*c2d0*/  SEL R9, R26.reuse, R9, !P4 ;  /* 0x000000091a097207 */ /* 0x040fe40006000000 */
        /* <DEDUP_REMOVED lines=18> */
[----:B--2---:R-:W-:-:S05]  /*c400*/  SEL R28, R26, R28, !P4 ;  /* 0x0000001c1a1c7207 */ /* 0x004fca0006000000 */
[----:B------:R0:W-:Y:S04]  /*c410*/  STL [R1+0xa4], R28 ;  /* 0x0000a41c01007387 */ /* 0x0001e80000100800 */
[----:B0-----:R-:W2:Y:S04]  /*c420*/  LDL.LU R28, [R1+0x1c74] ;  /* 0x001c7400011c7983 */ /* 0x001ea80000300800 */
[----:B------:R0:W-:Y:S04]  /*c430*/  STL [R1+0xa0], R0 ;  /* 0x0000a00001007387 */ /* 0x0001e80000100800 */
[----:B0-----:R-:W3:Y:S04]  /*c440*/  LDL.LU R0, [R1+0x1c70] ;  /* 0x001c700001007983 */ /* 0x001ee80000300800 */
[----:B------:R0:W-:Y:S04]  /*c450*/  STL [R1+0x9c], R2 ;  /* 0x00009c0201007387 */ /* 0x0001e80000100800 */
[----:B0-----:R-:W4:Y:S04]  /*c460*/  LDL.LU R2, [R1+0x1c6c] ;  /* 0x001c6c0001027983 */ /* 0x001f280000300800 */
[----:B------:R0:W-:Y:S04]  /*c470*/  STL [R1+0x98], R3 ;  /* 0x0000980301007387 */ /* 0x0001e80000100800 */
[----:B0-----:R-:W2:Y:S04]  /*c480*/  LDL.LU R3, [R1+0x1c68] ;  /* 0x001c680001037983 */ /* 0x001ea80000300800 */
        /* <DEDUP_REMOVED lines=25> */
[----:B0-----:R-:W3:Y:S04]  /*c620*/  LDL.LU R17, [R1+0x1c34] ;  /* 0x001c340001117983 */ /* 0x001ee80000300800 */
        /* <DEDUP_REMOVED lines=20> */
[----:B------:R-:W-:-:S05]  /*c770*/  SEL R4, R26, R4, !P4 ;  /* 0x000000041a047207 */ /* 0x000fca0006000000 */
[----:B------:R0:W-:Y:S01]  /*c780*/  STL [R1+0x38], R4 ;  /* 0x0000380401007387 */ /* 0x0001e20000100800 */
[C---:B--2---:R-:W-:Y:S02]  /*c790*/  SEL R16, R26.reuse, R16, !P4 ;  /* 0x000000101a107207 */ /* 0x044fe40006000000 */
[C---:B---3--:R-:W-:Y:S02]  /*c7a0*/  SEL R17, R26.reuse, R17, !P4 ;  /* 0x000000111a117207 */ /* 0x048fe40006000000 */
[C---:B----4-:R-:W-:Y:S02]  /*c7b0*/  SEL R19, R26.reuse, R19, !P4 ;  /* 0x000000131a137207 */ /* 0x050fe40006000000 */
[C---:B------:R-:W-:Y:S02]  /*c7c0*/  SEL R20, R26.reuse, R20, !P4 ;  /* 0x000000141a147207 */ /* 0x040fe40006000000 */
[C---:B------:R-:W-:Y:S02]  /*c7d0*/  SEL R22, R26.reuse, R22, !P4 ;  /* 0x000000161a167207 */ /* 0x040fe40006000000 */
[----:B------:R-:W-:-:S02]  /*c7e0*/  SEL R23, R26, R23, !P4 ;  /* 0x000000171a177207 */ /* 0x000fc40006000000 */
[C---:B------:R-:W-:Y:S02]  /*c7f0*/  SEL R25, R26.reuse, R25, !P4 ;  /* 0x000000191a197207 */ /* 0x040fe40006000000 */
[C---:B------:R-:W-:Y:S02]  /*c800*/  SEL R27, R26.reuse, R27, !P4 ;  /* 0x0000001b1a1b7207 */ /* 0x040fe40006000000 */
[----:B0-----:R-:W-:-:S05]  /*c810*/  SEL R4, R26, R29, !P4 ;  /* 0x0000001d1a047207 */ /* 0x001fca0006000000 */
[----:B------:R0:W-:Y:S04]  /*c820*/  STL [R1+0x34], R4 ;  /* 0x0000340401007387 */ /* 0x0001e80000100800 */
[----:B------:R-:W-:Y:S01]  /*c830*/  STL [R1+0x30], R27 ;  /* 0x0000301b01007387 */ /* 0x000fe20000100800 */
[----:B0-----:R-:W-:-:S03]  /*c840*/  SEL R4, R26, R24, !P4 ;  /* 0x000000181a047207 */ /* 0x001fc60006000000 */
[----:B------:R-:W-:Y:S04]  /*c850*/  STL [R1+0x2c], R25 ;  /* 0x00002c1901007387 */ /* 0x000fe80000100800 */
[----:B------:R0:W-:Y:S04]  /*c860*/  STL [R1+0x28], R4 ;  /* 0x0000280401007387 */ /* 0x0001e80000100800 */
[----:B------:R-:W-:Y:S01]  /*c870*/  STL [R1+0x24], R23 ;  /* 0x0000241701007387 */ /* 0x000fe20000100800 */
[----:B0-----:R-:W-:-:S03]  /*c880*/  SEL R4, R26, R21, !P4 ;  /* 0x000000151a047207 */ /* 0x001fc60006000000 */
[----:B------:R-:W-:Y:S04]  /*c890*/  STL [R1+0x20], R22 ;  /* 0x0000201601007387 */ /* 0x000fe80000100800 */
[----:B------:R0:W-:Y:S04]  /*c8a0*/  STL [R1+0x1c], R4 ;  /* 0x00001c0401007387 */ /* 0x0001e80000100800 */
[----:B------:R1:W-:Y:S01]  /*c8b0*/  STL [R1+0x18], R20 ;  /* 0x0000181401007387 */ /* 0x0003e20000100800 */
[----:B0-----:R-:W-:-:S03]  /*c8c0*/  SEL R4, R26, R18, !P4 ;  /* 0x000000121a047207 */ /* 0x001fc60006000000 */
[----:B------:R-:W-:Y:S04]  /*c8d0*/  STL [R1+0x14], R19 ;  /* 0x0000141301007387 */ /* 0x000fe80000100800 */
[----:B------:R0:W-:Y:S04]  /*c8e0*/  STL [R1+0x10], R4 ;  /* 0x0000100401007387 */ /* 0x0001e80000100800 */
[----:B------:R-:W-:Y:S04]  /*c8f0*/  STL [R1+0xc], R17 ;  /* 0x00000c1101007387 */ /* 0x000fe80000100800 */
[----:B-1----:R-:W2:Y:S01]  /*c900*/  LDL.LU R20, [R1+0x1e8] ;  /* 0x0001e80001147983 */ /* 0x002ea20000300800 */
[----:B0-----:R-:W-:-:S03]  /*c910*/  SEL R4, R26, R15, !P4 ;  /* 0x0000000f1a047207 */ /* 0x001fc60006000000 */
[----:B------:R-:W-:Y:S04]  /*c920*/  STL [R1+0x8], R16 ;  /* 0x0000081001007387 */ /* 0x000fe80000100800 */
[----:B------:R-:W3:Y:S04]  /*c930*/  LDL.LU R21, [R1+0x1e4] ;  /* 0x0001e40001157983 */ /* 0x000ee80000300800 */
[----:B------:R0:W-:Y:S04]  /*c940*/  STL [R1+0x4], R4 ;  /* 0x0000040401007387 */ /* 0x0001e80000100800 */
[----:B------:R-:W4:Y:S04]  /*c950*/  LDL.LU R22, [R1+0x1e0] ;  /* 0x0001e00001167983 */ /* 0x000f280000300800 */
[----:B------:R-:W4:Y:S04]  /*c960*/  LDL.LU R23, [R1+0x1dc] ;  /* 0x0001dc0001177983 */ /* 0x000f280000300800 */
[----:B------:R-:W4:Y:S04]  /*c970*/  LDL.LU R24, [R1+0x1d8] ;  /* 0x0001d80001187983 */ /* 0x000f280000300800 */
[----:B------:R-:W4:Y:S04]  /*c980*/  LDL.LU R25, [R1+0x1d4] ;  /* 0x0001d40001197983 */ /* 0x000f280000300800 */
[----:B------:R-:W1:Y:S01]  /*c990*/  S2R R19, SR_TID.X ;  /* 0x0000000000137919 */ /* 0x000e620000002100 */
[----:B0-----:R-:W-:-:S02]  /*c9a0*/  SEL R4, R26, R14, !P4 ;  /* 0x0000000e1a047207 */ /* 0x001fc40006000000 */
[C---:B------:R-:W-:Y:S01]  /*c9b0*/  SEL R29, R26.reuse, R13, !P4 ;  /* 0x0000000d1a1d7207 */ /* 0x040fe20006000000 */
[----:B------:R-:W4:Y:S01]  /*c9c0*/  LDL.LU R15, [R1+0x1cc] ;  /* 0x0001cc00010f7983 */ /* 0x000f220000300800 */
[C---:B------:R-:W-:Y:S02]  /*c9d0*/  SEL R27, R26.reuse, R12, !P4 ;  /* 0x0000000c1a1b7207 */ /* 0x040fe40006000000 */
[C---:B------:R-:W-:Y:S01]  /*c9e0*/  SEL R11, R26.reuse, R11, !P4 ;  /* 0x0000000b1a0b7207 */ /* 0x040fe20006000000 */
[----:B------:R-:W4:Y:S01]  /*c9f0*/  LDL.LU R14, [R1+0x1d0] ;  /* 0x0001d000010e7983 */ /* 0x000f220000300800 */
[C---:B------:R-:W-:Y:S02]  /*ca00*/  SEL R10, R26.reuse, R10, !P4 ;  /* 0x0000000a1a0a7207 */ /* 0x040fe40006000000 */
[C---:B------:R-:W-:Y:S01]  /*ca10*/  SEL R9, R26.reuse, R9, !P4 ;  /* 0x000000091a097207 */ /* 0x040fe20006000000 */
[----:B------:R-:W-:Y:S01]  /*ca20*/  STL [R1+0x1b80], R4 ;  /* 0x001b800401007387 */ /* 0x000fe20000100800 */
[----:B------:R-:W-:-:S02]  /*ca30*/  SEL R8, R26, R8, !P4 ;  /* 0x000000081a087207 */ /* 0x000fc40006000000 */
[C---:B------:R-:W-:Y:S01]  /*ca40*/  SEL R7, R26.reuse, R7, !P4 ;  /* 0x000000071a077207 */ /* 0x040fe20006000000 */
[----:B------:R-:W-:Y:S01]  /*ca50*/  STL [R1+0x1b84], R29 ;  /* 0x001b841d01007387 */ /* 0x000fe20000100800 */
[----:B------:R-:W-:-:S03]  /*ca60*/  SEL R6, R26, R6, !P4 ;  /* 0x000000061a067207 */ /* 0x000fc60006000000 */
[----:B------:R-:W-:Y:S01]  /*ca70*/  STL [R1+0x1b88], R27 ;  /* 0x001b881b01007387 */ /* 0x000fe20000100800 */
[C---:B------:R-:W-:Y:S02]  /*ca80*/  SEL R5, R26.reuse, R5, !P4 ;  /* 0x000000051a057207 */ /* 0x040fe40006000000 */
[----:B-1----:R-:W-:Y:S01]  /*ca90*/  LOP3.LUT R19, R19, 0x3f, RZ, 0xc0, !PT ;  /* 0x0000003f13137812 */ /* 0x002fe200078ec0ff */
[----:B------:R-:W-:Y:S01]  /*caa0*/  STL [R1+0x1b8c], R11 ;  /* 0x001b8c0b01007387 */ /* 0x000fe20000100800 */
[----:B------:R-:W-:-:S03]  /*cab0*/  SEL R3, R26, R3, !P4 ;  /* 0x000000031a037207 */ /* 0x000fc60006000000 */
[----:B------:R-:W-:Y:S01]  /*cac0*/  STL [R1+0x1b90], R10 ;  /* 0x001b900a01007387 */ /* 0x000fe20000100800 */
[C---:B------:R-:W-:Y:S01]  /*cad0*/  SEL R2, R26.reuse, R2, !P4 ;  /* 0x000000021a027207 */ /* 0x040fe20006000000 */
[----:B------:R-:W-:Y:S02]  /*cae0*/  IMAD R19, R19, c[0x0][0x18c], RZ ;  /* 0x0000630013137a24 */ /* 0x000fe400078e02ff */
[----:B------:R-:W-:Y:S01]  /*caf0*/  STL [R1+0x1b94], R9 ;  /* 0x001b940901007387 */ /* 0x000fe20000100800 */
[----:B------:R-:W-:-:S03]  /*cb00*/  SEL R12, R26, R0, !P4 ;  /* 0x000000001a0c7207 */ /* 0x000fc60006000000 */
[----:B------:R-:W-:Y:S01]  /*cb10*/  STL [R1+0x1b98], R8 ;  /* 0x001b980801007387 */ /* 0x000fe20000100800 */
[----:B------:R-:W-:-:S03]  /*cb20*/  SEL R28, R26, R28, !P4 ;  /* 0x0000001c1a1c7207 */ /* 0x000fc60006000000 */
[----:B------:R-:W-:Y:S04]  /*cb30*/  STL [R1+0x1b9c], R7 ;  /* 0x001b9c0701007387 */ /* 0x000fe80000100800 */
[----:B------:R-:W-:Y:S01]  /*cb40*/  STL [R1+0x1ba0], R6 ;  /* 0x001ba00601007387 */ /* 0x000fe20000100800 */
[----:B------:R-:W-:-:S03]  /*cb50*/  LEA.HI.X.SX32 R0, R19, c[0x0][0x16c], 0x1, P6 ;  /* 0x00005b0013007a11 */ /* 0x000fc600030f0eff */
[----:B------:R-:W-:Y:S04]  /*cb60*/  STL [R1+0x1ba4], R5 ;  /* 0x001ba40501007387 */ /* 0x000fe80000100800 */
[----:B------:R-:W-:Y:S04]  /*cb70*/  STL [R1+0x1ba8], R3 ;  /* 0x001ba80301007387 */ /* 0x000fe80000100800 */
[----:B------:R-:W-:Y:S04]  /*cb80*/  STL [R1+0x1bac], R2 ;  /* 0x001bac0201007387 */ /* 0x000fe80000100800 */
[----:B------:R-:W-:Y:S04]  /*cb90*/  STL [R1+0x1bb0], R12 ;  /* 0x001bb00c01007387 */ /* 0x000fe80000100800 */
[----:B------:R-:W-:Y:S04]  /*cba0*/  STL [R1+0x1bb4], R28 ;  /* 0x001bb41c01007387 */ /* 0x000fe80000100800 */
[----:B------:R-:W4:Y:S04]  /*cbb0*/  LDL.LU R16, [R1+0x1c8] ;  /* 0x0001c80001107983 */ /* 0x000f280000300800 */
[----:B------:R-:W4:Y:S04]  /*cbc0*/  LDL.LU R17, [R1+0x1c4] ;  /* 0x0001c40001117983 */ /* 0x000f280000300800 */
[----:B------:R-:W4:Y:S04]  /*cbd0*/  LDL.LU R18, [R1+0x1c0] ;  /* 0x0001c00001127983 */ /* 0x000f280000300800 */
[----:B------:R2:W-:Y:S04]  /*cbe0*/  STL [R1+0x1bb8], R0 ;  /* 0x001bb80001007387 */ /* 0x0005e80000100800 */
[----:B------:R-:W4:Y:S01]  /*cbf0*/  LDL.LU R19, [R1+0x1bc] ;  /* 0x0001bc0001137983 */ /* 0x000f220000300800 */
[----:B--2---:R-:W-:-:S05]  /*cc00*/  IMAD R0, R20, c[0x0][0x184], RZ ;  /* 0x0000610014007a24 */ /* 0x004fca00078e02ff */
[----:B------:R4:W-:Y:S01]  /*cc10*/  STL [R1+0x1e8], R0 ;  /* 0x0001e80001007387 */ /* 0x0009e20000100800 */
[----:B---3--:R-:W-:-:S03]  /*cc20*/  IMAD R2, R21, c[0x0][0x184], RZ ;  /* 0x0000610015027a24 */ /* 0x008fc600078e02ff */
[----:B------:R-:W2:Y:S04]  /*cc30*/  LDL.LU R20, [R1+0x1b8] ;  /* 0x0001b80001147983 */ /* 0x000ea80000300800 */
[----:B------:R-:W-:Y:S01]  /*cc40*/  STL [R1+0x1e4], R2 ;  /* 0x0001e40201007387 */ /* 0x000fe20000100800 */
[----:B----4-:R-:W-:-:S03]  /*cc50*/  IMAD R0, R22, c[0x0][0x184], RZ ;  /* 0x0000610016007a24 */ /* 0x010fc600078e02ff */
[----:B------:R-:W3:Y:S01]  /*cc60*/  LDL.LU R21, [R1+0x1b4] ;  /* 0x0001b40001157983 */ /* 0x000ee20000300800 */
[----:B------:R-:W-:-:S03]  /*cc70*/  IMAD R26, R23, c[0x0][0x184], RZ ;  /* 0x00006100171a7a24 */ /* 0x000fc600078e02ff */
[----:B------:R0:W-:Y:S04]  /*cc80*/  STL [R1+0x1e0], R0 ;  /* 0x0001e00001007387 */ /* 0x0001e80000100800 */
[----:B------:R-:W4:Y:S04]  /*cc90*/  LDL.LU R22, [R1+0x1b0] ;  /* 0x0001b00001167983 */ /* 0x000f280000300800 */
[----:B------:R-:W4:Y:S01]  /*cca0*/  LDL.LU R23, [R1+0x1ac] ;  /* 0x0001ac0001177983 */ /* 0x000f220000300800 */
[----:B0-----:R-:W-:-:S03]  /*ccb0*/  IMAD R0, R24, c[0x0][0x190], RZ ;  /* 0x0000640018007a24 */ /* 0x001fc600078e02ff */
[----:B------:R-:W-:Y:S01]  /*ccc0*/  STL [R1+0x1bbc], R26 ;  /* 0x001bbc1a01007387 */ /* 0x000fe20000100800 */
[----:B------:R-:W-:-:S03]  /*ccd0*/  IMAD R13, R25, c[0x0][0x190], RZ ;  /* 0x00006400190d7a24 */ /* 0x000fc600078e02ff */
[----:B------:R-:W4:Y:S04]  /*cce0*/  LDL.LU R24, [R1+0x1a8] ;  /* 0x0001a80001187983 */ /* 0x000f280000300800 */
[----:B------:R0:W-:Y:S04]  /*ccf0*/  STL [R1+0x1d8], R0 ;  /* 0x0001d80001007387 */ /* 0x0001e80000100800 */
[----:B------:R-:W4:Y:S04]  /*cd00*/  LDL.LU R25, [R1+0x1a4] ;  /* 0x0001a40001197983 */ /* 0x000f280000300800 */
[----:B------:R-:W0:Y:S04]  /*cd10*/  LDL.LU R8, [R1+0x1a0] ;  /* 0x0001a00001087983 */ /* 0x000e280000300800 */
[----:B------:R-:W4:Y:S04]  /*cd20*/  LDL.LU R9, [R1+0x19c] ;  /* 0x00019c0001097983 */ /* 0x000f280000300800 */
[----:B------:R-:W4:Y:S04]  /*cd30*/  LDL.LU R10, [R1+0x120] ;  /* 0x00012000010a7983 */ /* 0x000f280000300800 */
[----:B------:R-:W4:Y:S04]  /*cd40*/  LDL.LU R11, [R1+0x198] ;  /* 0x00019800010b7983 */ /* 0x000f280000300800 */
[----:B------:R-:W4:Y:S01]  /*cd50*/  LDL.LU R27, [R1+0x194] ;  /* 0x00019400011b7983 */ /* 0x000f220000300800 */
[----:B------:R-:W-:-:S02]  /*cd60*/  IMAD R14, R14, c[0x0][0x190], RZ ;  /* 0x000064000e0e7a24 */ /* 0x000fc400078e02ff */
[----:B------:R-:W-:Y:S01]  /*cd70*/  IMAD R15, R15, c[0x0][0x190], RZ ;  /* 0x000064000f0f7a24 */ /* 0x000fe200078e02ff */
[----:B------:R-:W4:Y:S04]  /*cd80*/  LDL.LU R29, [R1+0x160] ;  /* 0x00016000011d7983 */ /* 0x000f280000300800 */
[----:B------:R-:W4:Y:S04]  /*cd90*/  LDL.LU R4, [R1+0x178] ;  /* 0x0001780001047983 */ /* 0x000f280000300800 */
[----:B------:R-:W-:Y:S04]  /*cda0*/  STL [R1+0x1bc0], R13 ;  /* 0x001bc00d01007387 */ /* 0x000fe80000100800 */
[----:B------:R-:W-:Y:S04]  /*cdb0*/  STL [R1+0x1bc4], R14 ;  /* 0x001bc40e01007387 */ /* 0x000fe80000100800 */
[----:B------:R-:W-:Y:S01]  /*cdc0*/  STL [R1+0x1bc8], R15 ;  /* 0x001bc80f01007387 */ /* 0x000fe20000100800 */
[----:B------:R-:W-:-:S02]  /*cdd0*/  IMAD R16, R16, c[0x0][0x190], RZ ;  /* 0x0000640010107a24 */ /* 0x000fc400078e02ff */
[----:B------:R-:W-:-:S03]  /*cde0*/  IMAD R17, R17, c[0x0][0x190], RZ ;  /* 0x0000640011117a24 */ /* 0x000fc600078e02ff */
[----:B------:R-:W-:Y:S01]  /*cdf0*/  STL [R1+0x1bcc], R16 ;  /* 0x001bcc1001007387 */ /* 0x000fe20000100800 */
[----:B------:R-:W-:-:S03]  /*ce00*/  IMAD R18, R18, c[0x0][0x190], RZ ;  /* 0x0000640012127a24 */ /* 0x000fc600078e02ff */
[----:B------:R-:W-:Y:S01]  /*ce10*/  STL [R1+0x1bd0], R17 ;  /* 0x001bd01101007387 */ /* 0x000fe20000100800 */
[----:B------:R-:W-:-:S03]  /*ce20*/  IMAD R19, R19, c[0x0][0x190], RZ ;  /* 0x0000640013137a24 */ /* 0x000fc600078e02ff */
[----:B------:R-:W-:Y:S04]  /*ce30*/  STL [R1+0x1bd4], R18 ;  /* 0x001bd41201007387 */ /* 0x000fe80000100800 */
[----:B------:R-:W-:Y:S01]  /*ce40*/  STL [R1+0x1bd8], R19 ;  /* 0x001bd81301007387 */ /* 0x000fe20000100800 */
[----:B--2---:R-:W-:Y:S02]  /*ce50*/  IMAD R20, R20, c[0x0][0x190], RZ ;  /* 0x0000640014147a24 */ /* 0x004fe400078e02ff */
[----:B---3--:R-:W-:-:S03]  /*ce60*/  IMAD R21, R21, c[0x0][0x190], RZ ;  /* 0x0000640015157a24 */ /* 0x008fc600078e02ff */
[----:B------:R-:W-:Y:S01]  /*ce70*/  STL [R1+0x1bdc], R20 ;  /* 0x001bdc1401007387 */ /* 0x000fe20000100800 */
[----:B----4-:R-:W-:-:S03]  /*ce80*/  IMAD R22, R22, c[0x0][0x190], RZ ;  /* 0x0000640016167a24 */ /* 0x010fc600078e02ff */
[----:B------:R-:W-:Y:S01]  /*ce90*/  STL [R1+0x1be0], R21 ;  /* 0x001be01501007387 */ /* 0x000fe20000100800 */
[----:B------:R-:W-:-:S03]  /*cea0*/  IMAD R23, R23, c[0x0][0x190], RZ ;  /* 0x0000640017177a24 */ /* 0x000fc600078e02ff */
[----:B------:R-:W-:Y:S01]  /*ceb0*/  STL [R1+0x1be4], R22 ;  /* 0x001be41601007387 */ /* 0x000fe20000100800 */
[----:B------:R-:W-:-:S03]  /*cec0*/  IMAD R24, R24, c[0x0][0x190], RZ ;  /* 0x0000640018187a24 */ /* 0x000fc600078e02ff */
[----:B------:R-:W-:Y:S01]  /*ced0*/  STL [R1+0x1be8], R23 ;  /* 0x001be81701007387 */ /* 0x000fe20000100800 */
[----:B------:R-:W-:-:S03]  /*cee0*/  IMAD R25, R25, c[0x0][0x190], RZ ;  /* 0x0000640019197a24 */ /* 0x000fc600078e02ff */
[----:B------:R-:W-:Y:S01]  /*cef0*/  STL [R1+0x1bec], R24 ;  /* 0x001bec1801007387 */ /* 0x000fe20000100800 */
[----:B0-----:R-:W-:-:S03]  /*cf00*/  IMAD R0, R8, c[0x0][0x190], RZ ;  /* 0x0000640008007a24 */ /* 0x001fc600078e02ff */
[----:B------:R-:W-:Y:S01]  /*cf10*/  STL [R1+0x1bf0], R25 ;  /* 0x001bf01901007387 */ /* 0x000fe20000100800 */
[----:B------:R-:W-:-:S03]  /*cf20*/  IMAD R3, R9, c[0x0][0x190], RZ ;  /* 0x0000640009037a24 */ /* 0x000fc600078e02ff */
[----:B------:R0:W-:Y:S01]  /*cf30*/  STL [R1+0xf8], R0 ;  /* 0x0000f80001007387 */ /* 0x0001e20000100800 */
[----:B------:R-:W-:-:S03]  /*cf40*/  IMAD R2, R10, c[0x0][0x190], RZ ;  /* 0x000064000a027a24 */ /* 0x000fc600078e02ff */
[----:B------:R1:W-:Y:S01]  /*cf50*/  STL [R1+0x110], R3 ;  /* 0x0001100301007387 */ /* 0x0003e20000100800 */
[----:B0-----:R-:W-:-:S03]  /*cf60*/  IMAD R0, R11, c[0x0][0x190], RZ ;  /* 0x000064000b007a24 */ /* 0x001fc600078e02ff */
[----:B------:R0:W-:Y:S01]  /*cf70*/  STL [R1+0x120], R2 ;  /* 0x0001200201007387 */ /* 0x0001e20000100800 */
[----:B-1----:R-:W-:-:S03]  /*cf80*/  IMAD R3, R27, c[0x0][0x190], RZ ;  /* 0x000064001b037a24 */ /* 0x002fc600078e02ff */
[----:B------:R1:W-:Y:S04]  /*cf90*/  STL [R1+0x138], R0 ;  /* 0x0001380001007387 */ /* 0x0003e80000100800 */
[----:B------:R-:W-:Y:S04]  /*cfa0*/  STL [R1+0x14c], R3 ;  /* 0x00014c0301007387 */ /* 0x000fe80000100800 */
[----:B------:R-:W2:Y:S01]  /*cfb0*/  LDL.LU R25, [R1+0x188] ;  /* 0x0001880001197983 */ /* 0x000ea20000300800 */
[----:B0-----:R-:W-:Y:S02]  /*cfc0*/  IMAD R2, R29, c[0x0][0x190], RZ ;  /* 0x000064001d027a24 */ /* 0x001fe400078e02ff */
[----:B-1----:R-:W-:-:S03]  /*cfd0*/  IMAD R0, R4, c[0x0][0x190], RZ ;  /* 0x0000640004007a24 */ /* 0x002fc600078e02ff */
[----:B------:R-:W-:Y:S04]  /*cfe0*/  STL [R1+0x160], R2 ;  /* 0x0001600201007387 */ /* 0x000fe80000100800 */
[----:B--2---:R0:W-:Y:S04]  /*cff0*/  STL [R1+0x1c04], R25 ;  /* 0x001c041901007387 */ /* 0x0041e80000100800 */
[----:B------:R-:W-:Y:S04]  /*d000*/  STL [R1+0x178], R0 ;  /* 0x0001780001007387 */ /* 0x000fe80000100800 */
        /* <DEDUP_REMOVED lines=31> */
[----:B--2---:R-:W-:-:S05]  /*d200*/  IMAD R25, R25, c[0x0][0x190], RZ ;  /* 0x0000640019197a24 */ /* 0x004fca00078e02ff */
[----:B------:R0:W-:Y:S04]  /*d210*/  STL [R1+0x18c], R25 ;  /* 0x00018c1901007387 */ /* 0x0001e80000100800 */
[----:B0-----:R-:W2:Y:S02]  /*d220*/  LDL.LU R25, [R1+0x1c08] ;  /* 0x001c080001197983 */ /* 0x001ea40000300800 */
[----:B--2---:R-:W-:-:S05]  /*d230*/  IMAD R25, R25, c[0x0][0x190], RZ ;  /* 0x0000640019197a24 */ /* 0x004fca00078e02ff */
[----:B------:R0:W-:Y:S04]  /*d240*/  STL [R1+0x190], R25 ;  /* 0x0001901901007387 */ /* 0x0001e80000100800 */
[----:B0-----:R-:W2:Y:S01]  /*d250*/  LDL.LU R25, [R1+0x1c04] ;  /* 0x001c040001197983 */ /* 0x001ea20000300800 */
[----:B---3--:R-:W-:Y:S02]  /*d260*/  IMAD R24, R24, c[0x0][0x190], RZ ;  /* 0x0000640018187a24 */ /* 0x008fe400078e02ff */
[----:B----4-:R-:W-:Y:S02]  /*d270*/  IMAD R23, R23, c[0x0][0x190], RZ ;  /* 0x0000640017177a24 */ /* 0x010fe400078e02ff */
[----:B------:R-:W-:Y:S02]  /*d280*/  IMAD R22, R22, c[0x0][0x190], RZ ;  /* 0x0000640016167a24 */ /* 0x000fe400078e02ff */
[----:B------:R-:W-:-:S02]  /*d290*/  IMAD R21, R21, c[0x0][0x190], RZ ;  /* 0x0000640015157a24 */ /* 0x000fc400078e02ff */
[----:B------:R-:W-:Y:S02]  /*d2a0*/  IMAD R20, R20, c[0x0][0x190], RZ ;  /* 0x0000640014147a24 */ /* 0x000fe400078e02ff */
[----:B------:R-:W-:Y:S02]  /*d2b0*/  IMAD R19, R19, c[0x0][0x190], RZ ;  /* 0x0000640013137a24 */ /* 0x000fe400078e02ff */
[----:B------:R-:W-:Y:S02]  /*d2c0*/  IMAD R18, R18, c[0x0][0x190], RZ ;  /* 0x0000640012127a24 */ /* 0x000fe400078e02ff */
[----:B------:R-:W-:Y:S02]  /*d2d0*/  IMAD R17, R17, c[0x0][0x190], RZ ;  /* 0x0000640011117a24 */ /* 0x000fe400078e02ff */
[----:B------:R-:W-:Y:S02]  /*d2e0*/  IMAD R16, R16, c[0x0][0x190], RZ ;  /* 0x0000640010107a24 */ /* 0x000fe400078e02ff */
[----:B------:R-:W-:-:S02]  /*d2f0*/  IMAD R15, R15, c[0x0][0x190], RZ ;  /* 0x000064000f0f7a24 */ /* 0x000fc400078e02ff */
[----:B------:R-:W-:Y:S02]  /*d300*/  IMAD R14, R14, c[0x0][0x190], RZ ;  /* 0x000064000e0e7a24 */ /* 0x000fe400078e02ff */
[----:B------:R-:W-:Y:S02]  /*d310*/  IMAD R13, R13, c[0x0][0x190], RZ ;  /* 0x000064000d0d7a24 */ /* 0x000fe400078e02ff */
[----:B--2---:R-:W-:-:S05]  /*d320*/  IMAD R25, R25, c[0x0][0x190], RZ ;  /* 0x0000640019197a24 */ /* 0x004fca00078e02ff */
[----:B------:R-:W-:Y:S04]  /*d330*/  STL [R1+0x188], R25 ;  /* 0x0001881901007387 */ /* 0x000fe80000100800 */
        /* <DEDUP_REMOVED lines=9> */
[----:B------:R0:W-:Y:S04]  /*d3d0*/  STL [R1+0x158], R15 ;  /* 0x0001580f01007387 */ /* 0x0001e80000100800 */
[----:B------:R1:W-:Y:S04]  /*d3e0*/  STL [R1+0x154], R14 ;  /* 0x0001540e01007387 */ /* 0x0003e80000100800 */
[----:B------:R2:W-:Y:S01]  /*d3f0*/  STL [R1+0x150], R13 ;  /* 0x0001500d01007387 */ /* 0x0005e20000100800 */
[----:B0-----:R-:W-:-:S02]  /*d400*/  IMAD R15, R26, c[0x0][0x190], RZ ;  /* 0x000064001a0f7a24 */ /* 0x001fc400078e02ff */
[----:B-1----:R-:W-:Y:S02]  /*d410*/  IMAD R14, R0, c[0x0][0x190], RZ ;  /* 0x00006400000e7a24 */ /* 0x002fe400078e02ff */
[----:B------:R-:W-:Y:S02]  /*d420*/  IMAD R0, R12, c[0x0][0x190], RZ ;  /* 0x000064000c007a24 */ /* 0x000fe400078e02ff */
[----:B--2---:R-:W-:Y:S01]  /*d430*/  IMAD R13, R28, c[0x0][0x190], RZ ;  /* 0x000064001c0d7a24 */ /* 0x004fe200078e02ff */
[----:B------:R-:W-:Y:S01]  /*d440*/  STL [R1+0x148], R15 ;  /* 0x0001480f01007387 */ /* 0x000fe20000100800 */
[----:B------:R-:W-:-:S03]  /*d450*/  IMAD R12, R2, c[0x0][0x190], RZ ;  /* 0x00006400020c7a24 */ /* 0x000fc600078e02ff */
[----:B------:R-:W-:Y:S01]  /*d460*/  STL [R1+0x144], R14 ;  /* 0x0001440e01007387 */ /* 0x000fe20000100800 */
[----:B------:R-:W-:-:S03]  /*d470*/  IMAD R2, R3, c[0x0][0x190], RZ ;  /* 0x0000640003027a24 */ /* 0x000fc600078e02ff */
[----:B------:R-:W-:Y:S01]  /*d480*/  STL [R1+0x140], R13 ;  /* 0x0001400d01007387 */ /* 0x000fe20000100800 */
[----:B------:R-:W-:-:S03]  /*d490*/  IMAD R3, R6, c[0x0][0x190], RZ ;  /* 0x0000640006037a24 */ /* 0x000fc600078e02ff */
[----:B------:R0:W-:Y:S04]  /*d4a0*/  STL [R1+0x13c], R0 ;  /* 0x00013c0001007387 */ /* 0x0001e80000100800 */
[----:B------:R-:W-:Y:S01]  /*d4b0*/  STL [R1+0x134], R12 ;  /* 0x0001340c01007387 */ /* 0x000fe20000100800 */
[----:B0-----:R-:W-:-:S03]  /*d4c0*/  IMAD R0, R5, c[0x0][0x190], RZ ;  /* 0x0000640005007a24 */ /* 0x001fc600078e02ff */
[----:B------:R0:W-:Y:S04]  /*d4d0*/  STL [R1+0x130], R2 ;  /* 0x0001300201007387 */ /* 0x0001e80000100800 */
[----:B------:R1:W-:Y:S04]  /*d4e0*/  STL [R1+0x12c], R0 ;  /* 0x00012c0001007387 */ /* 0x0003e80000100800 */
[----:B------:R2:W-:Y:S01]  /*d4f0*/  STL [R1+0x128], R3 ;  /* 0x0001280301007387 */ /* 0x0005e20000100800 */
[----:B0-----:R-:W-:Y:S02]  /*d500*/  IMAD R2, R7, c[0x0][0x190], RZ ;  /* 0x0000640007027a24 */ /* 0x001fe400078e02ff */
[----:B-1----:R-:W-:-:S03]  /*d510*/  IMAD R0, R8, c[0x0][0x190], RZ ;  /* 0x0000640008007a24 */ /* 0x002fc600078e02ff */
[----:B------:R0:W-:Y:S01]  /*d520*/  STL [R1+0x124], R2 ;  /* 0x0001240201007387 */ /* 0x0001e20000100800 */
[----:B--2---:R-:W-:-:S03]  /*d530*/  IMAD R3, R9, c[0x0][0x190], RZ ;  /* 0x0000640009037a24 */ /* 0x004fc600078e02ff */
[----:B------:R1:W-:Y:S04]  /*d540*/  STL [R1+0x11c], R0 ;  /* 0x00011c0001007387 */ /* 0x0003e80000100800 */
[----:B------:R2:W-:Y:S01]  /*d550*/  STL [R1+0x118], R3 ;  /* 0x0001180301007387 */ /* 0x0005e20000100800 */
[----:B0-----:R-:W-:Y:S02]  /*d560*/  IMAD R2, R10, c[0x0][0x190], RZ ;  /* 0x000064000a027a24 */ /* 0x001fe400078e02ff */
[----:B-1----:R-:W-:-:S03]  /*d570*/  IMAD R0, R11, c[0x0][0x190], RZ ;  /* 0x000064000b007a24 */ /* 0x002fc600078e02ff */
[----:B------:R0:W-:Y:S01]  /*d580*/  STL [R1+0x114], R2 ;  /* 0x0001140201007387 */ /* 0x0001e20000100800 */
[----:B--2---:R-:W-:-:S03]  /*d590*/  IMAD R3, R27, c[0x0][0x190], RZ ;  /* 0x000064001b037a24 */ /* 0x004fc600078e02ff */
        /* <DEDUP_REMOVED lines=170> */
[----:B--2---:R-:W-:-:S05]  /*e040*/  IMAD R25, R25, c[0x0][0x190], RZ ;  /* 0x0000640019197a24 */ /* 0x004fca00078e02ff */
        /* <DEDUP_REMOVED lines=57> */
[----:B0-----:R-:W2:Y:S02]  /*e3e0*/  LDL.LU R4, [R1+0x1b80] ;  /* 0x001b800001047983 */ /* 0x001ea40000300800 */
[----:B--2---:R-:W-:-:S05]  /*e3f0*/  IMAD R4, R4, c[0x0][0x190], RZ ;  /* 0x0000640004047a24 */ /* 0x004fca00078e02ff */
[----:B------:R0:W-:Y:S04]  /*e400*/  STL [R1], R4 ;  /* 0x0000000401007387 */ /* 0x0001e80000100800 */
[----:B0-----:R-:W2:Y:S01]  /*e410*/  LDL.LU R4, [R1+0x1b7c] ;  /* 0x001b7c0001047983 */ /* 0x001ea20000300800 */
[----:B------:R-:W-:Y:S02]  /*e420*/  IMAD R29, R29, c[0x0][0x190], RZ ;  /* 0x000064001d1d7a24 */ /* 0x000fe400078e02ff */
[----:B------:R-:W-:Y:S02]  /*e430*/  IMAD R27, R27, c[0x0][0x190], RZ ;  /* 0x000064001b1b7a24 */ /* 0x000fe400078e02ff */
[----:B------:R-:W-:Y:S02]  /*e440*/  IMAD R11, R11, c[0x0][0x190], RZ ;  /* 0x000064000b0b7a24 */ /* 0x000fe400078e02ff */
[----:B------:R-:W-:Y:S01]  /*e450*/  IMAD R10, R10, c[0x0][0x190], RZ ;  /* 0x000064000a0a7a24 */ /* 0x000fe200078e02ff */
[----:B------:R-:W-:Y:S04]  /*e460*/  STL [R1+0x1b54], R29 ;  /* 0x001b541d01007387 */ /* 0x000fe80000100800 */
[----:B------:R-:W-:Y:S04]  /*e470*/  STL [R1+0x1b58], R27 ;  /* 0x001b581b01007387 */ /* 0x000fe80000100800 */
[----:B------:R-:W-:Y:S04]  /*e480*/  STL [R1+0x1b5c], R11 ;  /* 0x001b5c0b01007387 */ /* 0x000fe80000100800 */
[----:B------:R0:W-:Y:S04]  /*e490*/  STL [R1+0x1b60], R10 ;  /* 0x001b600a01007387 */ /* 0x0001e80000100800 */
[----:B0-----:R-:W3:Y:S01]  /*e4a0*/  LDL.LU R10, [R1+0xf8] ;  /* 0x0000f800010a7983 */ /* 0x001ee20000300800 */
[----:B------:R-:W-:-:S02]  /*e4b0*/  IMAD R9, R9, c[0x0][0x190], RZ ;  /* 0x0000640009097a24 */ /* 0x000fc400078e02ff */
[----:B------:R-:W-:Y:S02]  /*e4c0*/  IMAD R8, R8, c[0x0][0x190], RZ ;  /* 0x0000640008087a24 */ /* 0x000fe400078e02ff */
[----:B------:R-:W-:Y:S02]  /*e4d0*/  IMAD R7, R7, c[0x0][0x190], RZ ;  /* 0x0000640007077a24 */ /* 0x000fe400078e02ff */
[----:B------:R-:W-:Y:S01]  /*e4e0*/  IMAD R6, R6, c[0x0][0x190], RZ ;  /* 0x0000640006067a24 */ /* 0x000fe200078e02ff */
[----:B------:R-:W-:Y:S01]  /*e4f0*/  STL [R1+0x1b64], R9 ;  /* 0x001b640901007387 */ /* 0x000fe20000100800 */
[----:B------:R-:W-:-:S03]  /*e500*/  IMAD R5, R5, c[0x0][0x190], RZ ;  /* 0x0000640005057a24 */ /* 0x000fc600078e02ff */
[----:B------:R0:W-:Y:S01]  /*e510*/  STL [R1+0x1b68], R8 ;  /* 0x001b680801007387 */ /* 0x0001e20000100800 */
[----:B------:R-:W-:-:S03]  /*e520*/  IMAD R3, R3, c[0x0][0x190], RZ ;  /* 0x0000640003037a24 */ /* 0x000fc600078e02ff */
[----:B------:R-:W-:Y:S04]  /*e530*/  STL [R1+0x1b6c], R7 ;  /* 0x001b6c0701007387 */ /* 0x000fe80000100800 */
[----:B------:R-:W-:Y:S04]  /*e540*/  STL [R1+0x1b70], R6 ;  /* 0x001b700601007387 */ /* 0x000fe80000100800 */
[----:B------:R2:W-:Y:S04]  /*e550*/  STL [R1+0x1b74], R5 ;  /* 0x001b740501007387 */ /* 0x0005e80000100800 */
[----:B------:R1:W-:Y:S01]  /*e560*/  STL [R1+0x1b78], R3 ;  /* 0x001b780301007387 */ /* 0x0003e20000100800 */
[----:B0-----:R-:W-:-:S04]  /*e570*/  LEA R8, P5, R26, c[0x0][0x160], 0x1 ;  /* 0x000058001a087a11 */ /* 0x001fc800078a08ff */
[----:B------:R-:W-:Y:S02]  /*e580*/  LEA.HI.X.SX32 R9, R26, c[0x0][0x164], 0x1, P5 ;  /* 0x000059001a097a11 */ /* 0x000fe400028f0eff */
[-C--:B--2---:R-:W-:Y:S02]  /*e590*/  LEA R5, P4, R13, R4.reuse, 0x1 ;  /* 0x000000040d057211 */ /* 0x084fe400078808ff */
[----:B------:R-:W-:-:S03]  /*e5a0*/  LEA R6, P3, R14, R4, 0x1 ;  /* 0x000000040e067211 */ /* 0x000fc600078608ff */
[----:B------:R0:W-:Y:S04]  /*e5b0*/  STL [R1+0x191c], R5 ;  /* 0x00191c0501007387 */ /* 0x0001e80000100800 */
[----:B------:R-:W-:Y:S04]  /*e5c0*/  STL [R1+0x1920], R6 ;  /* 0x0019200601007387 */ /* 0x000fe80000100800 */
[----:B------:R-:W2:Y:S01]  /*e5d0*/  LDL.LU R11, [R1+0x110] ;  /* 0x00011000010b7983 */ /* 0x000ea20000300800 */
[-C--:B-1----:R-:W-:Y:S02]  /*e5e0*/  LEA R3, P2, R15, R4.reuse, 0x1 ;  /* 0x000000040f037211 */ /* 0x082fe400078408ff */
[----:B0-----:R-:W-:-:S03]  /*e5f0*/  LEA R5, P1, R16, R4, 0x1 ;  /* 0x0000000410057211 */ /* 0x001fc600078208ff */
[----:B------:R0:W-:Y:S04]  /*e600*/  STL [R1+0x1924], R3 ;  /* 0x0019240301007387 */ /* 0x0001e80000100800 */
[----:B------:R1:W-:Y:S04]  /*e610*/  STL [R1+0x1928], R5 ;  /* 0x0019280501007387 */ /* 0x0003e80000100800 */
[----:B------:R-:W2:Y:S01]  /*e620*/  LDL.LU R27, [R1+0x120] ;  /* 0x00012000011b7983 */ /* 0x000ea20000300800 */
[-C--:B0-----:R-:W-:Y:S02]  /*e630*/  LEA R3, P0, R17, R4.reuse, 0x1 ;  /* 0x0000000411037211 */ /* 0x081fe400078008ff */
[----:B-1----:R-:W-:-:S03]  /*e640*/  LEA R5, P6, R18, R4, 0x1 ;  /* 0x0000000412057211 */ /* 0x002fc600078c08ff */
[----:B------:R0:W-:Y:S01]  /*e650*/  STL [R1+0x192c], R3 ;  /* 0x00192c0301007387 */ /* 0x0001e20000100800 */
[----:B------:R-:W-:-:S03]  /*e660*/  LEA.HI.X.SX32 R6, R13, R0, 0x1, P4 ;  /* 0x000000000d067211 */ /* 0x000fc600020f0eff */
[----:B------:R-:W2:Y:S01]  /*e670*/  LDL.LU R29, [R1+0x138] ;  /* 0x00013800011d7983 */ /* 0x000ea20000300800 */
[----:B0-----:R-:W-:-:S03]  /*e680*/  LEA R3, P5, R19, R4, 0x1 ;  /* 0x0000000413037211 */ /* 0x001fc600078a08ff */
[----:B------:R0:W-:Y:S04]  /*e690*/  STL [R1+0x1914], R5 ;  /* 0x0019140501007387 */ /* 0x0001e80000100800 */
[----:B------:R-:W-:Y:S04]  /*e6a0*/  STL.64 [R1+0xb18], R8 ;  /* 0x000b180801007387 */ /* 0x000fe80000100a00 */
[----:B------:R1:W-:Y:S01]  /*e6b0*/  STL [R1+0x1918], R3 ;  /* 0x0019180301007387 */ /* 0x0003e20000100800 */
[----:B0-----:R-:W-:-:S03]  /*e6c0*/  LEA R5, P4, R20, R4, 0x1 ;  /* 0x0000000414057211 */ /* 0x001fc600078808ff */
[----:B------:R0:W-:Y:S01]  /*e6d0*/  STL [R1+0x190c], R6 ;  /* 0x00190c0601007387 */ /* 0x0001e20000100800 */
[----:B-1----:R-:W-:-:S03]  /*e6e0*/  LEA.HI.X.SX32 R3, R14, R0, 0x1, P3 ;  /* 0x000000000e037211 */ /* 0x002fc600018f0eff */
[----:B------:R-:W2:Y:S04]  /*e6f0*/  LDL.LU R14, [R1+0x14c] ;  /* 0x00014c00010e7983 */ /* 0x000ea80000300800 */
[----:B------:R1:W-:Y:S04]  /*e700*/  STL [R1+0x1910], R5 ;  /* 0x0019100501007387 */ /* 0x0003e80000100800 */
[----:B------:R-:W2:Y:S04]  /*e710*/  LDL.LU R13, [R1+0x160] ;  /* 0x00016000010d7983 */ /* 0x000ea80000300800 */
[----:B------:R3:W-:Y:S01]  /*e720*/  STL [R1+0x1904], R3 ;  /* 0x0019040301007387 */ /* 0x0007e20000100800 */
[----:B0-----:R-:W-:-:S02]  /*e730*/  LEA.HI.X.SX32 R6, R15, R0, 0x1, P2 ;  /* 0x000000000f067211 */ /* 0x001fc400010f0eff */
[-C--:B-1----:R-:W-:Y:S02]  /*e740*/  LEA R5, P2, R22, R4.reuse, 0x1 ;  /* 0x0000000416057211 */ /* 0x082fe400078408ff */
[----:B---3--:R-:W-:-:S05]  /*e750*/  LEA R3, P3, R21, R4, 0x1 ;  /* 0x0000000415037211 */ /* 0x008fca00078608ff */
[----:B------:R0:W-:Y:S04]  /*e760*/  STL [R1+0x1908], R3 ;  /* 0x0019080301007387 */ /* 0x0001e80000100800 */
[----:B------:R-:W-:Y:S01]  /*e770*/  STL [R1+0x18fc], R6 ;  /* 0x0018fc0601007387 */ /* 0x000fe20000100800 */
[----:B0-----:R-:W-:-:S03]  /*e780*/  LEA.HI.X.SX32 R3, R16, R0, 0x1, P1 ;  /* 0x0000000010037211 */ /* 0x001fc600008f0eff */
[----:B------:R-:W3:Y:S04]  /*e790*/  LDL.LU R16, [R1+0x18c] ;  /* 0x00018c0001107983 */ /* 0x000ee80000300800 */
[----:B------:R4:W-:Y:S04]  /*e7a0*/  STL [R1+0x1900], R5 ;  /* 0x0019000501007387 */ /* 0x0009e80000100800 */
[----:B------:R0:W-:Y:S04]  /*e7b0*/  STL [R1+0x18f4], R3 ;  /* 0x0018f40301007387 */ /* 0x0001e80000100800 */
[----:B------:R-:W3:Y:S01]  /*e7c0*/  LDL.LU R15, [R1+0x190] ;  /* 0x00019000010f7983 */ /* 0x000ee20000300800 */
[----:B----4-:R-:W-:-:S02]  /*e7d0*/  LEA R5, P1, R23, R4, 0x1 ;  /* 0x0000000417057211 */ /* 0x010fc400078208ff */
[----:B0-----:R-:W-:-:S03]  /*e7e0*/  LEA.HI.X.SX32 R3, R17, R0, 0x1, P0 ;  /* 0x0000000011037211 */ /* 0x001fc600000f0eff */
[----:B------:R0:W-:Y:S04]  /*e7f0*/  STL [R1+0x18f8], R5 ;  /* 0x0018f80501007387 */ /* 0x0001e80000100800 */
[----:B------:R1:W-:Y:S04]  /*e800*/  STL [R1+0x18ec], R3 ;  /* 0x0018ec0301007387 */ /* 0x0003e80000100800 */
[----:B------:R-:W4:Y:S01]  /*e810*/  LDL.LU R26, [R1+0x188] ;  /* 0x00018800011a7983 */ /* 0x000f220000300800 */
[----:B0-----:R-:W-:Y:S02]  /*e820*/  LEA R5, P0, R24, R4, 0x1 ;  /* 0x0000000418057211 */ /* 0x001fe400078008ff */
[----:B-1----:R-:W-:-:S03]  /*e830*/  LEA.HI.X.SX32 R3, R18, R0, 0x1, P6 ;  /* 0x0000000012037211 */ /* 0x002fc600030f0eff */
[----:B------:R0:W-:Y:S04]  /*e840*/  STL [R1+0x18f0], R5 ;  /* 0x0018f00501007387 */ /* 0x0001e80000100800 */
[----:B------:R1:W-:Y:S01]  /*e850*/  STL [R1+0x18e4], R3 ;  /* 0x0018e40301007387 */ /* 0x0003e20000100800 */
[----:B0-----:R-:W-:Y:S02]  /*e860*/  LEA R5, P6, R25, R4, 0x1 ;  /* 0x0000000419057211 */ /* 0x001fe400078c08ff */
[----:B-1----:R-:W-:Y:S02]  /*e870*/  LEA.HI.X.SX32 R3, R19, R0, 0x1, P5 ;  /* 0x0000000013037211 */ /* 0x002fe400028f0eff */
[----:B------:R-:W-:Y:S01]  /*e880*/  LEA R6, P5, R10, R4, 0x1 ;  /* 0x000000040a067211 */ /* 0x000fe200078a08ff */
[----:B------:R0:W-:Y:S04]  /*e890*/  STL [R1+0x18e8], R5 ;  /* 0x0018e80501007387 */ /* 0x0001e80000100800 */
[----:B------:R1:W-:Y:S01]  /*e8a0*/  STL [R1+0x18dc], R3 ;  /* 0x0018dc0301007387 */ /* 0x0003e20000100800 */
[----:B0-----:R-:W-:-:S03]  /*e8b0*/  LEA.HI.X.SX32 R5, R20, R0, 0x1, P4 ;  /* 0x0000000014057211 */ /* 0x001fc600020f0eff */
[----:B-1----:R-:W3:Y:S04]  /*e8c0*/  LDL.LU R3, [R1+0x184] ;  /* 0x0001840001037983 */ /* 0x002ee80000300800 */
[----:B------:R-:W-:Y:S04]  /*e8d0*/  STL [R1+0x18e0], R6 ;  /* 0x0018e00601007387 */ /* 0x000fe80000100800 */
[----:B------:R-:W3:Y:S04]  /*e8e0*/  LDL.LU R20, [R1+0x178] ;  /* 0x0001780001147983 */ /* 0x000ee80000300800 */
[----:B------:R-:W4:Y:S04]  /*e8f0*/  LDL.LU R17, [R1+0x180] ;  /* 0x0001800001117983 */ /* 0x000f280000300800 */
[----:B------:R0:W-:Y:S04]  /*e900*/  STL [R1+0x18d4], R5 ;  /* 0x0018d40501007387 */ /* 0x0001e80000100800 */
[----:B0-----:R-:W4:Y:S01]  /*e910*/  LDL.LU R5, [R1+0x17c] ;  /* 0x00017c0001057983 */ /* 0x001f220000300800 */
[----:B------:R-:W-:-:S02]  /*e920*/  LEA.HI.X.SX32 R6, R21, R0, 0x1, P3 ;  /* 0x0000000015067211 */ /* 0x000fc400018f0eff */
[----:B--2---:R-:W-:-:S05]  /*e930*/  LEA R7, P4, R11, R4, 0x1 ;  /* 0x000000040b077211 */ /* 0x004fca00078808ff */
[----:B------:R-:W-:Y:S04]  /*e940*/  STL [R1+0x18d8], R7 ;  /* 0x0018d80701007387 */ /* 0x000fe80000100800 */
[----:B------:R0:W-:Y:S04]  /*e950*/  STL [R1+0x18cc], R6 ;  /* 0x0018cc0601007387 */ /* 0x0001e80000100800 */
[----:B0-----:R-:W2:Y:S01]  /*e960*/  LDL.LU R6, [R1+0x174] ;  /* 0x0001740001067983 */ /* 0x001ea20000300800 */
[----:B------:R-:W-:Y:S01]  /*e970*/  IMAD.MOV.U32 R18, RZ, RZ, R8 ;  /* 0x000000ffff127224 */ /* 0x000fe200078e0008 */
[----:B------:R-:W-:-:S02]  /*e980*/  LEA R8, P3, R27, R4, 0x1 ;  /* 0x000000041b087211 */ /* 0x000fc400078608ff */
[----:B------:R-:W-:Y:S01]  /*e990*/  LEA.HI.X.SX32 R7, R22, R0, 0x1, P2 ;  /* 0x0000000016077211 */ /* 0x000fe200010f0eff */
[----:B------:R-:W-:Y:S01]  /*e9a0*/  IMAD.MOV.U32 R19, RZ, RZ, R9 ;  /* 0x000000ffff137224 */ /* 0x000fe200078e0009 */
[----:B------:R-:W-:Y:S01]  /*e9b0*/  LEA R9, P2, R29, R4, 0x1 ;  /* 0x000000041d097211 */ /* 0x000fe200078408ff */
[----:B------:R0:W-:Y:S04]  /*e9c0*/  STL [R1+0x18d0], R8 ;  /* 0x0018d00801007387 */ /* 0x0001e80000100800 */
[----:B------:R1:W-:Y:S01]  /*e9d0*/  STL [R1+0x18c4], R7 ;  /* 0x0018c40701007387 */ /* 0x0003e20000100800 */
[----:B0-----:R-:W-:-:S03]  /*e9e0*/  LEA.HI.X.SX32 R8, R23, R0, 0x1, P1 ;  /* 0x0000000017087211 */ /* 0x001fc600008f0eff */
[----:B-1----:R-:W2:Y:S04]  /*e9f0*/  LDL.LU R7, [R1+0x170] ;  /* 0x0001700001077983 */ /* 0x002ea80000300800 */
[----:B------:R0:W-:Y:S04]  /*ea00*/  STL [R1+0x18c8], R9 ;  /* 0x0018c80901007387 */ /* 0x0001e80000100800 */
[----:B------:R1:W-:Y:S01]  /*ea10*/  STL [R1+0x18bc], R8 ;  /* 0x0018bc0801007387 */ /* 0x0003e20000100800 */
[----:B------:R-:W-:Y:S02]  /*ea20*/  LEA R21, P1, R14, R4, 0x1 ;  /* 0x000000040e157211 */ /* 0x000fe400078208ff */
[----:B0-----:R-:W-:Y:S01]  /*ea30*/  LEA.HI.X.SX32 R9, R24, R0, 0x1, P0 ;  /* 0x0000000018097211 */ /* 0x001fe200000f0eff */
[----:B-1----:R-:W2:Y:S01]  /*ea40*/  LDL.LU R8, [R1+0x16c] ;  /* 0x00016c0001087983 */ /* 0x002ea20000300800 */
[----:B------:R-:W-:-:S03]  /*ea50*/  LEA R22, P0, R13, R4, 0x1 ;  /* 0x000000040d167211 */ /* 0x000fc600078008ff */
[----:B------:R0:W-:Y:S04]  /*ea60*/  STL [R1+0x18c0], R21 ;  /* 0x0018c01501007387 */ /* 0x0001e80000100800 */
[----:B------:R1:W-:Y:S01]  /*ea70*/  STL [R1+0x18b4], R9 ;  /* 0x0018b40901007387 */ /* 0x0003e20000100800 */
[----:B0-----:R-:W-:-:S03]  /*ea80*/  LEA.HI.X.SX32 R21, R25, R0, 0x1, P6 ;  /* 0x0000000019157211 */ /* 0x001fc600030f0eff */
[----:B-1----:R-:W2:Y:S04]  /*ea90*/  LDL.LU R9, [R1+0x168] ;  /* 0x0001680001097983 */ /* 0x002ea80000300800 */
[----:B------:R-:W-:Y:S04]  /*eaa0*/  STL [R1+0x18b8], R22 ;  /* 0x0018b81601007387 */ /* 0x000fe80000100800 */
[----:B------:R0:W-:Y:S02]  /*eab0*/  STL [R1+0x1550], R21 ;  /* 0x0015501501007387 */ /* 0x0001e40000100800 */
[----:B0-----:R-:W-:-:S02]  /*eac0*/  LEA.HI.X.SX32 R21, R10, R0, 0x1, P5 ;  /* 0x000000000a157211 */ /* 0x001fc400028f0eff */
[----:B------:R-:W2:Y:S01]  /*ead0*/  LDL.LU R10, [R1+0x164] ;  /* 0x00016400010a7983 */ /* 0x000ea20000300800 */
[----:B---3--:R-:W-:-:S05]  /*eae0*/  LEA R22, P6, R20, R4, 0x1 ;  /* 0x0000000414167211 */ /* 0x008fca00078c08ff */
[----:B------:R0:W-:Y:S04]  /*eaf0*/  STL [R1+0x1570], R22 ;  /* 0x0015701601007387 */ /* 0x0001e80000100800 */
[----:B------:R1:W-:Y:S01]  /*eb00*/  STL [R1+0x1554], R21 ;  /* 0x0015541501007387 */ /* 0x0003e20000100800 */
[----:B0-----:R-:W-:Y:S02]  /*eb10*/  LEA R22, P5, R16, R4, 0x1 ;  /* 0x0000000410167211 */ /* 0x001fe400078a08ff */
[----:B-1----:R-:W-:Y:S02]  /*eb20*/  LEA.HI.X.SX32 R21, R11, R0, 0x1, P4 ;  /* 0x000000000b157211 */ /* 0x002fe400020f0eff */
[----:B------:R-:W3:Y:S04]  /*eb30*/  LDL.LU R11, [R1+0x15c] ;  /* 0x00015c00010b7983 */ /* 0x000ee80000300800 */
[----:B------:R0:W-:Y:S04]  /*eb40*/  STL [R1+0x1578], R22 ;  /* 0x0015781601007387 */ /* 0x0001e80000100800 */
[----:B------:R1:W-:Y:S01]  /*eb50*/  STL [R1+0x1558], R21 ;  /* 0x0015581501007387 */ /* 0x0003e20000100800 */
[----:B0-----:R-:W-:-:S02]  /*eb60*/  LEA R22, P4, R15, R4, 0x1 ;  /* 0x000000040f167211 */ /* 0x001fc400078808ff */
[----:B-1----:R-:W-:Y:S02]  /*eb70*/  LEA.HI.X.SX32 R21, R27, R0, 0x1, P3 ;  /* 0x000000001b157211 */ /* 0x002fe400018f0eff */
[----:B------:R-:W3:Y:S04]  /*eb80*/  LDL.LU R27, [R1+0x158] ;  /* 0x00015800011b7983 */ /* 0x000ee80000300800 */
[----:B------:R4:W-:Y:S04]  /*eb90*/  STL [R1+0x1580], R22 ;  /* 0x0015801601007387 */ /* 0x0009e80000100800 */
[----:B------:R0:W-:Y:S01]  /*eba0*/  STL [R1+0x155c], R21 ;  /* 0x00155c1501007387 */ /* 0x0001e20000100800 */
[----:B----4-:R-:W-:-:S02]  /*ebb0*/  LEA R22, P3, R26, R4, 0x1 ;  /* 0x000000041a167211 */ /* 0x010fc400078608ff */
[----:B0-----:R-:W-:-:S03]  /*ebc0*/  LEA.HI.X.SX32 R21, R29, R0, 0x1, P2 ;  /* 0x000000001d157211 */ /* 0x001fc600010f0eff */
[----:B------:R0:W-:Y:S04]  /*ebd0*/  STL [R1+0x1588], R22 ;  /* 0x0015881601007387 */ /* 0x0001e80000100800 */
[----:B------:R-:W4:Y:S01]  /*ebe0*/  LDL.LU R29, [R1+0x154] ;  /* 0x00015400011d7983 */ /* 0x000f220000300800 */
[----:B------:R-:W-:-:S03]  /*ebf0*/  LEA R23, P2, R3, R4, 0x1 ;  /* 0x0000000403177211 */ /* 0x000fc600078408ff */
[----:B------:R1:W-:Y:S01]  /*ec00*/  STL [R1+0x1560], R21 ;  /* 0x0015601501007387 */ /* 0x0003e20000100800 */
[----:B0-----:R-:W-:-:S03]  /*ec10*/  LEA.HI.X.SX32 R22, R14, R0, 0x1, P1 ;  /* 0x000000000e167211 */ /* 0x001fc600008f0eff */
[----:B------:R-:W-:Y:S04]  /*ec20*/  STL [R1+0x1590], R23 ;  /* 0x0015901701007387 */ /* 0x000fe80000100800 */
[----:B------:R-:W4:Y:S01]  /*ec30*/  LDL.LU R14, [R1+0x150] ;  /* 0x00015000010e7983 */ /* 0x000f220000300800 */
[----:B-1----:R-:W-:-:S03]  /*ec40*/  LEA R21, P1, R17, R4, 0x1 ;  /* 0x0000000411157211 */ /* 0x002fc600078208ff */
[----:B------:R0:W-:Y:S04]  /*ec50*/  STL [R1+0x1564], R22 ;  /* 0x0015641601007387 */ /* 0x0001e80000100800 */
[----:B------:R1:W-:Y:S01]  /*ec60*/  STL [R1+0x1598], R21 ;  /* 0x0015981501007387 */ /* 0x0003e20000100800 */
[----:B0-----:R-:W-:-:S03]  /*ec70*/  LEA.HI.X.SX32 R22, R13, R0, 0x1, P0 ;  /* 0x000000000d167211 */ /* 0x001fc600000f0eff */
[----:B------:R-:W4:Y:S01]  /*ec80*/  LDL.LU R13, [R1+0x148] ;  /* 0x00014800010d7983 */ /* 0x000f220000300800 */
[----:B-1----:R-:W-:-:S03]  /*ec90*/  LEA R21, P0, R5, R4, 0x1 ;  /* 0x0000000405157211 */ /* 0x002fc600078008ff */
[----:B------:R0:W-:Y:S04]  /*eca0*/  STL [R1+0x1568], R22 ;  /* 0x0015681601007387 */ /* 0x0001e80000100800 */
[----:B------:R-:W-:Y:S01]  /*ecb0*/  STL [R1+0x15a0], R21 ;  /* 0x0015a01501007387 */ /* 0x000fe20000100800 */
[----:B0-----:R-:W-:-:S03]  /*ecc0*/  LEA.HI.X.SX32 R22, R20, R0, 0x1, P6 ;  /* 0x0000000014167211 */ /* 0x001fc600030f0eff */
[----:B------:R-:W4:Y:S04]  /*ecd0*/  LDL.LU R20, [R1+0x144] ;  /* 0x0001440001147983 */ /* 0x000f280000300800 */
[----:B------:R0:W-:Y:S02]  /*ece0*/  STL [R1+0x156c], R22 ;  /* 0x00156c1601007387 */ /* 0x0001e40000100800 */
[----:B0-----:R-:W-:Y:S02]  /*ecf0*/  LEA.HI.X.SX32 R22, R16, R0, 0x1, P5 ;  /* 0x0000000010167211 */ /* 0x001fe400028f0eff */
[----:B------:R-:W4:Y:S01]  /*ed00*/  LDL.LU R16, [R1+0x140] ;  /* 0x0001400001107983 */ /* 0x000f220000300800 */
[----:B--2---:R-:W-:-:S05]  /*ed10*/  LEA R21, P6, R6, R4, 0x1 ;  /* 0x0000000406157211 */ /* 0x004fca00078c08ff */
[----:B------:R-:W-:Y:S04]  /*ed20*/  STL [R1+0x15a8], R21 ;  /* 0x0015a81501007387 */ /* 0x000fe80000100800 */
[----:B------:R0:W-:Y:S02]  /*ed30*/  STL [R1+0x1574], R22 ;  /* 0x0015741601007387 */ /* 0x0001e40000100800 */
[----:B0-----:R-:W-:Y:S02]  /*ed40*/  LEA.HI.X.SX32 R22, R15, R0, 0x1, P4 ;  /* 0x000000000f167211 */ /* 0x001fe400020f0eff */
[----:B------:R-:W2:Y:S01]  /*ed50*/  LDL.LU R15, [R1+0x13c] ;  /* 0x00013c00010f7983 */ /* 0x000ea20000300800 */
[----:B------:R-:W-:-:S05]  /*ed60*/  LEA R21, P5, R7, R4, 0x1 ;  /* 0x0000000407157211 */ /* 0x000fca00078a08ff */
[----:B------:R0:W-:Y:S04]  /*ed70*/  STL [R1+0x15b0], R21 ;  /* 0x0015b01501007387 */ /* 0x0001e80000100800 */
[----:B------:R1:W-:Y:S01]  /*ed80*/  STL [R1+0x157c], R22 ;  /* 0x00157c1601007387 */ /* 0x0003e20000100800 */
[----:B0-----:R-:W-:Y:S02]  /*ed90*/  LEA R21, P4, R8, R4, 0x1 ;  /* 0x0000000408157211 */ /* 0x001fe400078808ff */
[----:B-1----:R-:W-:Y:S02]  /*eda0*/  LEA.HI.X.SX32 R22, R26, R0, 0x1, P3 ;  /* 0x000000001a167211 */ /* 0x002fe400018f0eff */
[----:B------:R-:W2:Y:S04]  /*edb0*/  LDL.LU R26, [R1+0x134] ;  /* 0x00013400011a7983 */ /* 0x000ea80000300800 */
[----:B------:R0:W-:Y:S04]  /*edc0*/  STL [R1+0x15b8], R21 ;  /* 0x0015b81501007387 */ /* 0x0001e80000100800 */
[----:B------:R1:W-:Y:S01]  /*edd0*/  STL [R1+0x1584], R22 ;  /* 0x0015841601007387 */ /* 0x0003e20000100800 */
[----:B0-----:R-:W-:-:S02]  /*ede0*/  LEA R21, P3, R9, R4, 0x1 ;  /* 0x0000000409157211 */ /* 0x001fc400078608ff */
[----:B-1----:R-:W-:Y:S02]  /*edf0*/  LEA.HI.X.SX32 R22, R3, R0, 0x1, P2 ;  /* 0x0000000003167211 */ /* 0x002fe400010f0eff */
[----:B------:R-:W2:Y:S04]  /*ee00*/  LDL.LU R3, [R1+0x130] ;  /* 0x0001300001037983 */ /* 0x000ea80000300800 */
[----:B------:R0:W-:Y:S04]  /*ee10*/  STL [R1+0x15c0], R21 ;  /* 0x0015c01501007387 */ /* 0x0001e80000100800 */
[----:B------:R1:W-:Y:S01]  /*ee20*/  STL [R1+0x158c], R22 ;  /* 0x00158c1601007387 */ /* 0x0003e20000100800 */
[----:B0-----:R-:W-:-:S02]  /*ee30*/  LEA R21, P2, R10, R4, 0x1 ;  /* 0x000000040a157211 */ /* 0x001fc400078408ff */
[-C--:B-1----:R-:W-:Y:S02]  /*ee40*/  LEA.HI.X.SX32 R22, R17, R0.reuse, 0x1, P1 ;  /* 0x0000000011167211 */ /* 0x082fe400008f0eff */
[----:B------:R-:W2:Y:S04]  /*ee50*/  LDL.LU R17, [R1+0x12c] ;  /* 0x00012c0001117983 */ /* 0x000ea80000300800 */
        /* <DEDUP_REMOVED lines=8> */
[----:B-1----:R-:W-:-:S03]  /*eee0*/  LEA.HI.X.SX32 R22, R6, R0, 0x1, P6 ;  /* 0x0000000006167211 */ /* 0x002fc600030f0eff */
[----:B------:R4:W-:Y:S04]  /*eef0*/  STL [R1+0x15d8], R21 ;  /* 0x0015d81501007387 */ /* 0x0009e80000100800 */
[----:B------:R-:W3:Y:S04]  /*ef00*/  LDL.LU R6, [R1+0x124] ;  /* 0x0001240001067983 */ /* 0x000ee80000300800 */
[----:B------:R0:W-:Y:S01]  /*ef10*/  STL [R1+0x15a4], R22 ;  /* 0x0015a41601007387 */ /* 0x0001e20000100800 */
[----:B----4-:R-:W-:Y:S02]  /*ef20*/  LEA R21, P6, R29, R4, 0x1 ;  /* 0x000000041d157211 */ /* 0x010fe400078c08ff */
[----:B0-----:R-:W-:-:S03]  /*ef30*/  LEA.HI.X.SX32 R22, R7, R0, 0x1, P5 ;  /* 0x0000000007167211 */ /* 0x001fc600028f0eff */
[----:B------:R0:W-:Y:S04]  /*ef40*/  STL [R1+0x15e0], R21 ;  /* 0x0015e01501007387 */ /* 0x0001e80000100800 */
[----:B------:R-:W4:Y:S04]  /*ef50*/  LDL.LU R7, [R1+0x11c] ;  /* 0x00011c0001077983 */ /* 0x000f280000300800 */
[----:B------:R1:W-:Y:S01]  /*ef60*/  STL [R1+0x15ac], R22 ;  /* 0x0015ac1601007387 */ /* 0x0003e20000100800 */
[----:B0-----:R-:W-:Y:S02]  /*ef70*/  LEA R21, P5, R14, R4, 0x1 ;  /* 0x000000040e157211 */ /* 0x001fe400078a08ff */
[----:B-1----:R-:W-:-:S02]  /*ef80*/  LEA.HI.X.SX32 R22, R8, R0, 0x1, P4 ;  /* 0x0000000008167211 */ /* 0x002fc400020f0eff */
[----:B------:R-:W4:Y:S04]  /*ef90*/  LDL.LU R8, [R1+0x118] ;  /* 0x0001180001087983 */ /* 0x000f280000300800 */
[----:B------:R-:W-:Y:S04]  /*efa0*/  STL [R1+0x15e8], R21 ;  /* 0x0015e81501007387 */ /* 0x000fe80000100800 */
[----:B------:R0:W-:Y:S02]  /*efb0*/  STL [R1+0x15b4], R22 ;  /* 0x0015b41601007387 */ /* 0x0001e40000100800 */
[----:B0-----:R-:W-:-:S02]  /*efc0*/  LEA.HI.X.SX32 R22, R9, R0, 0x1, P3 ;  /* 0x0000000009167211 */ /* 0x001fc400018f0eff */
[----:B------:R-:W4:Y:S01]  /*efd0*/  LDL.LU R9, [R1+0x114] ;  /* 0x0001140001097983 */ /* 0x000f220000300800 */
[----:B------:R-:W-:-:S05]  /*efe0*/  LEA R21, P4, R13, R4, 0x1 ;  /* 0x000000040d157211 */ /* 0x000fca00078808ff */
[----:B------:R0:W-:Y:S04]  /*eff0*/  STL [R1+0x15f0], R21 ;  /* 0x0015f01501007387 */ /* 0x0001e80000100800 */
[----:B------:R1:W-:Y:S01]  /*f000*/  STL [R1+0x15bc], R22 ;  /* 0x0015bc1601007387 */ /* 0x0003e20000100800 */
[----:B0-----:R-:W-:Y:S02]  /*f010*/  LEA R21, P3, R20, R4, 0x1 ;  /* 0x0000000414157211 */ /* 0x001fe400078608ff */
[-C--:B-1----:R-:W-:Y:S02]  /*f020*/  LEA.HI.X.SX32 R22, R10, R0.reuse, 0x1, P2 ;  /* 0x000000000a167211 */ /* 0x082fe400010f0eff */
[----:B------:R-:W4:Y:S04]  /*f030*/  LDL.LU R10, [R1+0x10c] ;  /* 0x00010c00010a7983 */ /* 0x000f280000300800 */
[----:B------:R-:W-:Y:S04]  /*f040*/  STL [R1+0x15f8], R21 ;  /* 0x0015f81501007387 */ /* 0x000fe80000100800 */
[----:B------:R0:W-:Y:S02]  /*f050*/  STL [R1+0x15c4], R22 ;  /* 0x0015c41601007387 */ /* 0x0001e40000100800 */
[----:B0-----:R-:W-:-:S02]  /*f060*/  LEA.HI.X.SX32 R22, R11, R0, 0x1, P1 ;  /* 0x000000000b167211 */ /* 0x001fc400008f0eff */
[----:B------:R-:W4:Y:S01]  /*f070*/  LDL.LU R11, [R1+0x108] ;  /* 0x00010800010b7983 */ /* 0x000f220000300800 */
[----:B------:R-:W-:-:S05]  /*f080*/  LEA R21, P2, R16, R4, 0x1 ;  /* 0x0000000410157211 */ /* 0x000fca00078408ff */
[----:B------:R-:W-:Y:S04]  /*f090*/  STL [R1+0x1600], R21 ;  /* 0x0016001501007387 */ /* 0x000fe80000100800 */
        /* <DEDUP_REMOVED lines=20> */
[----:B------:R-:W-:Y:S01]  /*f1e0*/  STL [R1+0x15ec], R22 ;  /* 0x0015ec1601007387 */ /* 0x000fe20000100800 */
[----:B0-----:R-:W-:-:S05]  /*f1f0*/  LEA R21, P4, R5, R4, 0x1 ;  /* 0x0000000405157211 */ /* 0x001fca00078808ff */
[----:B------:R0:W-:Y:S04]  /*f200*/  STL [R1+0x1628], R21 ;  /* 0x0016281501007387 */ /* 0x0001e80000100800 */
[----:B0-----:R-:W2:Y:S01]  /*f210*/  LDL.LU R21, [R1+0xf0] ;  /* 0x0000f00001157983 */ /* 0x001ea20000300800 */
[----:B------:R-:W-:-:S05]  /*f220*/  LEA.HI.X.SX32 R20, R20, R0, 0x1, P3 ;  /* 0x0000000014147211 */ /* 0x000fca00018f0eff */
[----:B------:R0:W-:Y:S02]  /*f230*/  STL [R1+0x15f4], R20 ;  /* 0x0015f41401007387 */ /* 0x0001e40000100800 */
[-C--:B0-----:R-:W-:Y:S02]  /*f240*/  LEA.HI.X.SX32 R20, R16, R0.reuse, 0x1, P2 ;  /* 0x0000000010147211 */ /* 0x081fe400010f0eff */
[----:B------:R-:W-:Y:S02]  /*f250*/  LEA.HI.X.SX32 R17, R17, R0, 0x1, P5 ;  /* 0x0000000011117211 */ /* 0x000fe400028f0eff */
[----:B---3--:R-:W-:-:S05]  /*f260*/  LEA R23, P3, R6, R4, 0x1 ;  /* 0x0000000406177211 */ /* 0x008fca00078608ff */
[----:B------:R-:W-:Y:S04]  /*f270*/  STL [R1+0x1630], R23 ;  /* 0x0016301701007387 */ /* 0x000fe80000100800 */
[----:B------:R-:W3:Y:S04]  /*f280*/  LDL.LU R16, [R1+0xec] ;  /* 0x0000ec0001107983 */ /* 0x000ee80000300800 */
[----:B------:R0:W-:Y:S01]  /*f290*/  STL [R1+0x15fc], R20 ;  /* 0x0015fc1401007387 */ /* 0x0001e20000100800 */
[----:B----4-:R-:W-:Y:S02]  /*f2a0*/  LEA R22, P2, R7, R4, 0x1 ;  /* 0x0000000407167211 */ /* 0x010fe400078408ff */
[----:B0-----:R-:W-:-:S03]  /*f2b0*/  LEA.HI.X.SX32 R20, R15, R0, 0x1, P1 ;  /* 0x000000000f147211 */ /* 0x001fc600008f0eff */
[----:B------:R0:W-:Y:S04]  /*f2c0*/  STL [R1+0x1638], R22 ;  /* 0x0016381601007387 */ /* 0x0001e80000100800 */
[----:B------:R-:W4:Y:S01]  /*f2d0*/  LDL.LU R15, [R1+0xe8] ;  /* 0x0000e800010f7983 */ /* 0x000f220000300800 */
[----:B0-----:R-:W-:-:S03]  /*f2e0*/  LEA R22, P1, R8, R4, 0x1 ;  /* 0x0000000408167211 */ /* 0x001fc600078208ff */
[----:B------:R0:W-:Y:S04]  /*f2f0*/  STL [R1+0x1604], R20 ;  /* 0x0016041401007387 */ /* 0x0001e80000100800 */
[----:B------:R1:W-:Y:S01]  /*f300*/  STL [R1+0x1640], R22 ;  /* 0x0016401601007387 */ /* 0x0003e20000100800 */
[----:B0-----:R-:W-:-:S03]  /*f310*/  LEA.HI.X.SX32 R20, R26, R0, 0x1, P0 ;  /* 0x000000001a147211 */ /* 0x001fc600000f0eff */
[----:B------:R-:W4:Y:S04]  /*f320*/  LDL.LU R26, [R1+0xe4] ;  /* 0x0000e400011a7983 */ /* 0x000f280000300800 */
[----:B------:R0:W-:Y:S01]  /*f330*/  STL [R1+0x160c], R20 ;  /* 0x00160c1401007387 */ /* 0x0001e20000100800 */
[----:B-1----:R-:W-:Y:S02]  /*f340*/  LEA R22, P0, R9, R4, 0x1 ;  /* 0x0000000409167211 */ /* 0x002fe400078008ff */
[----:B0-----:R-:W-:Y:S02]  /*f350*/  LEA.HI.X.SX32 R20, R3, R0, 0x1, P6 ;  /* 0x0000000003147211 */ /* 0x001fe400030f0eff */
[----:B------:R-:W4:Y:S04]  /*f360*/  LDL.LU R3, [R1+0xe0] ;  /* 0x0000e00001037983 */ /* 0x000f280000300800 */
[----:B------:R-:W-:Y:S04]  /*f370*/  STL [R1+0x1648], R22 ;  /* 0x0016481601007387 */ /* 0x000fe80000100800 */
[----:B------:R0:W-:Y:S04]  /*f380*/  STL [R1+0x1614], R20 ;  /* 0x0016141401007387 */ /* 0x0001e80000100800 */
[----:B0-----:R-:W4:Y:S01]  /*f390*/  LDL.LU R20, [R1+0xdc] ;  /* 0x0000dc0001147983 */ /* 0x001f220000300800 */
        /* <DEDUP_REMOVED lines=10> */
[----:B------:R-:W-:Y:S02]  /*f440*/  LEA R22, P4, R27, R4, 0x1 ;  /* 0x000000041b167211 */ /* 0x000fe400078808ff */
[----:B------:R-:W-:-:S03]  /*f450*/  LEA.HI.X.SX32 R7, R7, R0, 0x1, P2 ;  /* 0x0000000007077211 */ /* 0x000fc600010f0eff */
[----:B------:R2:W-:Y:S04]  /*f460*/  STL [R1+0x1660], R22 ;  /* 0x0016601601007387 */ /* 0x0005e80000100800 */
[----:B------:R0:W-:Y:S01]  /*f470*/  STL [R1+0x162c], R17 ;  /* 0x00162c1101007387 */ /* 0x0001e20000100800 */
[----:B--2---:R-:W-:-:S03]  /*f480*/  LEA R22, P3, R29, R4, 0x1 ;  /* 0x000000041d167211 */ /* 0x004fc600078608ff */
[----:B0-----:R-:W2:Y:S04]  /*f490*/  LDL.LU R17, [R1+0xd0] ;  /* 0x0000d00001117983 */ /* 0x001ea80000300800 */
[----:B------:R-:W-:Y:S04]  /*f4a0*/  STL [R1+0x1668], R22 ;  /* 0x0016681601007387 */ /* 0x000fe80000100800 */
[----:B------:R0:W-:Y:S04]  /*f4b0*/  STL [R1+0x1634], R7 ;  /* 0x0016340701007387 */ /* 0x0001e80000100800 */
[----:B0-----:R-:W2:Y:S01]  /*f4c0*/  LDL.LU R7, [R1+0xcc] ;  /* 0x0000cc0001077983 */ /* 0x001ea20000300800 */
[----:B------:R-:W-:-:S02]  /*f4d0*/  LEA.HI.X.SX32 R22, R8, R0, 0x1, P1 ;  /* 0x0000000008167211 */ /* 0x000fc400008f0eff */
[----:B------:R-:W-:-:S05]  /*f4e0*/  LEA R23, P2, R14, R4, 0x1 ;  /* 0x000000040e177211 */ /* 0x000fca00078408ff */
[----:B------:R-:W-:Y:S04]  /*f4f0*/  STL [R1+0x1670], R23 ;  /* 0x0016701701007387 */ /* 0x000fe80000100800 */
[----:B------:R0:W-:Y:S01]  /*f500*/  STL [R1+0x163c], R22 ;  /* 0x00163c1601007387 */ /* 0x0001e20000100800 */
[----:B------:R-:W-:Y:S02]  /*f510*/  LEA R8, P1, R13, R4, 0x1 ;  /* 0x000000040d087211 */ /* 0x000fe400078208ff */
[----:B0-----:R-:W-:-:S03]  /*f520*/  LEA.HI.X.SX32 R22, R9, R0, 0x1, P0 ;  /* 0x0000000009167211 */ /* 0x001fc600000f0eff */
[----:B------:R0:W-:Y:S01]  /*f530*/  STL [R1+0x1678], R8 ;  /* 0x0016780801007387 */ /* 0x0001e20000100800 */
[----:B------:R-:W-:-:S03]  /*f540*/  LEA.HI.X.SX32 R10, R10, R0, 0x1, P6 ;  /* 0x000000000a0a7211 */ /* 0x000fc600030f0eff */
[----:B0-----:R-:W2:Y:S04]  /*f550*/  LDL.LU R8, [R1+0xc8] ;  /* 0x0000c80001087983 */ /* 0x001ea80000300800 */
[----:B------:R-:W-:Y:S01]  /*f560*/  STL [R1+0x1644], R22 ;  /* 0x0016441601007387 */ /* 0x000fe20000100800 */
[----:B------:R-:W-:-:S05]  /*f570*/  LEA R9, P0, R21, R4, 0x1 ;  /* 0x0000000415097211 */ /* 0x000fca00078008ff */
[----:B------:R0:W-:Y:S04]  /*f580*/  STL [R1+0x1680], R9 ;  /* 0x0016800901007387 */ /* 0x0001e80000100800 */
[----:B0-----:R-:W2:Y:S04]  /*f590*/  LDL.LU R9, [R1+0xc4] ;  /* 0x0000c40001097983 */ /* 0x001ea80000300800 */
[----:B------:R0:W-:Y:S01]  /*f5a0*/  STL [R1+0x164c], R10 ;  /* 0x00164c0a01007387 */ /* 0x0001e20000100800 */
[----:B------:R-:W-:-:S03]  /*f5b0*/  LEA.HI.X.SX32 R11, R11, R0, 0x1, P5 ;  /* 0x000000000b0b7211 */ /* 0x000fc600028f0eff */
[----:B0-----:R-:W2:Y:S01]  /*f5c0*/  LDL.LU R10, [R1+0xc0] ;  /* 0x0000c000010a7983 */ /* 0x001ea20000300800 */
[----:B------:R-:W-:Y:S02]  /*f5d0*/  LEA.HI.X.SX32 R23, R27, R0, 0x1, P4 ;  /* 0x000000001b177211 */ /* 0x000fe400020f0eff */
[----:B---3--:R-:W-:-:S05]  /*f5e0*/  LEA R22, P6, R16, R4, 0x1 ;  /* 0x0000000410167211 */ /* 0x008fca00078c08ff */
[----:B------:R-:W-:Y:S04]  /*f5f0*/  STL [R1+0x1688], R22 ;  /* 0x0016881601007387 */ /* 0x000fe80000100800 */
[----:B------:R0:W-:Y:S04]  /*f600*/  STL [R1+0x1654], R11 ;  /* 0x0016540b01007387 */ /* 0x0001e80000100800 */
[----:B0-----:R-:W3:Y:S01]  /*f610*/  LDL.LU R11, [R1+0xbc] ;  /* 0x0000bc00010b7983 */ /* 0x001ee20000300800 */
[----:B----4-:R-:W-:-:S05]  /*f620*/  LEA R22, P5, R15, R4, 0x1 ;  /* 0x000000040f167211 */ /* 0x010fca00078a08ff */
[----:B------:R0:W-:Y:S04]  /*f630*/  STL [R1+0x1690], R22 ;  /* 0x0016901601007387 */ /* 0x0001e80000100800 */
[----:B------:R1:W-:Y:S04]  /*f640*/  STL [R1+0x165c], R23 ;  /* 0x00165c1701007387 */ /* 0x0003e80000100800 */
[----:B------:R-:W4:Y:S01]  /*f650*/  LDL.LU R27, [R1+0xb8] ;  /* 0x0000b800011b7983 */ /* 0x000f220000300800 */
[----:B0-----:R-:W-:Y:S02]  /*f660*/  LEA R22, P4, R26, R4, 0x1 ;  /* 0x000000041a167211 */ /* 0x001fe400078808ff */
[----:B-1----:R-:W-:-:S03]  /*f670*/  LEA.HI.X.SX32 R23, R29, R0, 0x1, P3 ;  /* 0x000000001d177211 */ /* 0x002fc600018f0eff */
[----:B------:R0:W-:Y:S04]  /*f680*/  STL [R1+0x1698], R22 ;  /* 0x0016981601007387 */ /* 0x0001e80000100800 */
[----:B------:R-:W4:Y:S01]  /*f690*/  LDL.LU R29, [R1+0xb4] ;  /* 0x0000b400011d7983 */ /* 0x000f220000300800 */
[----:B0-----:R-:W-:-:S03]  /*f6a0*/  LEA R22, P3, R3, R4, 0x1 ;  /* 0x0000000403167211 */ /* 0x001fc600078608ff */
[----:B------:R0:W-:Y:S04]  /*f6b0*/  STL [R1+0x1664], R23 ;  /* 0x0016641701007387 */ /* 0x0001e80000100800 */
[----:B------:R1:W-:Y:S01]  /*f6c0*/  STL [R1+0x16a0], R22 ;  /* 0x0016a01601007387 */ /* 0x0003e20000100800 */
[----:B0-----:R-:W-:-:S03]  /*f6d0*/  LEA.HI.X.SX32 R23, R14, R0, 0x1, P2 ;  /* 0x000000000e177211 */ /* 0x001fc600010f0eff */
[----:B------:R-:W4:Y:S01]  /*f6e0*/  LDL.LU R14, [R1+0xb0] ;  /* 0x0000b000010e7983 */ /* 0x000f220000300800 */
[----:B-1----:R-:W-:-:S03]  /*f6f0*/  LEA R22, P2, R20, R4, 0x1 ;  /* 0x0000000414167211 */ /* 0x002fc600078408ff */
[----:B------:R0:W-:Y:S04]  /*f700*/  STL [R1+0x166c], R23 ;  /* 0x00166c1701007387 */ /* 0x0001e80000100800 */
[----:B------:R1:W-:Y:S01]  /*f710*/  STL [R1+0x16a8], R22 ;  /* 0x0016a81601007387 */ /* 0x0003e20000100800 */
[----:B0-----:R-:W-:-:S03]  /*f720*/  LEA.HI.X.SX32 R23, R13, R0, 0x1, P1 ;  /* 0x000000000d177211 */ /* 0x001fc600008f0eff */
[----:B------:R-:W4:Y:S04]  /*f730*/  LDL.LU R13, [R1+0xac] ;  /* 0x0000ac00010d7983 */ /* 0x000f280000300800 */
[----:B------:R0:W-:Y:S01]  /*f740*/  STL [R1+0x1674], R23 ;  /* 0x0016741701007387 */ /* 0x0001e20000100800 */
[----:B-1----:R-:W-:Y:S02]  /*f750*/  LEA R22, P1, R5, R4, 0x1 ;  /* 0x0000000405167211 */ /* 0x002fe400078208ff */
[----:B0-----:R-:W-:-:S03]  /*f760*/  LEA.HI.X.SX32 R23, R21, R0, 0x1, P0 ;  /* 0x0000000015177211 */ /* 0x001fc600000f0eff */
[----:B------:R0:W-:Y:S01]  /*f770*/  STL [R1+0x16b0], R22 ;  /* 0x0016b01601007387 */ /* 0x0001e20000100800 */
[----:B------:R-:W-:-:S03]  /*f780*/  LEA.HI.X.SX32 R21, R16, R0, 0x1, P6 ;  /* 0x0000000010157211 */ /* 0x000fc600030f0eff */
[----:B------:R-:W-:Y:S04]  /*f790*/  STL [R1+0x167c], R23 ;  /* 0x00167c1701007387 */ /* 0x000fe80000100800 */
[----:B------:R-:W4:Y:S01]  /*f7a0*/  LDL.LU R16, [R1+0xa8] ;  /* 0x0000a80001107983 */ /* 0x000f220000300800 */
[----:B0-----:R-:W-:-:S05]  /*f7b0*/  LEA R22, P0, R6, R4, 0x1 ;  /* 0x0000000406167211 */ /* 0x001fca00078008ff */
[----:B------:R-:W-:Y:S04]  /*f7c0*/  STL [R1+0x16b8], R22 ;  /* 0x0016b81601007387 */ /* 0x000fe80000100800 */
[----:B------:R0:W-:Y:S02]  /*f7d0*/  STL [R1+0x1684], R21 ;  /* 0x0016841501007387 */ /* 0x0001e40000100800 */
[----:B0-----:R-:W-:Y:S02]  /*f7e0*/  LEA.HI.X.SX32 R21, R15, R0, 0x1, P5 ;  /* 0x000000000f157211 */ /* 0x001fe400028f0eff */
[----:B------:R-:W4:Y:S01]  /*f7f0*/  LDL.LU R15, [R1+0xa4] ;  /* 0x0000a400010f7983 */ /* 0x000f220000300800 */
[----:B--2---:R-:W-:-:S05]  /*f800*/  LEA R22, P6, R17, R4, 0x1 ;  /* 0x0000000411167211 */ /* 0x004fca00078c08ff */
[----:B------:R0:W-:Y:S04]  /*f810*/  STL [R1+0x16c0], R22 ;  /* 0x0016c01601007387 */ /* 0x0001e80000100800 */
[----:B------:R1:W-:Y:S01]  /*f820*/  STL [R1+0x168c], R21 ;  /* 0x00168c1501007387 */ /* 0x0003e20000100800 */
[----:B0-----:R-:W-:Y:S02]  /*f830*/  LEA R22, P5, R7, R4, 0x1 ;  /* 0x0000000407167211 */ /* 0x001fe400078a08ff */
[----:B-1----:R-:W-:-:S03]  /*f840*/  LEA.HI.X.SX32 R21, R26, R0, 0x1, P4 ;  /* 0x000000001a157211 */ /* 0x002fc600020f0eff */
[----:B------:R0:W-:Y:S04]  /*f850*/  STL [R1+0x16c8], R22 ;  /* 0x0016c81601007387 */ /* 0x0001e80000100800 */
[----:B------:R-:W2:Y:S04]  /*f860*/  LDL.LU R26, [R1+0xa0] ;  /* 0x0000a000011a7983 */ /* 0x000ea80000300800 */
[----:B------:R1:W-:Y:S01]  /*f870*/  STL [R1+0x1694], R21 ;  /* 0x0016941501007387 */ /* 0x0003e20000100800 */
[-C--:B0-----:R-:W-:Y:S02]  /*f880*/  LEA.HI.X.SX32 R22, R3, R0.reuse, 0x1, P3 ;  /* 0x0000000003167211 */ /* 0x081fe400018f0eff */
[----:B------:R-:W-:-:S02]  /*f890*/  LEA.HI.X.SX32 R20, R20, R0, 0x1, P2 ;  /* 0x0000000014147211 */ /* 0x000fc400010f0eff */
[----:B------:R-:W-:-:S05]  /*f8a0*/  LEA R23, P4, R8, R4, 0x1 ;  /* 0x0000000408177211 */ /* 0x000fca00078808ff */
[----:B------:R-:W-:Y:S04]  /*f8b0*/  STL [R1+0x16d0], R23 ;  /* 0x0016d01701007387 */ /* 0x000fe80000100800 */
[----:B------:R-:W2:Y:S04]  /*f8c0*/  LDL.LU R3, [R1+0x9c] ;  /* 0x00009c0001037983 */ /* 0x000ea80000300800 */
[----:B------:R-:W-:Y:S01]  /*f8d0*/  STL [R1+0x169c], R22 ;  /* 0x00169c1601007387 */ /* 0x000fe20000100800 */
[----:B-1----:R-:W-:-:S05]  /*f8e0*/  LEA R21, P3, R9, R4, 0x1 ;  /* 0x0000000409157211 */ /* 0x002fca00078608ff */
[----:B------:R0:W-:Y:S04]  /*f8f0*/  STL [R1+0x16d8], R21 ;  /* 0x0016d81501007387 */ /* 0x0001e80000100800 */
[----:B0-----:R-:W2:Y:S01]  /*f900*/  LDL.LU R21, [R1+0x98] ;  /* 0x0000980001157983 */ /* 0x001ea20000300800 */
[----:B------:R-:W-:-:S03]  /*f910*/  LEA R22, P2, R10, R4, 0x1 ;  /* 0x000000040a167211 */ /* 0x000fc600078408ff */
[----:B------:R0:W-:Y:S04]  /*f920*/  STL [R1+0x16a4], R20 ;  /* 0x0016a41401007387 */ /* 0x0001e80000100800 */
[----:B------:R1:W-:Y:S01]  /*f930*/  STL [R1+0x16e0], R22 ;  /* 0x0016e01601007387 */ /* 0x0003e20000100800 */
[----:B0-----:R-:W-:-:S03]  /*f940*/  LEA.HI.X.SX32 R20, R5, R0, 0x1, P1 ;  /* 0x0000000005147211 */ /* 0x001fc600008f0eff */
[----:B------:R-:W2:Y:S01]  /*f950*/  LDL.LU R5, [R1+0x94] ;  /* 0x0000940001057983 */ /* 0x000ea20000300800 */
[----:B-1----:R-:W-:-:S03]  /*f960*/  LEA.HI.X.SX32 R22, R6, R0, 0x1, P0 ;  /* 0x0000000006167211 */ /* 0x002fc600000f0eff */
[----:B------:R4:W-:Y:S01]  /*f970*/  STL [R1+0x16ac], R20 ;  /* 0x0016ac1401007387 */ /* 0x0009e20000100800 */
[----:B------:R-:W-:Y:S02]  /*f980*/  LEA.HI.X.SX32 R17, R17, R0, 0x1, P6 ;  /* 0x0000000011117211 */ /* 0x000fe400030f0eff */
[----:B---3--:R-:W-:-:S05]  /*f990*/  LEA R23, P1, R11, R4, 0x1 ;  /* 0x000000040b177211 */ /* 0x008fca00078208ff */
[----:B------:R-:W-:Y:S04]  /*f9a0*/  STL [R1+0x16e8], R23 ;  /* 0x0016e81701007387 */ /* 0x000fe80000100800 */
[----:B------:R-:W3:Y:S04]  /*f9b0*/  LDL.LU R6, [R1+0x90] ;  /* 0x0000900001067983 */ /* 0x000ee80000300800 */
[----:B------:R-:W-:Y:S01]  /*f9c0*/  STL [R1+0x16b4], R22 ;  /* 0x0016b41601007387 */ /* 0x000fe20000100800 */
[----:B----4-:R-:W-:-:S05]  /*f9d0*/  LEA R20, P0, R27, R4, 0x1 ;  /* 0x000000041b147211 */ /* 0x010fca00078008ff */
[----:B------:R0:W-:Y:S04]  /*f9e0*/  STL [R1+0x16f0], R20 ;  /* 0x0016f01401007387 */ /* 0x0001e80000100800 */
[----:B0-----:R-:W4:Y:S01]  /*f9f0*/  LDL.LU R20, [R1+0x8c] ;  /* 0x00008c0001147983 */ /* 0x001f220000300800 */
[----:B------:R-:W-:-:S03]  /*fa00*/  LEA R22, P6, R29, R4, 0x1 ;  /* 0x000000041d167211 */ /* 0x000fc600078c08ff */
        /* <DEDUP_REMOVED lines=17> */
[----:B------:R-:W-:-:S05]  /*fb20*/  LEA R22, P3, R16, R4, 0x1 ;  /* 0x0000000410167211 */ /* 0x000fca00078608ff */
[----:B------:R0:W-:Y:S04]  /*fb30*/  STL [R1+0x1710], R22 ;  /* 0x0017101601007387 */ /* 0x0001e80000100800 */
[----:B------:R1:W-:Y:S01]  /*fb40*/  STL [R1+0x16dc], R17 ;  /* 0x0016dc1101007387 */ /* 0x0003e20000100800 */
[----:B0-----:R-:W-:Y:S02]  /*fb50*/  LEA R22, P2, R15, R4, 0x1 ;  /* 0x000000040f167211 */ /* 0x001fe400078408ff */
[----:B-1----:R-:W-:-:S03]  /*fb60*/  LEA.HI.X.SX32 R17, R11, R0, 0x1, P1 ;  /* 0x000000000b117211 */ /* 0x002fc600008f0eff */
[----:B------:R2:W-:Y:S04]  /*fb70*/  STL [R1+0x1718], R22 ;  /* 0x0017181601007387 */ /* 0x0005e80000100800 */
[----:B------:R-:W4:Y:S04]  /*fb80*/  LDL.LU R11, [R1+0x78] ;  /* 0x00007800010b7983 */ /* 0x000f280000300800 */
[----:B------:R0:W-:Y:S01]  /*fb90*/  STL [R1+0x16e4], R17 ;  /* 0x0016e41101007387 */ /* 0x0001e20000100800 */
[----:B--2---:R-:W-:Y:S02]  /*fba0*/  LEA R22, P1, R26, R4, 0x1 ;  /* 0x000000041a167211 */ /* 0x004fe400078208ff */
[----:B0-----:R-:W-:-:S03]  /*fbb0*/  LEA.HI.X.SX32 R17, R27, R0, 0x1, P0 ;  /* 0x000000001b117211 */ /* 0x001fc600000f0eff */
[----:B------:R-:W-:Y:S04]  /*fbc0*/  STL [R1+0x1720], R22 ;  /* 0x0017201601007387 */ /* 0x000fe80000100800 */
[----:B------:R-:W2:Y:S04]  /*fbd0*/  LDL.LU R27, [R1+0x74] ;  /* 0x00007400011b7983 */ /* 0x000ea80000300800 */
[----:B------:R0:W-:Y:S01]  /*fbe0*/  STL [R1+0x16ec], R17 ;  /* 0x0016ec1101007387 */ /* 0x0001e20000100800 */
[-C--:B------:R-:W-:Y:S02]  /*fbf0*/  LEA.HI.X.SX32 R14, R14, R0.reuse, 0x1, P5 ;  /* 0x000000000e0e7211 */ /* 0x080fe400028f0eff */
[----:B0-----:R-:W-:-:S02]  /*fc00*/  LEA.HI.X.SX32 R17, R29, R0, 0x1, P6 ;  /* 0x000000001d117211 */ /* 0x001fc400030f0eff */
[----:B------:R-:W2:Y:S01]  /*fc10*/  LDL.LU R29, [R1+0x70] ;  /* 0x00007000011d7983 */ /* 0x000ea20000300800 */
[----:B------:R-:W-:-:S05]  /*fc20*/  LEA R22, P0, R3, R4, 0x1 ;  /* 0x0000000403167211 */ /* 0x000fca00078008ff */
[----:B------:R-:W-:Y:S04]  /*fc30*/  STL [R1+0x1728], R22 ;  /* 0x0017281601007387 */ /* 0x000fe80000100800 */
[----:B------:R0:W-:Y:S04]  /*fc40*/  STL [R1+0x16f4], R17 ;  /* 0x0016f41101007387 */ /* 0x0001e80000100800 */
[----:B0-----:R-:W2:Y:S01]  /*fc50*/  LDL.LU R17, [R1+0x6c] ;  /* 0x00006c0001117983 */ /* 0x001ea20000300800 */
[----:B------:R-:W-:-:S05]  /*fc60*/  LEA R22, P6, R21, R4, 0x1 ;  /* 0x0000000415167211 */ /* 0x000fca00078c08ff */
[----:B------:R-:W-:Y:S04]  /*fc70*/  STL [R1+0x1730], R22 ;  /* 0x0017301601007387 */ /* 0x000fe80000100800 */
[----:B------:R0:W-:Y:S01]  /*fc80*/  STL [R1+0x16fc], R14 ;  /* 0x0016fc0e01007387 */ /* 0x0001e20000100800 */
[----:B------:R-:W-:-:S03]  /*fc90*/  LEA R23, P5, R5, R4, 0x1 ;  /* 0x0000000405177211 */ /* 0x000fc600078a08ff */
[----:B0-----:R-:W2:Y:S01]  /*fca0*/  LDL.LU R14, [R1+0x68] ;  /* 0x00006800010e7983 */ /* 0x001ea20000300800 */
[----:B------:R-:W-:-:S03]  /*fcb0*/  LEA.HI.X.SX32 R22, R13, R0, 0x1, P4 ;  /* 0x000000000d167211 */ /* 0x000fc600020f0eff */
[----:B------:R-:W-:Y:S04]  /*fcc0*/  STL [R1+0x1738], R23 ;  /* 0x0017381701007387 */ /* 0x000fe80000100800 */
[----:B------:R-:W2:Y:S04]  /*fcd0*/  LDL.LU R13, [R1+0x64] ;  /* 0x00006400010d7983 */ /* 0x000ea80000300800 */
[----:B------:R0:W-:Y:S02]  /*fce0*/  STL [R1+0x1704], R22 ;  /* 0x0017041601007387 */ /* 0x0001e40000100800 */
[----:B0-----:R-:W-:-:S02]  /*fcf0*/  LEA.HI.X.SX32 R22, R16, R0, 0x1, P3 ;  /* 0x0000000010167211 */ /* 0x001fc400018f0eff */
[----:B------:R-:W2:Y:S01]  /*fd00*/  LDL.LU R16, [R1+0x60] ;  /* 0x0000600001107983 */ /* 0x000ea20000300800 */
[----:B------:R-:W-:Y:S02]  /*fd10*/  LEA.HI.X.SX32 R21, R21, R0, 0x1, P6 ;  /* 0x0000000015157211 */ /* 0x000fe400030f0eff */
[----:B---3--:R-:W-:-:S05]  /*fd20*/  LEA R23, P4, R6, R4, 0x1 ;  /* 0x0000000406177211 */ /* 0x008fca00078808ff */
[----:B------:R-:W-:Y:S04]  /*fd30*/  STL [R1+0x1740], R23 ;  /* 0x0017401701007387 */ /* 0x000fe80000100800 */
[----:B------:R0:W-:Y:S02]  /*fd40*/  STL [R1+0x170c], R22 ;  /* 0x00170c1601007387 */ /* 0x0001e40000100800 */
[----:B0-----:R-:W-:Y:S02]  /*fd50*/  LEA.HI.X.SX32 R22, R15, R0, 0x1, P2 ;  /* 0x000000000f167211 */ /* 0x001fe400010f0eff */
[----:B------:R-:W3:Y:S01]  /*fd60*/  LDL.LU R15, [R1+0x5c] ;  /* 0x00005c00010f7983 */ /* 0x000ee20000300800 */
[----:B----4-:R-:W-:-:S05]  /*fd70*/  LEA R23, P3, R20, R4, 0x1 ;  /* 0x0000000414177211 */ /* 0x010fca00078608ff */
[----:B------:R0:W-:Y:S04]  /*fd80*/  STL [R1+0x1748], R23 ;  /* 0x0017481701007387 */ /* 0x0001e80000100800 */
[----:B------:R1:W-:Y:S01]  /*fd90*/  STL [R1+0x1714], R22 ;  /* 0x0017141601007387 */ /* 0x0003e20000100800 */
[----:B0-----:R-:W-:Y:S02]  /*fda0*/  LEA R23, P2, R7, R4, 0x1 ;  /* 0x0000000407177211 */ /* 0x001fe400078408ff */
[----:B-1----:R-:W-:Y:S02]  /*fdb0*/  LEA.HI.X.SX32 R22, R26, R0, 0x1, P1 ;  /* 0x000000001a167211 */ /* 0x002fe400008f0eff */
[----:B------:R-:W4:Y:S04]  /*fdc0*/  LDL.LU R26, [R1+0x58] ;  /* 0x00005800011a7983 */ /* 0x000f280000300800 */
[----:B------:R0:W-:Y:S04]  /*fdd0*/  STL [R1+0x1750], R23 ;  /* 0x0017501701007387 */ /* 0x0001e80000100800 */
[----:B------:R1:W-:Y:S01]  /*fde0*/  STL [R1+0x171c], R22 ;  /* 0x00171c1601007387 */ /* 0x0003e20000100800 */
[----:B------:R-:W-:-:S02]  /*fdf0*/  LEA R24, P1, R8, R4, 0x1 ;  /* 0x0000000408187211 */ /* 0x000fc400078208ff */
[----:B0-----:R-:W-:-:S03]  /*fe00*/  LEA.HI.X.SX32 R23, R3, R0, 0x1, P0 ;  /* 0x0000000003177211 */ /* 0x001fc600000f0eff */
[----:B------:R-:W-:Y:S04]  /*fe10*/  STL [R1+0x1758], R24 ;  /* 0x0017581801007387 */ /* 0x000fe80000100800 */
[----:B------:R-:W4:Y:S04]  /*fe20*/  LDL.LU R3, [R1+0x54] ;  /* 0x0000540001037983 */ /* 0x000f280000300800 */
[----:B------:R-:W-:Y:S01]  /*fe30*/  STL [R1+0x1724], R23 ;  /* 0x0017241701007387 */ /* 0x000fe20000100800 */
[----:B-1----:R-:W-:-:S05]  /*fe40*/  LEA R22, P0, R9, R4, 0x1 ;  /* 0x0000000409167211 */ /* 0x002fca00078008ff */
[----:B------:R0:W-:Y:S04]  /*fe50*/  STL [R1+0x1760], R22 ;  /* 0x0017601601007387 */ /* 0x0001e80000100800 */
[----:B------:R1:W-:Y:S01]  /*fe60*/  STL [R1+0x172c], R21 ;  /* 0x00172c1501007387 */ /* 0x0003e20000100800 */
[----:B0-----:R-:W-:Y:S02]  /*fe70*/  LEA R22, P6, R10, R4, 0x1 ;  /* 0x000000040a167211 */ /* 0x001fe400078c08ff */
[----:B-1----:R-:W-:-:S03]  /*fe80*/  LEA.HI.X.SX32 R21, R5, R0, 0x1, P5 ;  /* 0x0000000005157211 */ /* 0x002fc600028f0eff */
[----:B------:R0:W-:Y:S04]  /*fe90*/  STL [R1+0x1768], R22 ;  /* 0x0017681601007387 */ /* 0x0001e80000100800 */
[----:B------:R-:W4:Y:S04]  /*fea0*/  LDL.LU R5, [R1+0x50] ;  /* 0x0000500001057983 */ /* 0x000f280000300800 */
[----:B------:R-:W-:Y:S01]  /*feb0*/  STL [R1+0x1734], R21 ;  /* 0x0017341501007387 */ /* 0x000fe20000100800 */
[----:B0-----:R-:W-:Y:S02]  /*fec0*/  LEA.HI.X.SX32 R22, R6, R0, 0x1, P4 ;  /* 0x0000000006167211 */ /* 0x001fe400020f0eff */
[----:B------:R-:W-:-:S05]  /*fed0*/  LEA R23, P5, R11, R4, 0x1 ;  /* 0x000000040b177211 */ /* 0x000fca00078a08ff */
[----:B------:R-:W-:Y:S04]  /*fee0*/  STL [R1+0x1770], R23 ;  /* 0x0017701701007387 */ /* 0x000fe80000100800 */
[----:B------:R-:W4:Y:S04]  /*fef0*/  LDL.LU R6, [R1+0x4c] ;  /* 0x00004c0001067983 */ /* 0x000f280000300800 */
[----:B------:R0:W-:Y:S02]  /*ff00*/  STL [R1+0x173c], R22 ;  /* 0x00173c1601007387 */ /* 0x0001e40000100800 */
[----:B0-----:R-:W-:-:S02]  /*ff10*/  LEA.HI.X.SX32 R22, R20, R0, 0x1, P3 ;  /* 0x0000000014167211 */ /* 0x001fc400018f0eff */
[----:B--2---:R-:W-:Y:S02]  /*ff20*/  LEA R21, P4, R27, R4, 0x1 ;  /* 0x000000041b157211 */ /* 0x004fe400078808ff */
[----:B------:R-:W-:-:S03]  /*ff30*/  LEA.HI.X.SX32 R20, R7, R0, 0x1, P2 ;  /* 0x0000000007147211 */ /* 0x000fc600010f0eff */
[----:B------:R0:W-:Y:S04]  /*ff40*/  STL [R1+0x1778], R21 ;  /* 0x0017781501007387 */ /* 0x0001e80000100800 */
[----:B------:R-:W-:Y:S04]  /*ff50*/  STL [R1+0x1744], R22 ;  /* 0x0017441601007387 */ /* 0x000fe80000100800 */
[----:B------:R-:W2:Y:S01]  /*ff60*/  LDL.LU R7, [R1+0x48] ;  /* 0x0000480001077983 */ /* 0x000ea20000300800 */
[----:B0-----:R-:W-:-:S05]  /*ff70*/  LEA R21, P3, R29, R4, 0x1 ;  /* 0x000000041d157211 */ /* 0x001fca00078608ff */
[----:B------:R-:W-:Y:S04]  /*ff80*/  STL [R1+0x1780], R21 ;  /* 0x0017801501007387 */ /* 0x000fe80000100800 */
[----:B------:R0:W-:Y:S01]  /*ff90*/  STL [R1+0x174c], R20 ;  /* 0x00174c1401007387 */ /* 0x0001e20000100800 */
[-C--:B------:R-:W-:Y:S02]  /*ffa0*/  LEA.HI.X.SX32 R9, R9, R0.reuse, 0x1, P0 ;  /* 0x0000000009097211 */ /* 0x080fe400000f0eff */
[----:B0-----:R-:W-:Y:S02]  /*ffb0*/  LEA.HI.X.SX32 R20, R8, R0, 0x1, P1 ;  /* 0x0000000008147211 */ /* 0x001fe400008f0eff */
[----:B------:R-:W2:Y:S01]  /*ffc0*/  LDL.LU R8, [R1+0x44] ;  /* 0x0000440001087983 */ /* 0x000ea20000300800 */
[----:B------:R-:W-:-:S05]  /*ffd0*/  LEA R21, P2, R17, R4, 0x1 ;  /* 0x0000000411157211 */ /* 0x000fca00078408ff */
[----:B------:R0:W-:Y:S04]  /*ffe0*/  STL [R1+0x1788], R21 ;  /* 0x0017881501007387 */ /* 0x0001e80000100800 */
[----:B------:R1:W-:Y:S01]  /*fff0*/  STL [R1+0x1754], R20 ;  /* 0x0017541401007387 */ /* 0x0003e20000100800 */
[-C--:B------:R-:W-:Y:S02]  /*10000*/  LEA.HI.X.SX32 R10, R10, R0.reuse, 0x1, P6 ;  /* 0x000000000a0a7211 */ /* 0x080fe400030f0eff */
[----:B------:R-:W-:Y:S02]  /*10010*/  LEA.HI.X.SX32 R11, R11, R0, 0x1, P5 ;  /* 0x000000000b0b7211 */ /* 0x000fe400028f0eff */
[----:B0-----:R-:W-:-:S05]  /*10020*/  LEA R21, P1, R14, R4, 0x1 ;  /* 0x000000040e157211 */ /* 0x001fca00078208ff */
[----:B------:R-:W-:Y:S04]  /*10030*/  STL [R1+0x1790], R21 ;  /* 0x0017901501007387 */ /* 0x000fe80000100800 */
[----:B------:R0:W-:Y:S01]  /*10040*/  STL [R1+0x175c], R9 ;  /* 0x00175c0901007387 */ /* 0x0001e20000100800 */
[----:B-1----:R-:W-:-:S03]  /*10050*/  LEA R20, P0, R13, R4, 0x1 ;  /* 0x000000040d147211 */ /* 0x002fc600078008ff */
[----:B0-----:R-:W2:Y:S04]  /*10060*/  LDL.LU R9, [R1+0x40] ;  /* 0x0000400001097983 */ /* 0x001ea80000300800 */
[----:B------:R0:W-:Y:S04]  /*10070*/  STL [R1+0x1798], R20 ;  /* 0x0017981401007387 */ /* 0x0001e80000100800 */
[----:B------:R1:W-:Y:S01]  /*10080*/  STL [R1+0x1764], R10 ;  /* 0x0017640a01007387 */ /* 0x0003e20000100800 */
[----:B0-----:R-:W-:-:S03]  /*10090*/  LEA R20, P6, R16, R4, 0x1 ;  /* 0x0000000410147211 */ /* 0x001fc600078c08ff */
[----:B-1----:R-:W2:Y:S04]  /*100a0*/  LDL.LU R10, [R1+0x3c] ;  /* 0x00003c00010a7983 */ /* 0x002ea80000300800 */
[----:B------:R-:W-:Y:S01]  /*100b0*/  STL [R1+0x17a0], R20 ;  /* 0x0017a01401007387 */ /* 0x000fe20000100800 */
[----:B------:R-:W-:-:S03]  /*100c0*/  LEA.HI.X.SX32 R21, R27, R0, 0x1, P4 ;  /* 0x000000001b157211 */ /* 0x000fc600020f0eff */
[----:B------:R0:W-:Y:S04]  /*100d0*/  STL [R1+0x176c], R11 ;  /* 0x00176c0b01007387 */ /* 0x0001e80000100800 */
[----:B0-----:R-:W2:Y:S01]  /*100e0*/  LDL.LU R11, [R1+0x38] ;  /* 0x00003800010b7983 */ /* 0x001ea20000300800 */
[----:B------:R-:W-:Y:S02]  /*100f0*/  LEA.HI.X.SX32 R17, R17, R0, 0x1, P2 ;  /* 0x0000000011117211 */ /* 0x000fe400010f0eff */
[----:B---3--:R-:W-:-:S05]  /*10100*/  LEA R20, P5, R15, R4, 0x1 ;  /* 0x000000040f147211 */ /* 0x008fca00078a08ff */
[----:B------:R4:W-:Y:S04]  /*10110*/  STL [R1+0x17a8], R20 ;  /* 0x0017a81401007387 */ /* 0x0009e80000100800 */
[----:B------:R0:W-:Y:S04]  /*10120*/  STL [R1+0x1774], R21 ;  /* 0x0017741501007387 */ /* 0x0001e80000100800 */
[----:B------:R-:W3:Y:S01]  /*10130*/  LDL.LU R27, [R1+0x34] ;  /* 0x00003400011b7983 */ /* 0x000ee20000300800 */
[----:B----4-:R-:W-:Y:S02]  /*10140*/  LEA R20, P4, R26, R4, 0x1 ;  /* 0x000000041a147211 */ /* 0x010fe400078808ff */
[----:B0-----:R-:W-:-:S03]  /*10150*/  LEA.HI.X.SX32 R21, R29, R0, 0x1, P3 ;  /* 0x000000001d157211 */ /* 0x001fc600018f0eff */
[----:B------:R0:W-:Y:S04]  /*10160*/  STL [R1+0x17b0], R20 ;  /* 0x0017b01401007387 */ /* 0x0001e80000100800 */
[----:B------:R-:W4:Y:S04]  /*10170*/  LDL.LU R29, [R1+0x30] ;  /* 0x00003000011d7983 */ /* 0x000f280000300800 */
[----:B------:R-:W-:Y:S01]  /*10180*/  STL [R1+0x177c], R21 ;  /* 0x00177c1501007387 */ /* 0x000fe20000100800 */
[----:B0-----:R-:W-:-:S05]  /*10190*/  LEA R20, P3, R3, R4, 0x1 ;  /* 0x0000000403147211 */ /* 0x001fca00078608ff */
[----:B------:R-:W-:Y:S04]  /*101a0*/  STL [R1+0x17b8], R20 ;  /* 0x0017b81401007387 */ /* 0x000fe80000100800 */
[----:B------:R-:W4:Y:S04]  /*101b0*/  LDL.LU R25, [R1+0x2c] ;  /* 0x00002c0001197983 */ /* 0x000f280000300800 */
[----:B------:R0:W-:Y:S04]  /*101c0*/  STL [R1+0x1784], R17 ;  /* 0x0017841101007387 */ /* 0x0001e80000100800 */
[----:B------:R-:W4:Y:S01]  /*101d0*/  LDL.LU R24, [R1+0x28] ;  /* 0x0000280001187983 */ /* 0x000f220000300800 */
[----:B0-----:R-:W-:-:S02]  /*101e0*/  LEA.HI.X.SX32 R17, R14, R0, 0x1, P1 ;  /* 0x000000000e117211 */ /* 0x001fc400008f0eff */
[----:B------:R-:W-:-:S05]  /*101f0*/  LEA R20, P2, R5, R4, 0x1 ;  /* 0x0000000405147211 */ /* 0x000fca00078408ff */
[----:B------:R-:W-:Y:S04]  /*10200*/  STL [R1+0x17c0], R20 ;  /* 0x0017c01401007387 */ /* 0x000fe80000100800 */
[----:B------:R-:W4:Y:S04]  /*10210*/  LDL.LU R23, [R1+0x24] ;  /* 0x0000240001177983 */ /* 0x000f280000300800 */
[----:B------:R-:W-:Y:S04]  /*10220*/  STL [R1+0x178c], R17 ;  /* 0x00178c1101007387 */ /* 0x000fe80000100800 */
[----:B------:R-:W4:Y:S01]  /*10230*/  LDL.LU R22, [R1+0x20] ;  /* 0x0000200001167983 */ /* 0x000f220000300800 */
[----:B------:R-:W-:-:S02]  /*10240*/  LEA.HI.X.SX32 R13, R13, R0, 0x1, P0 ;  /* 0x000000000d0d7211 */ /* 0x000fc400000f0eff */
[----:B------:R-:W-:-:S05]  /*10250*/  LEA R14, P1, R6, R4, 0x1 ;  /* 0x00000004060e7211 */ /* 0x000fca00078208ff */
[----:B------:R0:W-:Y:S04]  /*10260*/  STL [R1+0x17c8], R14 ;  /* 0x0017c80e01007387 */ /* 0x0001e80000100800 */
[----:B0-----:R-:W4:Y:S04]  /*10270*/  LDL.LU R14, [R1+0x1c] ;  /* 0x00001c00010e7983 */ /* 0x001f280000300800 */
[----:B------:R0:W-:Y:S04]  /*10280*/  STL [R1+0x1794], R13 ;  /* 0x0017940d01007387 */ /* 0x0001e80000100800 */
[----:B0-----:R-:W4:Y:S01]  /*10290*/  LDL.LU R13, [R1+0x18] ;  /* 0x00001800010d7983 */ /* 0x001f220000300800 */
[----:B--2---:R-:W-:-:S05]  /*102a0*/  LEA R20, P0, R7, R4, 0x1 ;  /* 0x0000000407147211 */ /* 0x004fca00078008ff */
[----:B------:R0:W-:Y:S04]  /*102b0*/  STL [R1+0x17d0], R20 ;  /* 0x0017d01401007387 */ /* 0x0001e80000100800 */
[----:B------:R-:W2:Y:S01]  /*102c0*/  LDL.LU R21, [R1+0x14] ;  /* 0x0000140001157983 */ /* 0x000ea20000300800 */
[-C--:B------:R-:W-:Y:S02]  /*102d0*/  LEA.HI.X.SX32 R17, R16, R0.reuse, 0x1, P6 ;  /* 0x0000000010117211 */ /* 0x080fe400030f0eff */
[----:B------:R-:W-:-:S03]  /*102e0*/  LEA.HI.X.SX32 R15, R15, R0, 0x1, P5 ;  /* 0x000000000f0f7211 */ /* 0x000fc600028f0eff */
[----:B------:R1:W-:Y:S04]  /*102f0*/  STL [R1+0x179c], R17 ;  /* 0x00179c1101007387 */ /* 0x0003e80000100800 */
[----:B0-----:R-:W2:Y:S01]  /*10300*/  LDL.LU R20, [R1+0x10] ;  /* 0x0000100001147983 */ /* 0x001ea20000300800 */
[----:B------:R-:W-:-:S03]  /*10310*/  LEA R16, P6, R8, R4, 0x1 ;  /* 0x0000000408107211 */ /* 0x000fc600078c08ff */
[----:B-1----:R-:W2:Y:S04]  /*10320*/  LDL.LU R17, [R1+0xc] ;  /* 0x00000c0001117983 */ /* 0x002ea80000300800 */
[----:B------:R0:W-:Y:S01]  /*10330*/  STL [R1+0x17d8], R16 ;  /* 0x0017d81001007387 */ /* 0x0001e20000100800 */
[----:B------:R-:W-:-:S03]  /*10340*/  LEA.HI.X.SX32 R26, R26, R0, 0x1, P4 ;  /* 0x000000001a1a7211 */ /* 0x000fc600020f0eff */
[----:B0-----:R-:W2:Y:S04]  /*10350*/  LDL.LU R16, [R1+0x8] ;  /* 0x0000080001107983 */ /* 0x001ea80000300800 */
[----:B------:R0:W-:Y:S01]  /*10360*/  STL [R1+0x17a4], R15 ;  /* 0x0017a40f01007387 */ /* 0x0001e20000100800 */
[-C--:B------:R-:W-:Y:S02]  /*10370*/  LEA.HI.X.SX32 R3, R3, R0.reuse, 0x1, P3 ;  /* 0x0000000003037211 */ /* 0x080fe400018f0eff */
[-C--:B------:R-:W-:Y:S02]  /*10380*/  LEA.HI.X.SX32 R5, R5, R0.reuse, 0x1, P2 ;  /* 0x0000000005057211 */ /* 0x080fe400010f0eff */
[-C--:B------:R-:W-:Y:S02]  /*10390*/  LEA.HI.X.SX32 R6, R6, R0.reuse, 0x1, P1 ;  /* 0x0000000006067211 */ /* 0x080fe400008f0eff */
[----:B------:R-:W-:-:S02]  /*103a0*/  LEA.HI.X.SX32 R7, R7, R0, 0x1, P0 ;  /* 0x0000000007077211 */ /* 0x000fc400000f0eff */
[----:B------:R-:W-:Y:S02]  /*103b0*/  LEA.HI.X.SX32 R8, R8, R0, 0x1, P6 ;  /* 0x0000000008087211 */ /* 0x000fe400030f0eff */
[----:B0-----:R-:W-:-:S05]  /*103c0*/  LEA R15, P5, R9, R4, 0x1 ;  /* 0x00000004090f7211 */ /* 0x001fca00078a08ff */
[----:B------:R0:W-:Y:S04]  /*103d0*/  STL [R1+0x17e0], R15 ;  /* 0x0017e00f01007387 */ /* 0x0001e80000100800 */
[----:B0-----:R-:W2:Y:S04]  /*103e0*/  LDL.LU R15, [R1+0x4] ;  /* 0x00000400010f7983 */ /* 0x001ea80000300800 */
[----:B------:R0:W-:Y:S02]  /*103f0*/  STL [R1+0x17ac], R26 ;  /* 0x0017ac1a01007387 */ /* 0x0001e40000100800 */
[----:B0-----:R-:W-:-:S05]  /*10400*/  LEA R26, P4, R10, R4, 0x1 ;  /* 0x000000040a1a7211 */ /* 0x001fca00078808ff */
[----:B------:R0:W-:Y:S04]  /*10410*/  STL [R1+0x17e8], R26 ;  /* 0x0017e81a01007387 */ /* 0x0001e80000100800 */
[----:B0-----:R-:W2:Y:S04]  /*10420*/  LDL.LU R26, [R1] ;  /* 0x00000000011a7983 */ /* 0x001ea80000300800 */
[----:B------:R0:W-:Y:S02]  /*10430*/  STL [R1+0x17b4], R3 ;  /* 0x0017b40301007387 */ /* 0x0001e40000100800 */
[----:B0-----:R-:W-:-:S05]  /*10440*/  LEA R3, P3, R11, R4, 0x1 ;  /* 0x000000040b037211 */ /* 0x001fca00078608ff */
[----:B------:R0:W-:Y:S04]  /*10450*/  STL [R1+0x17f0], R3 ;  /* 0x0017f00301007387 */ /* 0x0001e80000100800 */
[----:B0-----:R-:W2:Y:S04]  /*10460*/  LDL.LU R3, [R1+0x1b78] ;  /* 0x001b780001037983 */ /* 0x001ea80000300800 */
[----:B------:R3:W-:Y:S02]  /*10470*/  STL [R1+0x17bc], R5 ;  /* 0x0017bc0501007387 */ /* 0x0007e40000100800 */
[----:B---3--:R-:W-:-:S05]  /*10480*/  LEA R5, P2, R27, R4, 0x1 ;  /* 0x000000041b057211 */ /* 0x008fca00078408ff */
[----:B------:R0:W-:Y:S04]  /*10490*/  STL [R1+0x17f8], R5 ;  /* 0x0017f80501007387 */ /* 0x0001e80000100800 */
[----:B0-----:R-:W3:Y:S04]  /*104a0*/  LDL.LU R5, [R1+0x1b74] ;  /* 0x001b740001057983 */ /* 0x001ee80000300800 */
[----:B------:R4:W-:Y:S02]  /*104b0*/  STL [R1+0x17c4], R6 ;  /* 0x0017c40601007387 */ /* 0x0009e40000100800 */
[----:B----4-:R-:W-:-:S05]  /*104c0*/  LEA R6, P1, R29, R4, 0x1 ;  /* 0x000000041d067211 */ /* 0x010fca00078208ff */
[----:B------:R0:W-:Y:S04]  /*104d0*/  STL [R1+0x1800], R6 ;  /* 0x0018000601007387 */ /* 0x0001e80000100800 */
[----:B0-----:R-:W4:Y:S04]  /*104e0*/  LDL.LU R6, [R1+0x1b70] ;  /* 0x001b700001067983 */ /* 0x001f280000300800 */
[----:B------:R0:W-:Y:S02]  /*104f0*/  STL [R1+0x17cc], R7 ;  /* 0x0017cc0701007387 */ /* 0x0001e40000100800 */
[----:B0-----:R-:W-:-:S05]  /*10500*/  LEA R7, P0, R25, R4, 0x1 ;  /* 0x0000000419077211 */ /* 0x001fca00078008ff */
[----:B------:R0:W-:Y:S01]  /*10510*/  STL [R1+0x1808], R7 ;  /* 0x0018080701007387 */ /* 0x0001e20000100800 */
[----:B------:R-:W-:-:S03]  /*10520*/  LEA.HI.X.SX32 R9, R9, R0, 0x1, P5 ;  /* 0x0000000009097211 */ /* 0x000fc600028f0eff */
[----:B0-----:R-:W3:Y:S04]  /*10530*/  LDL.LU R7, [R1+0x1b6c] ;  /* 0x001b6c0001077983 */ /* 0x001ee80000300800 */
        /* <DEDUP_REMOVED lines=22> */
[----:B------:R0:W-:Y:S04]  /*106a0*/  STL [R1+0x1830], R27 ;  /* 0x0018301b01007387 */ /* 0x0001e80000100800 */
[----:B0-----:R-:W3:Y:S04]  /*106b0*/  LDL.LU R27, [R1+0x1b58] ;  /* 0x001b5800011b7983 */ /* 0x001ee80000300800 */
[----:B------:R2:W-:Y:S02]  /*106c0*/  STL [R1+0x17fc], R29 ;  /* 0x0017fc1d01007387 */ /* 0x0005e40000100800 */
[----:B--2---:R-:W-:-:S05]  /*106d0*/  LEA R29, P1, R21, R4, 0x1 ;  /* 0x00000004151d7211 */ /* 0x004fca00078208ff */
[----:B------:R0:W-:Y:S04]  /*106e0*/  STL [R1+0x1838], R29 ;  /* 0x0018381d01007387 */ /* 0x0001e80000100800 */
[----:B0-----:R-:W2:Y:S01]  /*106f0*/  LDL.LU R29, [R1+0x1b54] ;  /* 0x001b5400011d7983 */ /* 0x001ea20000300800 */
[----:B------:R-:W-:-:S05]  /*10700*/  LEA.HI.X.SX32 R25, R25, R0, 0x1, P0 ;  /* 0x0000000019197211 */ /* 0x000fca00000f0eff */
[----:B------:R0:W-:Y:S01]  /*10710*/  STL [R1+0x1804], R25 ;  /* 0x0018041901007387 */ /* 0x0001e20000100800 */
[----:B------:R-:W-:Y:S02]  /*10720*/  LEA.HI.X.SX32 R23, R23, R0, 0x1, P5 ;  /* 0x0000000017177211 */ /* 0x000fe400028f0eff */
[----:B0-----:R-:W-:-:S05]  /*10730*/  LEA R25, P0, R20, R4, 0x1 ;  /* 0x0000000414197211 */ /* 0x001fca00078008ff */
[----:B------:R0:W-:Y:S02]  /*10740*/  STL [R1+0x1840], R25 ;  /* 0x0018401901007387 */ /* 0x0001e40000100800 */
[----:B0-----:R-:W-:Y:S02]  /*10750*/  LEA.HI.X.SX32 R25, R24, R0, 0x1, P6 ;  /* 0x0000000018197211 */ /* 0x001fe400030f0eff */
[----:B------:R-:W-:-:S03]  /*10760*/  LEA R24, P6, R17, R4, 0x1 ;  /* 0x0000000411187211 */ /* 0x000fc600078c08ff */
[----:B------:R0:W-:Y:S04]  /*10770*/  STL [R1+0x180c], R25 ;  /* 0x00180c1901007387 */ /* 0x0001e80000100800 */
[----:B------:R1:W-:Y:S04]  /*10780*/  STL [R1+0x1848], R24 ;  /* 0x0018481801007387 */ /* 0x0003e80000100800 */
[----:B------:R1:W-:Y:S01]  /*10790*/  STL [R1+0x1814], R23 ;  /* 0x0018141701007387 */ /* 0x0003e20000100800 */
[----:B0-----:R-:W-:Y:S02]  /*107a0*/  LEA R25, P5, R16, R4, 0x1 ;  /* 0x0000000410197211 */ /* 0x001fe400078a08ff */
[----:B-1----:R-:W-:-:S03]  /*107b0*/  LEA.HI.X.SX32 R24, R22, R0, 0x1, P4 ;  /* 0x0000000016187211 */ /* 0x002fc600020f0eff */
[----:B------:R-:W-:Y:S01]  /*107c0*/  STL [R1+0x1850], R25 ;  /* 0x0018501901007387 */ /* 0x000fe20000100800 */
[----:B------:R-:W-:Y:S02]  /*107d0*/  LEA.HI.X.SX32 R22, R14, R0, 0x1, P3 ;  /* 0x000000000e167211 */ /* 0x000fe400018f0eff */
[----:B------:R-:W-:Y:S01]  /*107e0*/  LEA R23, P4, R15, R4, 0x1 ;  /* 0x000000040f177211 */ /* 0x000fe200078808ff */
[----:B------:R0:W-:Y:S04]  /*107f0*/  STL [R1+0x181c], R24 ;  /* 0x00181c1801007387 */ /* 0x0001e80000100800 */
[----:B------:R-:W4:Y:S01]  /*10800*/  LDL.LU R14, [R1+0x1d8] ;  /* 0x0001d800010e7983 */ /* 0x000f220000300800 */
[----:B------:R-:W-:-:S03]  /*10810*/  LEA.HI.X.SX32 R21, R21, R0, 0x1, P1 ;  /* 0x0000000015157211 */ /* 0x000fc600008f0eff */
[----:B------:R1:W-:Y:S01]  /*10820*/  STL [R1+0x1858], R23 ;  /* 0x0018581701007387 */ /* 0x0003e20000100800 */
[----:B0-----:R-:W-:-:S03]  /*10830*/  LEA R24, P3, R26, R4, 0x1 ;  /* 0x000000041a187211 */ /* 0x001fc600078608ff */
[----:B------:R-:W-:Y:S01]  /*10840*/  STL [R1+0x1824], R22 ;  /* 0x0018241601007387 */ /* 0x000fe20000100800 */
[----:B-1----:R-:W-:-:S03]  /*10850*/  LEA.HI.X.SX32 R23, R13, R0, 0x1, P2 ;  /* 0x000000000d177211 */ /* 0x002fc600010f0eff */
[----:B------:R-:W-:Y:S04]  /*10860*/  STL [R1+0x1860], R24 ;  /* 0x0018601801007387 */ /* 0x000fe80000100800 */
[----:B------:R-:W4:Y:S04]  /*10870*/  LDL.LU R13, [R1+0x1e0] ;  /* 0x0001e000010d7983 */ /* 0x000f280000300800 */
[----:B------:R3:W-:Y:S02]  /*10880*/  STL [R1+0x182c], R23 ;  /* 0x00182c1701007387 */ /* 0x0007e40000100800 */
[----:B---3--:R-:W-:-:S02]  /*10890*/  LEA R23, P1, R27, R4, 0x1 ;  /* 0x000000041b177211 */ /* 0x008fc400078208ff */
[----:B--2---:R-:W-:-:S05]  /*108a0*/  LEA R22, P2, R29, R4, 0x1 ;  /* 0x000000041d167211 */ /* 0x004fca00078408ff */
[----:B------:R0:W-:Y:S04]  /*108b0*/  STL [R1+0x1868], R22 ;  /* 0x0018681601007387 */ /* 0x0001e80000100800 */
[----:B------:R1:W-:Y:S01]  /*108c0*/  STL [R1+0x1834], R21 ;  /* 0x0018341501007387 */ /* 0x0003e20000100800 */
[-C--:B0-----:R-:W-:Y:S01]  /*108d0*/  LEA.HI.X.SX32 R22, R20, R0.reuse, 0x1, P0 ;  /* 0x0000000014167211 */ /* 0x081fe200000f0eff */
[----:B------:R-:W-:Y:S01]  /*108e0*/  IMAD.MOV.U32 R20, RZ, RZ, R18 ;  /* 0x000000ffff147224 */ /* 0x000fe200078e0012 */
[----:B------:R-:W-:Y:S01]  /*108f0*/  LEA.HI.X.SX32 R18, R17, R0, 0x1, P6 ;  /* 0x0000000011127211 */ /* 0x000fe200030f0eff */
[----:B-1----:R-:W-:Y:S01]  /*10900*/  IMAD.MOV.U32 R21, RZ, RZ, R19 ;  /* 0x000000ffff157224 */ /* 0x002fe200078e0013 */
[-C--:B------:R-:W-:Y:S01]  /*10910*/  LEA R19, P0, R11, R4.reuse, 0x1 ;  /* 0x000000040b137211 */ /* 0x080fe200078008ff */
[----:B------:R0:W-:Y:S01]  /*10920*/  STL [R1+0x1870], R23 ;  /* 0x0018701701007387 */ /* 0x0001e20000100800 */
[----:B------:R-:W-:-:S03]  /*10930*/  LEA R17, P6, R10, R4, 0x1 ;  /* 0x000000040a117211 */ /* 0x000fc600078c08ff */
[----:B------:R1:W-:Y:S04]  /*10940*/  STL [R1+0x183c], R22 ;  /* 0x00183c1601007387 */ /* 0x0003e80000100800 */
[----:B------:R-:W-:Y:S04]  /*10950*/  STL [R1+0x1878], R19 ;  /* 0x0018781301007387 */ /* 0x000fe80000100800 */
[----:B------:R-:W-:Y:S04]  /*10960*/  STL [R1+0x1844], R18 ;  /* 0x0018441201007387 */ /* 0x000fe80000100800 */
[----:B0-----:R-:W2:Y:S04]  /*10970*/  LDL.LU R23, [R1+0x1e8] ;  /* 0x0001e80001177983 */ /* 0x001ea80000300800 */
[----:B------:R0:W-:Y:S04]  /*10980*/  STL [R1+0x1880], R17 ;  /* 0x0018801101007387 */ /* 0x0001e80000100800 */
[----:B-1----:R-:W3:Y:S01]  /*10990*/  LDL.LU R22, [R1+0x1e4] ;  /* 0x0001e40001167983 */ /* 0x002ee20000300800 */
[----:B------:R-:W-:-:S02]  /*109a0*/  LEA.HI.X.SX32 R16, R16, R0, 0x1, P5 ;  /* 0x0000000010107211 */ /* 0x000fc400028f0eff */
[----:B------:R-:W-:-:S03]  /*109b0*/  LEA.HI.X.SX32 R15, R15, R0, 0x1, P4 ;  /* 0x000000000f0f7211 */ /* 0x000fc600020f0eff */
[----:B------:R1:W-:Y:S01]  /*109c0*/  STL [R1+0x184c], R16 ;  /* 0x00184c1001007387 */ /* 0x0003e20000100800 */
[-C--:B0-----:R-:W-:Y:S02]  /*109d0*/  LEA R17, P4, R8, R4.reuse, 0x1 ;  /* 0x0000000408117211 */ /* 0x081fe400078808ff */
[----:B-1----:R-:W-:-:S05]  /*109e0*/  LEA R16, P5, R9, R4, 0x1 ;  /* 0x0000000409107211 */ /* 0x002fca00078a08ff */
[----:B------:R0:W-:Y:S04]  /*109f0*/  STL [R1+0x1888], R16 ;  /* 0x0018881001007387 */ /* 0x0001e80000100800 */
[----:B------:R1:W-:Y:S01]  /*10a00*/  STL [R1+0x1854], R15 ;  /* 0x0018540f01007387 */ /* 0x0003e20000100800 */
[----:B0-----:R-:W-:-:S03]  /*10a10*/  LEA.HI.X.SX32 R16, R26, R0, 0x1, P3 ;  /* 0x000000001a107211 */ /* 0x001fc600018f0eff */
[----:B------:R0:W-:Y:S01]  /*10a20*/  STL [R1+0x1890], R17 ;  /* 0x0018901101007387 */ /* 0x0001e20000100800 */
[----:B-1----:R-:W-:-:S03]  /*10a30*/  LEA R15, P3, R7, R4, 0x1 ;  /* 0x00000004070f7211 */ /* 0x002fc600078608ff */
[----:B------:R4:W-:Y:S04]  /*10a40*/  STL [R1+0x185c], R16 ;  /* 0x00185c1001007387 */ /* 0x0009e80000100800 */
[----:B------:R1:W-:Y:S01]  /*10a50*/  STL [R1+0x1898], R15 ;  /* 0x0018980f01007387 */ /* 0x0003e20000100800 */
[----:B0-----:R-:W-:Y:S02]  /*10a60*/  LEA.HI.X.SX32 R17, R29, R0, 0x1, P2 ;  /* 0x000000001d117211 */ /* 0x001fe400010f0eff */
[----:B----4-:R-:W-:Y:S01]  /*10a70*/  LEA R16, P2, R6, R4, 0x1 ;  /* 0x0000000406107211 */ /* 0x010fe200078408ff */
[----:B------:R-:W-:Y:S01]  /*10a80*/  IMAD R2, R2, c[0x0][0x190], RZ ;  /* 0x0000640002027a24 */ /* 0x000fe200078e02ff */
[----:B-1----:R-:W-:Y:S01]  /*10a90*/  LEA.HI.X.SX32 R15, R27, R0, 0x1, P1 ;  /* 0x000000001b0f7211 */ /* 0x002fe200008f0eff */
[----:B------:R0:W-:Y:S04]  /*10aa0*/  STL [R1+0x1864], R17 ;  /* 0x0018641101007387 */ /* 0x0001e80000100800 */
[----:B------:R1:W-:Y:S01]  /*10ab0*/  STL [R1+0x189c], R16 ;  /* 0x00189c1001007387 */ /* 0x0003e20000100800 */
[----:B------:R-:W-:-:S03]  /*10ac0*/  IMAD R12, R12, c[0x0][0x190], RZ ;  /* 0x000064000c0c7a24 */ /* 0x000fc600078e02ff */
[----:B------:R4:W-:Y:S01]  /*10ad0*/  STL [R1+0x186c], R15 ;  /* 0x00186c0f01007387 */ /* 0x0009e20000100800 */
[----:B0-----:R-:W-:Y:S02]  /*10ae0*/  LEA R17, P1, R5, R4, 0x1 ;  /* 0x0000000405117211 */ /* 0x001fe400078208ff */
[-C--:B-1----:R-:W-:Y:S02]  /*10af0*/  LEA.HI.X.SX32 R16, R11, R0.reuse, 0x1, P0 ;  /* 0x000000000b107211 */ /* 0x082fe400000f0eff */
[----:B------:R-:W-:Y:S02]  /*10b00*/  LEA.HI.X.SX32 R11, R10, R0, 0x1, P6 ;  /* 0x000000000a0b7211 */ /* 0x000fe400030f0eff */
[-C--:B----4-:R-:W-:Y:S01]  /*10b10*/  LEA R15, P0, R3, R4.reuse, 0x1 ;  /* 0x00000004030f7211 */ /* 0x090fe200078008ff */
[----:B------:R-:W-:Y:S01]  /*10b20*/  STL [R1+0x18a0], R17 ;  /* 0x0018a01101007387 */ /* 0x000fe20000100800 */
[----:B------:R-:W-:Y:S02]  /*10b30*/  LEA R10, P6, R2, R4, 0x1 ;  /* 0x00000004020a7211 */ /* 0x000fe400078c08ff */
[----:B------:R-:W-:Y:S01]  /*10b40*/  LEA.HI.X.SX32 R9, R9, R0, 0x1, P5 ;  /* 0x0000000009097211 */ /* 0x000fe200028f0eff */
[----:B------:R-:W-:Y:S01]  /*10b50*/  STL [R1+0x1874], R16 ;  /* 0x0018741001007387 */ /* 0x000fe20000100800 */
[----:B------:R-:W-:-:S03]  /*10b60*/  IMAD R28, R28, c[0x0][0x190], RZ ;  /* 0x000064001c1c7a24 */ /* 0x000fc600078e02ff */
[----:B------:R-:W-:Y:S04]  /*10b70*/  STL [R1+0x18a4], R15 ;  /* 0x0018a40f01007387 */ /* 0x000fe80000100800 */
[----:B------:R0:W-:Y:S04]  /*10b80*/  STL [R1+0x187c], R11 ;  /* 0x00187c0b01007387 */ /* 0x0001e80000100800 */
[----:B------:R1:W-:Y:S04]  /*10b90*/  STL [R1+0x18a8], R10 ;  /* 0x0018a80a01007387 */ /* 0x0003e80000100800 */
[----:B------:R4:W-:Y:S01]  /*10ba0*/  STL [R1+0x1884], R9 ;  /* 0x0018840901007387 */ /* 0x0009e20000100800 */
[----:B0-----:R-:W-:-:S02]  /*10bb0*/  LEA R11, P5, R12, R4, 0x1 ;  /* 0x000000040c0b7211 */ /* 0x001fc400078a08ff */
[-C--:B-1----:R-:W-:Y:S02]  /*10bc0*/  LEA.HI.X.SX32 R10, R8, R0.reuse, 0x1, P4 ;  /* 0x00000000080a7211 */ /* 0x082fe400020f0eff */
[----:B------:R-:W-:Y:S02]  /*10bd0*/  LEA.HI.X.SX32 R8, R7, R0, 0x1, P3 ;  /* 0x0000000007087211 */ /* 0x000fe400018f0eff */
[-C--:B----4-:R-:W-:Y:S01]  /*10be0*/  LEA R9, P4, R14, R4.reuse, 0x1 ;  /* 0x000000040e097211 */ /* 0x090fe200078808ff */
[----:B------:R-:W-:Y:S01]  /*10bf0*/  STL [R1+0x18ac], R11 ;  /* 0x0018ac0b01007387 */ /* 0x000fe20000100800 */
[----:B------:R-:W-:Y:S02]  /*10c00*/  LEA R7, P3, R28, R4, 0x1 ;  /* 0x000000041c077211 */ /* 0x000fe400078608ff */
[----:B------:R-:W-:Y:S01]  /*10c10*/  LEA.HI.X.SX32 R4, R6, R0, 0x1, P2 ;  /* 0x0000000006047211 */ /* 0x000fe200010f0eff */
[----:B------:R-:W-:Y:S04]  /*10c20*/  STL [R1+0x188c], R10 ;  /* 0x00188c0a01007387 */ /* 0x000fe80000100800 */
[----:B------:R-:W-:Y:S01]  /*10c30*/  STL [R1+0x18b0], R9 ;  /* 0x0018b00901007387 */ /* 0x000fe20000100800 */
[----:B------:R-:W-:-:S03]  /*10c40*/  IMAD.MOV.U32 R26, RZ, RZ, c[0x0][0x188] ;  /* 0x00006200ff1a7624 */ /* 0x000fc600078e00ff */
[----:B------:R-:W-:Y:S01]  /*10c50*/  STL [R1+0x1894], R8 ;  /* 0x0018940801007387 */ /* 0x000fe20000100800 */
[----:B------:R-:W-:-:S03]  /*10c60*/  LEA.HI.X.SX32 R3, R3, R0, 0x1, P0 ;  /* 0x0000000003037211 */ /* 0x000fc600000f0eff */
[----:B------:R-:W-:Y:S01]  /*10c70*/  STL [R1+0x1548], R7 ;  /* 0x0015480701007387 */ /* 0x000fe20000100800 */
[----:B------:R-:W-:-:S03]  /*10c80*/  LEA.HI.X.SX32 R2, R2, R0, 0x1, P6 ;  /* 0x0000000002027211 */ /* 0x000fc600030f0eff */
[----:B------:R0:W-:Y:S01]  /*10c90*/  STL [R1+0x1534], R4 ;  /* 0x0015340401007387 */ /* 0x0001e20000100800 */
[----:B------:R-:W-:Y:S01]  /*10ca0*/  IMAD R26, R26, 0x3f, RZ ;  /* 0x0000003f1a1a7824 */ /* 0x000fe200078e02ff */
[----:B------:R-:W-:Y:S02]  /*10cb0*/  LEA R18, P2, R13, c[0x0][0x160], 0x1 ;  /* 0x000058000d127a11 */ /* 0x000fe400078408ff */
[-C--:B0-----:R-:W-:Y:S02]  /*10cc0*/  LEA.HI.X.SX32 R4, R5, R0.reuse, 0x1, P1 ;  /* 0x0000000005047211 */ /* 0x081fe400008f0eff */
[----:B------:R-:W-:-:S03]  /*10cd0*/  LEA.HI.X.SX32 R5, R12, R0, 0x1, P5 ;  /* 0x000000000c057211 */ /* 0x000fc600028f0eff */
[----:B------:R0:W-:Y:S04]  /*10ce0*/  STL [R1+0x1538], R4 ;  /* 0x0015380401007387 */ /* 0x0001e80000100800 */
[----:B------:R-:W-:Y:S01]  /*10cf0*/  STL [R1+0x153c], R3 ;  /* 0x00153c0301007387 */ /* 0x000fe20000100800 */
[----:B------:R-:W-:-:S03]  /*10d00*/  LEA.HI.X.SX32 R19, R13, c[0x0][0x164], 0x1, P2 ;  /* 0x000059000d137a11 */ /* 0x000fc600010f0eff */
[----:B------:R1:W-:Y:S01]  /*10d10*/  STL [R1+0x1540], R2 ;  /* 0x0015400201007387 */ /* 0x0003e20000100800 */
[-C--:B0-----:R-:W-:Y:S02]  /*10d20*/  LEA.HI.X.SX32 R4, R14, R0.reuse, 0x1, P4 ;  /* 0x000000000e047211 */ /* 0x081fe400020f0eff */
[----:B------:R-:W-:Y:S01]  /*10d30*/  LEA.HI.X.SX32 R0, R28, R0, 0x1, P3 ;  /* 0x000000001c007211 */ /* 0x000fe200018f0eff */
[----:B------:R-:W-:Y:S01]  /*10d40*/  STL [R1+0x1544], R5 ;  /* 0x0015440501007387 */ /* 0x000fe20000100800 */
[----:B-1----:R-:W-:-:S03]  /*10d50*/  IMAD.WIDE R2, R26, 0x2, R20 ;  /* 0x000000021a027825 */ /* 0x002fc600078e0214 */
[----:B------:R-:W-:Y:S01]  /*10d60*/  STL [R1+0x154c], R4 ;  /* 0x00154c0401007387 */ /* 0x000fe20000100800 */
[----:B------:R-:W-:-:S03]  /*10d70*/  IMAD.MOV.U32 R13, RZ, RZ, c[0x0][0x188] ;  /* 0x00006200ff0d7624 */ /* 0x000fc600078e00ff */
[----:B------:R0:W-:Y:S04]  /*10d80*/  STL [R1+0xd50], R0 ;  /* 0x000d500001007387 */ /* 0x0001e80000100800 */
[----:B------:R-:W-:Y:S04]  /*10d90*/  STL [R1+0xd58], R2 ;  /* 0x000d580201007387 */ /* 0x000fe80000100800 */
[----:B------:R1:W-:Y:S01]  /*10da0*/  STL [R1+0xd54], R3 ;  /* 0x000d540301007387 */ /* 0x0003e20000100800 */
[----:B0-----:R-:W-:-:S03]  /*10db0*/  IMAD R0, R13, 0x3e, RZ ;  /* 0x0000003e0d007824 */ /* 0x001fc600078e02ff */
[----:B------:R-:W-:Y:S01]  /*10dc0*/  STL.64 [R1+0xd20], R18 ;  /* 0x000d201201007387 */ /* 0x000fe20000100a00 */
[----:B-1----:R-:W-:-:S04]  /*10dd0*/  IMAD.WIDE R2, R26, 0x2, R18 ;  /* 0x000000021a027825 */ /* 0x002fc800078e0212 */
[----:B------:R-:W-:-:S04]  /*10de0*/  IMAD.WIDE R8, R0, 0x2, R20 ;  /* 0x0000000200087825 */ /* 0x000fc800078e0214 */
[----:B------:R-:W-:Y:S01]  /*10df0*/  IMAD R10, R13, 0x3d, RZ ;  /* 0x0000003d0d0a7824 */ /* 0x000fe200078e02ff */
[C---:B--2---:R-:W-:Y:S02]  /*10e00*/  LEA R14, P0, R23.reuse, c[0x0][0x160], 0x1 ;  /* 0x00005800170e7a11 */ /* 0x044fe400078008ff */
[C---:B---3--:R-:W-:Y:S02]  /*10e10*/  LEA R16, P1, R22.reuse, c[0x0][0x160], 0x1 ;  /* 0x0000580016107a11 */ /* 0x048fe400078208ff */
[----:B------:R-:W-:Y:S02]  /*10e20*/  LEA.HI.X.SX32 R15, R23, c[0x0][0x164], 0x1, P0 ;  /* 0x00005900170f7a11 */ /* 0x000fe400000f0eff */
[----:B------:R-:W-:-:S03]  /*10e30*/  LEA.HI.X.SX32 R17, R22, c[0x0][0x164], 0x1, P1 ;  /* 0x0000590016117a11 */ /* 0x000fc600008f0eff */
[----:B------:R-:W-:Y:S02]  /*10e40*/  STL.64 [R1+0xd30], R14 ;  /* 0x000d300e01007387 */ /* 0x000fe40000100a00 */
[C---:B------:R-:W-:Y:S02]  /*10e50*/  IMAD.WIDE R4, R26.reuse, 0x2, R16 ;  /* 0x000000021a047825 */ /* 0x040fe400078e0210 */
[----:B------:R-:W-:Y:S02]  /*10e60*/  STL.64 [R1+0xd28], R16 ;  /* 0x000d281001007387 */ /* 0x000fe40000100a00 */
[----:B------:R-:W-:Y:S02]  /*10e70*/  IMAD.WIDE R6, R26, 0x2, R14 ;  /* 0x000000021a067825 */ /* 0x000fe400078e020e */
[----:B------:R-:W-:Y:S04]  /*10e80*/  STL [R1+0xd60], R2 ;  /* 0x000d600201007387 */ /* 0x000fe80000100800 */
[----:B------:R0:W-:Y:S04]  /*10e90*/  STL [R1+0xd5c], R3 ;  /* 0x000d5c0301007387 */ /* 0x0001e80000100800 */
[----:B------:R-:W-:Y:S04]  /*10ea0*/  STL [R1+0xd68], R4 ;  /* 0x000d680401007387 */ /* 0x000fe80000100800 */
[----:B------:R1:W-:Y:S01]  /*10eb0*/  STL [R1+0xd64], R5 ;  /* 0x000d640501007387 */ /* 0x0003e20000100800 */
[----:B0-----:R-:W-:-:S03]  /*10ec0*/  IMAD.WIDE R2, R0, 0x2, R18 ;  /* 0x0000000200027825 */ /* 0x001fc600078e0212 */
[----:B------:R-:W-:Y:S04]  /*10ed0*/  STL [R1+0xd70], R6 ;  /* 0x000d700601007387 */ /* 0x000fe80000100800 */
[----:B------:R0:W-:Y:S01]  /*10ee0*/  STL [R1+0xd6c], R7 ;  /* 0x000d6c0701007387 */ /* 0x0001e20000100800 */
[----:B-1----:R-:W-:-:S03]  /*10ef0*/  IMAD.WIDE R4, R0, 0x2, R16 ;  /* 0x0000000200047825 */ /* 0x002fc600078e0210 */
[----:B------:R-:W-:Y:S04]  /*10f00*/  STL [R1+0xd78], R8 ;  /* 0x000d780801007387 */ /* 0x000fe80000100800 */
[----:B------:R1:W-:Y:S01]  /*10f10*/  STL [R1+0xd74], R9 ;  /* 0x000d740901007387 */ /* 0x0003e20000100800 */
[----:B0-----:R-:W-:-:S03]  /*10f20*/  IMAD.WIDE R6, R0, 0x2, R14 ;  /* 0x0000000200067825 */ /* 0x001fc600078e020e */
[----:B------:R-:W-:Y:S04]  /*10f30*/  STL [R1+0xd80], R2 ;  /* 0x000d800201007387 */ /* 0x000fe80000100800 */
[----:B------:R0:W-:Y:S01]  /*10f40*/  STL [R1+0xd7c], R3 ;  /* 0x000d7c0301007387 */ /* 0x0001e20000100800 */
[----:B-1----:R-:W-:-:S03]  /*10f50*/  IMAD.WIDE R8, R10, 0x2, R20 ;  /* 0x000000020a087825 */ /* 0x002fc600078e0214 */
[----:B------:R-:W-:Y:S01]  /*10f60*/  STL [R1+0xd88], R4 ;  /* 0x000d880401007387 */ /* 0x000fe20000100800 */
[----:B------:R-:W-:-:S03]  /*10f70*/  IMAD R0, R13, 0x3c, RZ ;  /* 0x0000003c0d007824 */ /* 0x000fc600078e02ff */
        /* <DEDUP_REMOVED lines=363> */
[----:B------:R-:W-:-:S03]  /*12630*/  IMAD.SHL.U32 R0, R13, 0x20, RZ ;  /* 0x000000200d007824 */ /* 0x000fc600078e00ff */
        /* <DEDUP_REMOVED lines=394> */
[----:B------:R1:W-:Y:S04]  /*13ee0*/  STL [R1+0x14d8], R8 ;  /* 0x0014d80801007387 */ /* 0x0003e80000100800 */
[----:B------:R-:W-:Y:S01]  /*13ef0*/  STL [R1+0x14d4], R9 ;  /* 0x0014d40901007387 */ /* 0x000fe20000100800 */
[----:B0-----:R-:W-:-:S03]  /*13f00*/  IMAD.WIDE R6, R10, 0x2, R14 ;  /* 0x000000020a067825 */ /* 0x001fc600078e020e */
[----:B------:R-:W-:Y:S01]  /*13f10*/  STL [R1+0x14e0], R2 ;  /* 0x0014e00201007387 */ /* 0x000fe20000100800 */
[----:B-1----:R-:W-:-:S03]  /*13f20*/  IMAD.SHL.U32 R8, R13, 0x2, RZ ;  /* 0x000000020d087824 */ /* 0x002fc600078e00ff */
        /* <DEDUP_REMOVED lines=10> */
[----:B------:R-:W-:Y:S01]  /*13fd0*/  STL [R1+0x1500], R4 ;  /* 0x0015000401007387 */ /* 0x000fe20000100800 */
[----:B------:R-:W-:-:S03]  /*13fe0*/  IMAD.WIDE R8, R8, 0x2, R14 ;  /* 0x0000000208087825 */ /* 0x000fc600078e020e */
[----:B------:R0:W-:Y:S01]  /*13ff0*/  STL [R1+0x14fc], R5 ;  /* 0x0014fc0501007387 */ /* 0x0001e20000100800 */
[----:B-1----:R-:W-:-:S03]  /*14000*/  IMAD.WIDE R2, R13, 0x2, R20 ;  /* 0x000000020d027825 */ /* 0x002fc600078e0214 */
[----:B------:R-:W-:Y:S04]  /*14010*/  STL [R1+0x1508], R6 ;  /* 0x0015080601007387 */ /* 0x000fe80000100800 */
[----:B------:R1:W-:Y:S01]  /*14020*/  STL [R1+0x1504], R7 ;  /* 0x0015040701007387 */ /* 0x0003e20000100800 */
[----:B0-----:R-:W-:-:S03]  /*14030*/  IMAD.WIDE R4, R13, 0x2, R18 ;  /* 0x000000020d047825 */ /* 0x001fc600078e0212 */
[----:B------:R-:W-:Y:S04]  /*14040*/  STL [R1+0x1510], R8 ;  /* 0x0015100801007387 */ /* 0x000fe80000100800 */
[----:B------:R-:W-:Y:S01]  /*14050*/  STL [R1+0x150c], R9 ;  /* 0x00150c0901007387 */ /* 0x000fe20000100800 */
[----:B-1----:R-:W-:-:S03]  /*14060*/  IMAD.WIDE R6, R13, 0x2, R16 ;  /* 0x000000020d067825 */ /* 0x002fc600078e0210 */
[----:B------:R-:W-:Y:S04]  /*14070*/  STL [R1+0x1518], R2 ;  /* 0x0015180201007387 */ /* 0x000fe80000100800 */
[----:B------:R0:W-:Y:S04]  /*14080*/  STL [R1+0x1514], R3 ;  /* 0x0015140301007387 */ /* 0x0001e80000100800 */
[----:B------:R-:W-:Y:S04]  /*14090*/  STL [R1+0x1520], R4 ;  /* 0x0015200401007387 */ /* 0x000fe80000100800 */
[----:B------:R-:W-:Y:S01]  /*140a0*/  STL [R1+0x151c], R5 ;  /* 0x00151c0501007387 */ /* 0x000fe20000100800 */
[----:B0-----:R-:W-:-:S03]  /*140b0*/  IMAD.WIDE R2, R13, 0x2, R14 ;  /* 0x000000020d027825 */ /* 0x001fc600078e020e */
[----:B------:R-:W-:Y:S04]  /*140c0*/  STL [R1+0x1528], R6 ;  /* 0x0015280601007387 */ /* 0x000fe80000100800 */
[----:B------:R-:W-:Y:S04]  /*140d0*/  STL [R1+0x1524], R7 ;  /* 0x0015240701007387 */ /* 0x000fe80000100800 */
[----:B------:R0:W-:Y:S04]  /*140e0*/  STL [R1+0x1530], R2 ;  /* 0x0015300201007387 */ /* 0x0001e80000100800 */
[----:B------:R1:W-:Y:S04]  /*140f0*/  STL [R1+0x152c], R3 ;  /* 0x00152c0301007387 */ /* 0x0003e80000100800 */
        /* <DEDUP_REMOVED lines=383> */
[----:B------:R-:W2:Y:S04]  /*158f0*/  S2R R26, SR_TID.X ;  /* 0x00000000001a7919 */ /* 0x000ea80000002100 */
        /* <DEDUP_REMOVED lines=20> */
[----:B------:R-:W-:Y:S01]  /*15a40*/  STL [R1+0xb78], RZ ;  /* 0x000b78ff01007387 */ /* 0x000fe20000100800 */
[----:B--2---:R-:W-:-:S03]  /*15a50*/  LOP3.LUT R26, R26, 0x3f, RZ, 0xc0, !PT ;  /* 0x0000003f1a1a7812 */ /* 0x004fc600078ec0ff */
[----:B------:R-:W-:Y:S04]  /*15a60*/  STL [R1+0xb7c], RZ ;  /* 0x000b7cff01007387 */ /* 0x000fe80000100800 */
[----:B------:R-:W-:Y:S04]  /*15a70*/  STL [R1+0xb60], RZ ;  /* 0x000b60ff01007387 */ /* 0x000fe80000100800 */
[----:B------:R-:W-:Y:S04]  /*15a80*/  STL [R1+0xb64], RZ ;  /* 0x000b64ff01007387 */ /* 0x000fe80000100800 */
[----:B------:R-:W-:Y:S04]  /*15a90*/  STL [R1+0xb68], RZ ;  /* 0x000b68ff01007387 */ /* 0x000fe80000100800 */
[----:B------:R-:W-:Y:S01]  /*15aa0*/  STL [R1+0xb6c], RZ ;  /* 0x000b6cff01007387 */ /* 0x000fe20000100800 */
[----:B0-----:R-:W-:-:S03]  /*15ab0*/  IMAD.SHL.U32 R2, R26, 0x2, RZ ;  /* 0x000000021a027824 */ /* 0x001fc600078e00ff */
[----:B------:R-:W-:Y:S04]  /*15ac0*/  STL [R1+0xb50], RZ ;  /* 0x000b50ff01007387 */ /* 0x000fe80000100800 */
[----:B------:R-:W-:Y:S04]  /*15ad0*/  STL [R1+0xb54], RZ ;  /* 0x000b54ff01007387 */ /* 0x000fe80000100800 */
[----:B------:R-:W-:Y:S04]  /*15ae0*/  STL [R1+0xb58], RZ ;  /* 0x000b58ff01007387 */ /* 0x000fe80000100800 */
[----:B------:R-:W-:Y:S04]  /*15af0*/  STL [R1+0xb5c], RZ ;  /* 0x000b5cff01007387 */ /* 0x000fe80000100800 */
[----:B------:R-:W1:Y:S04]  /*15b00*/  LDL.LU R26, [R1+0x2d4] ;  /* 0x0002d400011a7983 */ /* 0x000e680000300800 */
        /* <DEDUP_REMOVED lines=25> */
[----:B-1----:R-:W-:-:S05]  /*15ca0*/  SHF.R.S32.HI R3, RZ, 0x6, R26 ;  /* 0x00000006ff037819 */ /* 0x002fca000001141a */
[----:B------:R0:W-:Y:S04]  /*15cb0*/  STL [R1+0x194c], R3 ;  /* 0x00194c0301007387 */ /* 0x0001e80000100800 */
[----:B------:R1:W-:Y:S04]  /*15cc0*/  STL [R1+0xb94], RZ ;  /* 0x000b94ff01007387 */ /* 0x0003e80000100800 */
        /* <DEDUP_REMOVED lines=50> */
[----:B------:R-:W2:Y:S04]  /*15ff0*/  LDL R26, [R1+0xb10] ;  /* 0x000b1000011a7983 */ /* 0x000ea80000100800 */
[----:B------:R1:W-:Y:S04]  /*16000*/  STL [R1+0x870], RZ ;  /* 0x000870ff01007387 */ /* 0x0003e80000100800 */
[----:B------:R1:W-:Y:S01]  /*16010*/  STL [R1+0x874], RZ ;  /* 0x000874ff01007387 */ /* 0x0003e20000100800 */
[----:B------:R-:W-:-:S03]  /*16020*/  IMAD.SHL.U32 R28, R13, 0x40, RZ ;  /* 0x000000400d1c7824 */ /* 0x000fc600078e00ff */
[----:B------:R1:W-:Y:S04]  /*16030*/  STL [R1+0x878], RZ ;  /* 0x000878ff01007387 */ /* 0x0003e80000100800 */
[----:B------:R1:W-:Y:S04]  /*16040*/  STL [R1+0x87c], RZ ;  /* 0x00087cff01007387 */ /* 0x0003e80000100800 */
[----:B------:R1:W-:Y:S04]  /*16050*/  STL [R1+0x880], RZ ;  /* 0x000880ff01007387 */ /* 0x0003e80000100800 */
[----:B------:R1:W-:Y:S04]  /*16060*/  STL [R1+0x884], RZ ;  /* 0x000884ff01007387 */ /* 0x0003e80000100800 */
[----:B------:R1:W-:Y:S04]  /*16070*/  STL [R1+0x888], RZ ;  /* 0x000888ff01007387 */ /* 0x0003e80000100800 */
[----:B------:R-:W3:Y:S04]  /*16080*/  S2R R13, SR_TID.X ;  /* 0x00000000000d7919 */ /* 0x000ee80000002100 */
[----:B------:R1:W-:Y:S04]  /*16090*/  STL [R1+0x88c], RZ ;  /* 0x00088cff01007387 */ /* 0x0003e80000100800 */
[----:B------:R1:W-:Y:S04]  /*160a0*/  STL [R1+0x890], RZ ;  /* 0x000890ff01007387 */ /* 0x0003e80000100800 */
[----:B------:R1:W-:Y:S04]  /*160b0*/  STL [R1+0x894], RZ ;  /* 0x000894ff01007387 */ /* 0x0003e80000100800 */
[----:B------:R1:W-:Y:S04]  /*160c0*/  STL [R1+0x898], RZ ;  /* 0x000898ff01007387 */ /* 0x0003e80000100800 */
[----:B------:R1:W-:Y:S04]  /*160d0*/  STL [R1+0x89c], RZ ;  /* 0x00089cff01007387 */ /* 0x0003e80000100800 */
[----:B------:R-:W4:Y:S04]  /*160e0*/  S2R R14, SR_TID.X ;  /* 0x00000000000e7919 */ /* 0x000f280000002100 */
[----:B------:R1:W-:Y:S01]  /*160f0*/  STL [R1+0x8c0], RZ ;  /* 0x0008c0ff01007387 */ /* 0x0003e20000100800 */
[----:B0-----:R-:W-:-:S03]  /*16100*/  LOP3.LUT R3, R2, 0x10, RZ, 0x3c, !PT ;  /* 0x0000001002037812 */ /* 0x001fc600078e3cff */
[----:B------:R1:W-:Y:S01]  /*16110*/  STL [R1+0x8c4], RZ ;  /* 0x0008c4ff01007387 */ /* 0x0003e20000100800 */
[----:B------:R-:W-:-:S03]  /*16120*/  LOP3.LUT R3, R2, 0x40, RZ, 0x3c, !PT ;  /* 0x0000004002037812 */ /* 0x000fc600078e3cff */
[----:B------:R1:W-:Y:S01]  /*16130*/  STL [R1+0x8c8], RZ ;  /* 0x0008c8ff01007387 */ /* 0x0003e20000100800 */
[----:B------:R-:W-:-:S03]  /*16140*/  LOP3.LUT R3, R2, 0x60, RZ, 0x3c, !PT ;  /* 0x0000006002037812 */ /* 0x000fc600078e3cff */
        /* <DEDUP_REMOVED lines=8> */
[----:B------:R1:W-:Y:S01]  /*161d0*/  STL [R1+0x8ac], RZ ;  /* 0x0008acff01007387 */ /* 0x0003e20000100800 */
[----:B---3--:R-:W-:Y:S01]  /*161e0*/  LOP3.LUT R13, R13, 0x7, RZ, 0xc0, !PT ;  /* 0x000000070d0d7812 */ /* 0x008fe200078ec0ff */
[----:B----4-:R-:W-:Y:S01]  /*161f0*/  IMAD.SHL.U32 R14, R14, 0x2, RZ ;  /* 0x000000020e0e7824 */ /* 0x010fe200078e00ff */
[----:B------:R-:W-:-:S03]  /*16200*/  ULDC UR4, c[0x0][0x18c] ;  /* 0x0000630000047ab9 */ /* 0x000fc60000000800 */
[----:B------:R-:W-:Y:S01]  /*16210*/  IMAD R13, R13, 0x90, RZ ;  /* 0x000000900d0d7824 */ /* 0x000fe200078e02ff */
[----:B------:R-:W-:Y:S01]  /*16220*/  USHF.L.U32 UR4, UR4, 0x6, URZ ;  /* 0x0000000604047899 */ /* 0x000fe2000800063f */
[----:B------:R-:W-:-:S03]  /*16230*/  SHF.R.S32.HI R0, RZ, 0x1f, R28 ;  /* 0x0000001fff007819 */ /* 0x000fc6000001141c */
[----:B------:R-:W-:Y:S01]  /*16240*/  LOP3.LUT R13, R13, 0x30, R14, 0x78, !PT ;  /* 0x000000300d0d7812 */ /* 0x000fe200078e780e */
[----:B------:R-:W-:Y:S01]  /*16250*/  USHF.R.S32.HI UR5, URZ, 0x1f, UR4 ;  /* 0x0000001f3f057899 */ /* 0x000fe20008011404 */
[----:B------:R-:W-:Y:S02]  /*16260*/  LOP3.LUT R4, R2, 0x30, RZ, 0x3c, !PT ;  /* 0x0000003002047812 */ /* 0x000fe400078e3cff */
[C---:B------:R-:W-:Y:S01]  /*16270*/  SHF.L.U64.HI R0, R28.reuse, 0x1, R0 ;  /* 0x000000011c007819 */ /* 0x040fe20000010200 */
[----:B------:R-:W-:Y:S01]  /*16280*/  IMAD.SHL.U32 R28, R28, 0x2, RZ ;  /* 0x000000021c1c7824 */ /* 0x000fe200078e00ff */
[C---:B------:R-:W-:Y:S02]  /*16290*/  LOP3.LUT R5, R2.reuse, 0x20, RZ, 0x3c, !PT ;  /* 0x0000002002057812 */ /* 0x040fe400078e3cff */
[C---:B------:R-:W-:Y:S02]  /*162a0*/  LOP3.LUT R4, R2.reuse, 0x50, RZ, 0x3c, !PT ;  /* 0x0000005002047812 */ /* 0x040fe400078e3cff */
[----:B------:R-:W-:-:S02]  /*162b0*/  LOP3.LUT R5, R2, 0x70, RZ, 0x3c, !PT ;  /* 0x0000007002057812 */ /* 0x000fc400078e3cff */
[----:B------:R-:W-:Y:S01]  /*162c0*/  LOP3.LUT R4, R13, 0x40, RZ, 0x3c, !PT ;  /* 0x000000400d047812 */ /* 0x000fe200078e3cff */
[----:B------:R-:W-:Y:S02]  /*162d0*/  USHF.L.U32 UR8, UR4, 0x1, URZ ;  /* 0x0000000104087899 */ /* 0x000fe4000800063f */
[----:B------:R-:W-:Y:S01]  /*162e0*/  USHF.L.U64.HI UR5, UR4, 0x1, UR5 ;  /* 0x0000000104057899 */ /* 0x000fe20008010205 */
[----:B--2---:R-:W-:-:S05]  /*162f0*/  LOP3.LUT R3, R26, 0x40, RZ, 0x3c, !PT ;  /* 0x000000401a037812 */ /* 0x004fca00078e3cff */
[----:B------:R1:W-:Y:S04]  /*16300*/  STL [R1+0x1954], R3 ;  /* 0x0019540301007387 */ /* 0x0003e80000100800 */
.L_x_2:
[----:B0-----:R-:W2:Y:S01]  /*16310*/  LDL.64 R4, [R1+0xd30] ;  /* 0x000d300001047983 */ /* 0x001ea20000100a00 */
[----:B-1----:R-:W-:-:S03]  /*16320*/  IMAD.MOV.U32 R3, RZ, RZ, c[0x0][0x180] ;  /* 0x00006000ff037624 */ /* 0x002fc600078e00ff */
[----:B--2---:R0:W-:Y:S04]  /*16330*/  STL [R1+0x472c], R5 ;  /* 0x00472c0501007387 */ /* 0x0041e80000100800 */
[----:B0-----:R-:W2:Y:S04]  /*16340*/  LDL R5, [R1+0xd4c] ;  /* 0x000d4c0001057983 */ /* 0x001ea80000100800 */
        /* <DEDUP_REMOVED lines=74> */
[----:B------:R-:W-:Y:S01]  /*167f0*/  STL [R1+0x4618], R2 ;  /* 0x0046180201007387 */ /* 0x000fe20000100800 */
[----:B--2---:R-:W-:-:S03]  /*16800*/  IMAD R3, R5, -0x40, R3 ;  /* 0xffffffc005037824 */ /* 0x004fc600078e0203 */
        /* <DEDUP_REMOVED lines=112> */
[----:B-----5:R-:W-:Y:S04]  /*16f10*/  STL [R1+0x443c], R29 ;  /* 0x00443c1d01007387 */ /* 0x020fe80000100800 */
        /* <DEDUP_REMOVED lines=24> */
[----:B------:R-:W2:Y:S01]  /*170a0*/  LDL.LU R5, [R1+0x472c] ;  /* 0x00472c0001057983 */ /* 0x000ea20000300800 */
[----:B------:R-:W-:-:S02]  /*170b0*/  ISETP.GT.AND P0, PT, R3, RZ, PT ;  /* 0x000000ff0300720c */ /* 0x000fc40003f04270 */
[----:B0-----:R-:W-:Y:S02]  /*170c0*/  PRMT R28, RZ, 0x7610, R28 ;  /* 0x00007610ff1c7816 */ /* 0x001fe4000000001c */
[----:B------:R-:W-:Y:S02]  /*170d0*/  PRMT R2, RZ, 0x7610, R2 ;  /* 0x00007610ff027816 */ /* 0x000fe40000000002 */
[----:B------:R-:W-:-:S07]  /*170e0*/  ISETP.GT.AND P1, PT, R3, 0x1, PT ;  /* 0x000000010300780c */ /* 0x000fce0003f24270 */
[----:B--2---:R-:W2:Y:S04]  /*170f0*/  @P0 LDG.E.U16 R28, [R4.64] ;  /* 0x00000006041c0981 */ /* 0x004ea8000c1e1500 */
[----:B--2---:R0:W-:Y:S04]  /*17100*/  STL [R1+0x474], R28 ;  /* 0x0004741c01007387 */ /* 0x0041e80000100800 */
[----:B0-----:R-:W2:Y:S04]  /*17110*/  LDL.LU R28, [R1+0x4728] ;  /* 0x00472800011c7983 */ /* 0x001ea80000300800 */
[----:B------:R-:W3:Y:S01]  /*17120*/  LDL.64 R4, [R1+0xd28] ;  /* 0x000d280001047983 */ /* 0x000ee20000100a00 */
[----:B--2---:R-:W-:-:S03]  /*17130*/  PRMT R28, RZ, 0x7610, R28 ;  /* 0x00007610ff1c7816 */ /* 0x004fc6000000001c */
[----:B---3--:R-:W2:Y:S04]  /*17140*/  @P0 LDG.E.U16 R2, [R4.64] ;  /* 0x0000000604020981 */ /* 0x008ea8000c1e1500 */
        /* <DEDUP_REMOVED lines=12> */
[----:B------:R-:W3:Y:S04]  /*17210*/  LDL R4, [R1+0x152c] ;  /* 0x00152c0001047983 */ /* 0x000ee80000100800 */
[----:B------:R-:W3:Y:S01]  /*17220*/  LDL R5, [R1+0x1530] ;  /* 0x0015300001057983 */ /* 0x000ee20000100800 */
[----:B------:R-:W-:-:S02]  /*17230*/  ISETP.GT.AND P0, PT, R3, 0x2, PT ;  /* 0x000000020300780c */ /* 0x000fc40003f04270 */
[----:B--2---:R-:W-:Y:S02]  /*17240*/  PRMT R2, RZ, 0x7610, R2 ;  /* 0x00007610ff027816 */ /* 0x004fe40000000002 */
[----:B---3--:R-:W-:-:S04]  /*17250*/  @P1 LOP3.LUT R5, R5, R4, RZ, 0x3c, !PT ;  /* 0x0000000405051212 */ /* 0x008fc800078e3cff */
[----:B------:R-:W-:-:S04]  /*17260*/  @P1 LOP3.LUT R4, R5, R4, RZ, 0x3c, !PT ;  /* 0x0000000405041212 */ /* 0x000fc800078e3cff */
[----:B------:R-:W-:-:S05]  /*17270*/  @P1 LOP3.LUT R5, R5, R4, RZ, 0x3c, !PT ;  /* 0x0000000405051212 */ /* 0x000fca00078e3cff */
[----:B------:R-:W2:Y:S04]  /*17280*/  @P1 LDG.E.U16 R28, [R4.64] ;  /* 0x00000006041c1981 */ /* 0x000ea8000c1e1500 */
[----:B--2---:R0:W-:Y:S04]  /*17290*/  STL [R1+0x464], R28 ;  /* 0x0004641c01007387 */ /* 0x0041e80000100800 */
[----:B0-----:R-:W2:Y:S04]  /*172a0*/  LDL.LU R28, [R1+0x4718] ;  /* 0x00471800011c7983 */ /* 0x001ea80000300800 */
[----:B------:R-:W3:Y:S04]  /*172b0*/  LDL R4, [R1+0x1524] ;  /* 0x0015240001047983 */ /* 0x000ee80000100800 */
[----:B------:R-:W3:Y:S01]  /*172c0*/  LDL R5, [R1+0x1528] ;  /* 0x0015280001057983 */ /* 0x000ee20000100800 */
[----:B--2---:R-:W-:-:S02]  /*172d0*/  PRMT R28, RZ, 0x7610, R28 ;  /* 0x00007610ff1c7816 */ /* 0x004fc4000000001c */
        /* <DEDUP_REMOVED lines=470> */
[----:B------:R-:W-:-:S02]  /*19040*/  PRMT R0, RZ, 0x7610, R0 ;  /* 0x00007610ff007816 */ /* 0x000fc40000000000 */
[----:B------:R-:W-:Y:S02]  /*19050*/  ISETP.GT.AND P1, PT, R3, 0xf, PT ;  /* 0x0000000f0300780c */ /* 0x000fe40003f24270 */
        /* <DEDUP_REMOVED lines=8> */
[----:B------:R-:W3:Y:S02]  /*190e0*/  LDL R5, [R1+0x1388] ;  /* 0x0013880001057983 */ /* 0x000ee40000100800 */
[----:B---3--:R-:W-:-:S04]  /*190f0*/  @P0 LOP3.LUT R5, R5, R4, RZ, 0x3c, !PT ;  /* 0x0000000405050212 */ /* 0x008fc800078e3cff */
[----:B------:R-:W-:-:S04]  /*19100*/  @P0 LOP3.LUT R4, R5, R4, RZ, 0x3c, !PT ;  /* 0x0000000405040212 */ /* 0x000fc800078e3cff */
[----:B------:R-:W-:-:S05]  /*19110*/  @P0 LOP3.LUT R5, R5, R4, RZ, 0x3c, !PT ;  /* 0x0000000405050212 */ /* 0x000fca00078e3cff */
[----:B------:R-:W3:Y:S04]  /*19120*/  @P0 LDG.E.U16 R2, [R4.64] ;  /* 0x0000000604020981 */ /* 0x000ee8000c1e1500 */
[----:B---3--:R0:W-:Y:S04]  /*19130*/  STL [R1+0x37c], R2 ;  /* 0x00037c0201007387 */ /* 0x0081e80000100800 */
[----:B0-----:R-:W3:Y:S04]  /*19140*/  LDL.LU R2, [R1+0x4644] ;  /* 0x0046440001027983 */ /* 0x001ee80000300800 */
[----:B------:R-:W4:Y:S04]  /*19150*/  LDL R4, [R1+0x137c] ;  /* 0x00137c0001047983 */ /* 0x000f280000100800 */
[----:B------:R-:W4:Y:S01]  /*19160*/  LDL R5, [R1+0x1380] ;  /* 0x0013800001057983 */ /* 0x000f220000100800 */
[----:B---3--:R-:W-:-:S02]  /*19170*/  PRMT R2, RZ, 0x7610, R2 ;  /* 0x00007610ff027816 */ /* 0x008fc40000000002 */
[----:B----4-:R-:W-:-:S04]  /*19180*/  @P0 LOP3.LUT R5, R5, R4, RZ, 0x3c, !PT ;  /* 0x0000000405050212 */ /* 0x010fc800078e3cff */
[----:B------:R-:W-:-:S04]  /*19190*/  @P0 LOP3.LUT R4, R5, R4, RZ, 0x3c, !PT ;  /* 0x0000000405040212 */ /* 0x000fc800078e3cff */
[----:B------:R-:W-:-:S05]  /*191a0*/  @P0 LOP3.LUT R5, R5, R4, RZ, 0x3c, !PT ;  /* 0x0000000405050212 */ /* 0x000fca00078e3cff */
[----:B------:R0:W3:Y:S04]  /*191b0*/  @P0 LDG.E.U16 R0, [R4.64] ;  /* 0x0000000604000981 */ /* 0x0000e8000c1e1500 */
[----:B0-----:R-:W4:Y:S04]  /*191c0*/  LDL R4, [R1+0x1374] ;  /* 0x0013740001047983 */ /* 0x001f280000100800 */
[----:B------:R-:W4:Y:S01]  /*191d0*/  LDL R5, [R1+0x1378] ;  /* 0x0013780001057983 */ /* 0x000f220000100800 */
[----:B--2---:R-:W-:-:S03]  /*191e0*/  PRMT R28, RZ, 0x7610, R28 ;  /* 0x00007610ff1c7816 */ /* 0x004fc6000000001c */
[----:B---3--:R-:W-:Y:S01]  /*191f0*/  STL [R1+0x4334], R0 ;  /* 0x0043340001007387 */ /* 0x008fe20000100800 */
[----:B----4-:R-:W-:-:S04]  /*19200*/  @P0 LOP3.LUT R5, R5, R4, RZ, 0x3c, !PT ;  /* 0x0000000405050212 */ /* 0x010fc800078e3cff */
        /* <DEDUP_REMOVED lines=908> */
[----:B0-----:R-:W3:Y:S01]  /*1cad0*/  LDL.LU R2, [R1+0x44bc] ;  /* 0x0044bc0001027983 */ /* 0x001ee20000300800 */
[----:B------:R-:W4:Y:S02]  /*1cae0*/  LDL R4, [R1+0x105c] ;  /* 0x00105c0001047983 */ /* 0x000f240000100800 */
[----:B------:R-:W4:Y:S01]  /*1caf0*/  LDL R5, [R1+0x1060] ;  /* 0x0010600001057983 */ /* 0x000f220000100800 */
[----:B---3--:R-:W-:-:S02]  /*1cb00*/  PRMT R2, RZ, 0x7610, R2 ;  /* 0x00007610ff027816 */ /* 0x008fc40000000002 */
[----:B----4-:R-:W-:-:S04]  /*1cb10*/  @P1 LOP3.LUT R5, R5, R4, RZ, 0x3c, !PT ;  /* 0x0000000405051212 */ /* 0x010fc800078e3cff */
[----:B------:R-:W-:-:S04]  /*1cb20*/  @P1 LOP3.LUT R4, R5, R4, RZ, 0x3c, !PT ;  /* 0x0000000405041212 */ /* 0x000fc800078e3cff */
[----:B------:R-:W-:-:S05]  /*1cb30*/  @P1 LOP3.LUT R5, R5, R4, RZ, 0x3c, !PT ;  /* 0x0000000405051212 */ /* 0x000fca00078e3cff */
[----:B------:R-:W3:Y:S04]  /*1cb40*/  @P1 LDG.E.U16 R2, [R4.64] ;  /* 0x0000000604021981 */ /* 0x000ee8000c1e1500 */
[----:B---3--:R0:W-:Y:S04]  /*1cb50*/  STL [R1+0x498], R2 ;  /* 0x0004980201007387 */ /* 0x0081e80000100800 */
[----:B0-----:R-:W3:Y:S01]  /*1cb60*/  LDL.LU R2, [R1+0x44b8] ;  /* 0x0044b80001027983 */ /* 0x001ee20000300800 */
[----:B------:R-:W4:Y:S02]  /*1cb70*/  LDL R4, [R1+0x1054] ;  /* 0x0010540001047983 */ /* 0x000f240000100800 */
[----:B------:R-:W4:Y:S01]  /*1cb80*/  LDL R5, [R1+0x1058] ;  /* 0x0010580001057983 */ /* 0x000f220000100800 */
[----:B------:R-:W-:-:S02]  /*1cb90*/  ISETP.GT.AND P0, PT, R3, 0x28, PT ;  /* 0x000000280300780c */ /* 0x000fc40003f04270 */
[----:B---3--:R-:W-:Y:S02]  /*1cba0*/  PRMT R2, RZ, 0x7610, R2 ;  /* 0x00007610ff027816 */ /* 0x008fe40000000002 */
        /* <DEDUP_REMOVED lines=267> */
[----:B--2---:R-:W-:-:S02]  /*1dc60*/  PRMT R28, RZ, 0x7610, R28 ;  /* 0x00007610ff1c7816 */ /* 0x004fc4000000001c */
[----:B----4-:R-:W-:-:S04]  /*1dc70*/  @P0 LOP3.LUT R5, R5, R4, RZ, 0x3c, !PT ;  /* 0x0000000405050212 */ /* 0x010fc800078e3cff */
[----:B------:R-:W-:-:S04]  /*1dc80*/  @P0 LOP3.LUT R4, R5, R4, RZ, 0x3c, !PT ;  /* 0x0000000405040212 */ /* 0x000fc800078e3cff */
[----:B------:R-:W-:-:S05]  /*1dc90*/  @P0 LOP3.LUT R5, R5, R4, RZ, 0x3c, !PT ;  /* 0x0000000405050212 */ /* 0x000fca00078e3cff */
[----:B------:R-:W2:Y:S04]  /*1dca0*/  @P0 LDG.E.U16 R28, [R4.64] ;  /* 0x00000006041c0981 */ /* 0x000ea8000c1e1500 */
[----:B--2---:R0:W-:Y:S04]  /*1dcb0*/  STL [R1+0x480], R28 ;  /* 0x0004801c01007387 */ /* 0x0041e80000100800 */
[----:B0-----:R-:W2:Y:S01]  /*1dcc0*/  LDL.LU R28, [R1+0x4440] ;  /* 0x00444000011c7983 */ /* 0x001ea20000300800 */
[----:B------:R-:W4:Y:S02]  /*1dcd0*/  LDL R4, [R1+0xf64] ;  /* 0x000f640001047983 */ /* 0x000f240000100800 */
[----:B------:R-:W4:Y:S01]  /*1dce0*/  LDL R5, [R1+0xf68] ;  /* 0x000f680001057983 */ /* 0x000f220000100800 */
[----:B------:R-:W-:-:S02]  /*1dcf0*/  PRMT R29, RZ, 0x7610, R29 ;  /* 0x00007610ff1d7816 */ /* 0x000fc4000000001d */
[----:B----4-:R-:W-:-:S04]  /*1dd00*/  @P0 LOP3.LUT R5, R5, R4, RZ, 0x3c, !PT ;  /* 0x0000000405050212 */ /* 0x010fc800078e3cff */
[----:B------:R-:W-:-:S04]  /*1dd10*/  @P0 LOP3.LUT R4, R5, R4, RZ, 0x3c, !PT ;  /* 0x0000000405040212 */ /* 0x000fc800078e3cff */
[----:B------:R-:W-:-:S05]  /*1dd20*/  @P0 LOP3.LUT R5, R5, R4, RZ, 0x3c, !PT ;  /* 0x0000000405050212 */ /* 0x000fca00078e3cff */
[----:B------:R-:W4:Y:S04]  /*1dd30*/  @P0 LDG.E.U16 R29, [R4.64] ;  /* 0x00000006041d0981 */ /* 0x000f28000c1e1500 */
[----:B----4-:R0:W-:Y:S04]  /*1dd40*/  STL [R1+0x47c], R29 ;  /* 0x00047c1d01007387 */ /* 0x0101e80000100800 */
[----:B0-----:R-:W4:Y:S01]  /*1dd50*/  LDL.LU R29, [R1+0x443c] ;  /* 0x00443c00011d7983 */ /* 0x001f220000300800 */
[----:B------:R-:W2:Y:S02]  /*1dd60*/  LDL R4, [R1+0xf5c] ;  /* 0x000f5c0001047983 */ /* 0x000ea40000100800 */
[----:B------:R-:W2:Y:S01]  /*1dd70*/  LDL R5, [R1+0xf60] ;  /* 0x000f600001057983 */ /* 0x000ea20000100800 */
[----:B------:R-:W-:-:S02]  /*1dd80*/  PRMT R27, RZ, 0x7610, R27 ;  /* 0x00007610ff1b7816 */ /* 0x000fc4000000001b */
[----:B------:R-:W-:Y:S02]  /*1dd90*/  ISETP.GT.AND P1, PT, R3, 0x30, PT ;  /* 0x000000300300780c */ /* 0x000fe40003f24270 */
[----:B--2---:R-:W-:-:S04]  /*1dda0*/  @P0 LOP3.LUT R5, R5, R4, RZ, 0x3c, !PT ;  /* 0x0000000405050212 */ /* 0x004fc800078e3cff */
[----:B------:R-:W-:-:S04]  /*1ddb0*/  @P0 LOP3.LUT R4, R5, R4, RZ, 0x3c, !PT ;  /* 0x0000000405040212 */ /* 0x000fc800078e3cff */
[----:B------:R-:W-:-:S05]  /*1ddc0*/  @P0 LOP3.LUT R5, R5, R4, RZ, 0x3c, !PT ;  /* 0x0000000405050212 */ /* 0x000fca00078e3cff */
[----:B------:R-:W2:Y:S04]  /*1ddd0*/  @P0 LDG.E.U16 R27, [R4.64] ;  /* 0x00000006041b0981 */ /* 0x000ea8000c1e1500 */
[----:B--2---:R0:W-:Y:S04]  /*1dde0*/  STL [R1+0x478], R27 ;  /* 0x0004781b01007387 */ /* 0x0041e80000100800 */
[----:B0-----:R-:W2:Y:S01]  /*1ddf0*/  LDL.LU R27, [R1+0x4438] ;  /* 0x00443800011b7983 */ /* 0x001ea20000300800 */
[----:B------:R-:W2:Y:S02]  /*1de00*/  LDL R4, [R1+0xf4c] ;  /* 0x000f4c0001047983 */ /* 0x000ea40000100800 */
[----:B------:R-:W2:Y:S01]  /*1de10*/  LDL R5, [R1+0xf50] ;  /* 0x000f500001057983 */ /* 0x000ea20000100800 */
[----:B------:R-:W-:-:S02]  /*1de20*/  PRMT R26, RZ, 0x7610, R26 ;  /* 0x00007610ff1a7816 */ /* 0x000fc4000000001a */
        /* <DEDUP_REMOVED lines=151> */
[----:B------:R0:W2:Y:S04]  /*1e7a0*/  @P1 LDG.E.U16 R0, [R4.64] ;  /* 0x0000000604001981 */ /* 0x0000a8000c1e1500 */
[----:B0-----:R-:W3:Y:S04]  /*1e7b0*/  LDL R4, [R1+0xec4] ;  /* 0x000ec40001047983 */ /* 0x001ee80000100800 */
[----:B------:R-:W3:Y:S01]  /*1e7c0*/  LDL R5, [R1+0xec8] ;  /* 0x000ec80001057983 */ /* 0x000ee20000100800 */
[----:B------:R-:W-:-:S03]  /*1e7d0*/  PRMT R10, RZ, 0x7610, R10 ;  /* 0x00007610ff0a7816 */ /* 0x000fc6000000000a */
[----:B--2---:R-:W-:Y:S01]  /*1e7e0*/  STL [R1+0x4388], R0 ;  /* 0x0043880001007387 */ /* 0x004fe20000100800 */
[----:B---3--:R-:W-:-:S04]  /*1e7f0*/  @P1 LOP3.LUT R5, R5, R4, RZ, 0x3c, !PT ;  /* 0x0000000405051212 */ /* 0x008fc800078e3cff */
[----:B------:R-:W-:-:S04]  /*1e800*/  @P1 LOP3.LUT R4, R5, R4, RZ, 0x3c, !PT ;  /* 0x0000000405041212 */ /* 0x000fc800078e3cff */
[----:B------:R-:W-:-:S05]  /*1e810*/  @P1 LOP3.LUT R5, R5, R4, RZ, 0x3c, !PT ;  /* 0x0000000405051212 */ /* 0x000fca00078e3cff */
[----:B------:R-:W2:Y:S04]  /*1e820*/  @P1 LDG.E.U16 R10, [R4.64] ;  /* 0x00000006040a1981 */ /* 0x000ea8000c1e1500 */
[----:B--2---:R0:W-:Y:S04]  /*1e830*/  STL [R1+0x1c], R10 ;  /* 0x00001c0a01007387 */ /* 0x0041e80000100800 */
[----:B0-----:R-:W2:Y:S01]  /*1e840*/  LDL.LU R10, [R1+0x43f4] ;  /* 0x0043f400010a7983 */ /* 0x001ea20000300800 */
[----:B------:R-:W3:Y:S02]  /*1e850*/  LDL R4, [R1+0xebc] ;  /* 0x000ebc0001047983 */ /* 0x000ee40000100800 */
[----:B------:R-:W3:Y:S01]  /*1e860*/  LDL R5, [R1+0xec0] ;  /* 0x000ec00001057983 */ /* 0x000ee20000100800 */
[----:B------:R-:W-:-:S02]  /*1e870*/  PRMT R9, RZ, 0x7610, R9 ;  /* 0x00007610ff097816 */ /* 0x000fc40000000009 */
[----:B---3--:R-:W-:-:S04]  /*1e880*/  @P1 LOP3.LUT R5, R5, R4, RZ, 0x3c, !PT ;  /* 0x0000000405051212 */ /* 0x008fc800078e3cff */
[----:B------:R-:W-:-:S04]  /*1e890*/  @P1 LOP3.LUT R4, R5, R4, RZ, 0x3c, !PT ;  /* 0x0000000405041212 */ /* 0x000fc800078e3cff */
[----:B------:R-:W-:-:S05]  /*1e8a0*/  @P1 LOP3.LUT R5, R5, R4, RZ, 0x3c, !PT ;  /* 0x0000000405051212 */ /* 0x000fca00078e3cff */
[----:B------:R-:W3:Y:S04]  /*1e8b0*/  @P1 LDG.E.U16 R9, [R4.64] ;  /* 0x0000000604091981 */ /* 0x000ee8000c1e1500 */
[----:B---3--:R0:W-:Y:S04]  /*1e8c0*/  STL [R1+0x18], R9 ;  /* 0x0000180901007387 */ /* 0x0081e80000100800 */
[----:B0-----:R-:W3:Y:S01]  /*1e8d0*/  LDL.LU R9, [R1+0x43f0] ;  /* 0x0043f00001097983 */ /* 0x001ee20000300800 */
        /* <DEDUP_REMOVED lines=44> */
[----:B--2---:R0:W-:Y:S01]  /*1eba0*/  STL [R1+0x4], R2 ;  /* 0x0000040201007387 */ /* 0x0041e20000100800 */
[----:B------:R-:W2:Y:S02]  /*1ebb0*/  LDL R4, [R1+0xeac] ;  /* 0x000eac0001047983 */ /* 0x000ea40000100800 */
[----:B------:R-:W2:Y:S01]  /*1ebc0*/  LDL R5, [R1+0xeb0] ;  /* 0x000eb00001057983 */ /* 0x000ea20000100800 */
[----:B------:R-:W-:Y:S02]  /*1ebd0*/  PRMT R28, RZ, 0x7610, R28 ;  /* 0x00007610ff1c7816 */ /* 0x000fe4000000001c */
[----:B------:R-:W-:-:S02]  /*1ebe0*/  ISETP.GT.AND P2, PT, R3, 0x39, PT ;  /* 0x000000390300780c */ /* 0x000fc40003f44270 */
[----:B----4-:R-:W-:Y:S02]  /*1ebf0*/  PRMT R29, RZ, 0x7610, R29 ;  /* 0x00007610ff1d7816 */ /* 0x010fe4000000001d */
[----:B------:R-:W-:Y:S02]  /*1ec00*/  PRMT R27, RZ, 0x7610, R27 ;  /* 0x00007610ff1b7816 */ /* 0x000fe4000000001b */
[----:B------:R-:W-:Y:S02]  /*1ec10*/  PRMT R26, RZ, 0x7610, R26 ;  /* 0x00007610ff1a7816 */ /* 0x000fe4000000001a */
[----:B------:R-:W-:Y:S02]  /*1ec20*/  PRMT R25, RZ, 0x7610, R25 ;  /* 0x00007610ff197816 */ /* 0x000fe40000000019 */
[----:B------:R-:W-:Y:S02]  /*1ec30*/  PRMT R24, RZ, 0x7610, R24 ;  /* 0x00007610ff187816 */ /* 0x000fe40000000018 */
[----:B------:R-:W-:-:S02]  /*1ec40*/  PRMT R23, RZ, 0x7610, R23 ;  /* 0x00007610ff177816 */ /* 0x000fc40000000017 */
[----:B------:R-:W-:Y:S02]  /*1ec50*/  PRMT R22, RZ, 0x7610, R22 ;  /* 0x00007610ff167816 */ /* 0x000fe40000000016 */
        /* <DEDUP_REMOVED lines=15> */
[----:B---3--:R-:W-:Y:S02]  /*1ed50*/  PRMT R6, RZ, 0x7610, R6 ;  /* 0x00007610ff067816 */ /* 0x008fe40000000006 */
[----:B------:R-:W-:Y:S01]  /*1ed60*/  PRMT R0, RZ, 0x7610, R0 ;  /* 0x00007610ff007816 */ /* 0x000fe20000000000 */
[----:B0-----:R-:W0:Y:S02]  /*1ed70*/  S2R R2, SR_TID.X ;  /* 0x0000000000027919 */ /* 0x001e240000002100 */
[----:B0-----:R-:W-:-:S05]  /*1ed80*/  LOP3.LUT R2, R2, 0x3f, RZ, 0xc0, !PT ;  /* 0x0000003f02027812 */ /* 0x001fca00078ec0ff */
[----:B------:R-:W-:Y:S01]  /*1ed90*/  IMAD.SHL.U32 R2, R2, 0x2, RZ ;  /* 0x0000000202027824 */ /* 0x000fe200078e00ff */
[----:B--2---:R-:W-:-:S04]  /*1eda0*/  @P1 LOP3.LUT R5, R5, R4, RZ, 0x3c, !PT ;  /* 0x0000000405051212 */ /* 0x004fc800078e3cff */
[----:B------:R-:W-:-:S04]  /*1edb0*/  @P1 LOP3.LUT R4, R5, R4, RZ, 0x3c, !PT ;  /* 0x0000000405041212 */ /* 0x000fc800078e3cff */
[----:B------:R-:W-:-:S05]  /*1edc0*/  @P1 LOP3.LUT R5, R5, R4, RZ, 0x3c, !PT ;  /* 0x0000000405051212 */ /* 0x000fca00078e3cff */
[----:B------:R0:W2:Y:S04]  /*1edd0*/  @P1 LDG.E.U16 R28, [R4.64] ;  /* 0x00000006041c1981 */ /* 0x0000a8000c1e1500 */
[----:B0-----:R-:W3:Y:S04]  /*1ede0*/  LDL R4, [R1+0xe2c] ;  /* 0x000e2c0001047983 */ /* 0x001ee80000100800 */
[----:B------:R-:W3:Y:S02]  /*1edf0*/  LDL R5, [R1+0xe30] ;  /* 0x000e300001057983 */ /* 0x000ee40000100800 */
[----:B---3--:R-:W-:-:S04]  /*1ee00*/  @P2 LOP3.LUT R5, R5, R4, RZ, 0x3c, !PT ;  /* 0x0000000405052212 */ /* 0x008fc800078e3cff */
[----:B------:R-:W-:-:S04]  /*1ee10*/  @P2 LOP3.LUT R4, R5, R4, RZ, 0x3c, !PT ;  /* 0x0000000405042212 */ /* 0x000fc800078e3cff */
[----:B------:R-:W-:Y:S01]  /*1ee20*/  @P2 LOP3.LUT R5, R5, R4, RZ, 0x3c, !PT ;  /* 0x0000000405052212 */ /* 0x000fe200078e3cff */
[----:B--2---:R0:W-:Y:S04]  /*1ee30*/  STL [R1+0x4350], R28 ;  /* 0x0043501c01007387 */ /* 0x0041e80000100800 */
[----:B------:R1:W2:Y:S04]  /*1ee40*/  @P2 LDG.E.U16 R29, [R4.64] ;  /* 0x00000006041d2981 */ /* 0x0002a8000c1e1500 */
[----:B0-----:R-:W3:Y:S04]  /*1ee50*/  LDL R28, [R1+0xea8] ;  /* 0x000ea800011c7983 */ /* 0x001ee80000100800 */
[----:B-1----:R-:W4:Y:S04]  /*1ee60*/  LDL R4, [R1+0xe24] ;  /* 0x000e240001047983 */ /* 0x002f280000100800 */
[----:B------:R-:W4:Y:S02]  /*1ee70*/  LDL R5, [R1+0xe28] ;  /* 0x000e280001057983 */ /* 0x000f240000100800 */
[----:B----4-:R-:W-:-:S04]  /*1ee80*/  @P2 LOP3.LUT R5, R5, R4, RZ, 0x3c, !PT ;  /* 0x0000000405052212 */ /* 0x010fc800078e3cff */
[----:B------:R-:W-:-:S04]  /*1ee90*/  @P2 LOP3.LUT R4, R5, R4, RZ, 0x3c, !PT ;  /* 0x0000000405042212 */ /* 0x000fc800078e3cff */
[----:B------:R-:W-:Y:S01]  /*1eea0*/  @P2 LOP3.LUT R5, R5, R4, RZ, 0x3c, !PT ;  /* 0x0000000405052212 */ /* 0x000fe200078e3cff */
[----:B--2---:R0:W-:Y:S04]  /*1eeb0*/  STL [R1+0x43c4], R29 ;  /* 0x0043c41d01007387 */ /* 0x0041e80000100800 */
[----:B------:R1:W2:Y:S04]  /*1eec0*/  @P2 LDG.E.U16 R27, [R4.64] ;  /* 0x00000006041b2981 */ /* 0x0002a8000c1e1500 */
[----:B0-----:R-:W4:Y:S04]  /*1eed0*/  LDL R29, [R1+0xea4] ;  /* 0x000ea400011d7983 */ /* 0x001f280000100800 */
[----:B-1----:R-:W2:Y:S04]  /*1eee0*/  LDL R4, [R1+0xe1c] ;  /* 0x000e1c0001047983 */ /* 0x002ea80000100800 */
[----:B------:R-:W2:Y:S02]  /*1eef0*/  LDL R5, [R1+0xe20] ;  /* 0x000e200001057983 */ /* 0x000ea40000100800 */
[----:B--2---:R-:W-:-:S04]  /*1ef00*/  @P2 LOP3.LUT R5, R5, R4, RZ, 0x3c, !PT ;  /* 0x0000000405052212 */ /* 0x004fc800078e3cff */
[----:B------:R-:W-:-:S04]  /*1ef10*/  @P2 LOP3.LUT R4, R5, R4, RZ, 0x3c, !PT ;  /* 0x0000000405042212 */ /* 0x000fc800078e3cff */
[----:B------:R-:W-:Y:S01]  /*1ef20*/  @P2 LOP3.LUT R5, R5, R4, RZ, 0x3c, !PT ;  /* 0x0000000405052212 */ /* 0x000fe200078e3cff */
[----:B------:R0:W-:Y:S04]  /*1ef30*/  STL [R1+0x43c8], R27 ;  /* 0x0043c81b01007387 */ /* 0x0001e80000100800 */
[----:B------:R1:W2:Y:S04]  /*1ef40*/  @P2 LDG.E.U16 R26, [R4.64] ;  /* 0x00000006041a2981 */ /* 0x0002a8000c1e1500 */
[----:B0-----:R-:W2:Y:S04]  /*1ef50*/  LDL R27, [R1+0xe10] ;  /* 0x000e1000011b7983 */ /* 0x001ea80000100800 */
[----:B-1----:R-:W2:Y:S04]  /*1ef60*/  LDL R4, [R1+0xe14] ;  /* 0x000e140001047983 */ /* 0x002ea80000100800 */
[----:B------:R-:W2:Y:S02]  /*1ef70*/  LDL R5, [R1+0xe18] ;  /* 0x000e180001057983 */ /* 0x000ea40000100800 */
[----:B--2---:R-:W-:-:S04]  /*1ef80*/  @P2 LOP3.LUT R5, R5, R4, RZ, 0x3c, !PT ;  /* 0x0000000405052212 */ /* 0x004fc800078e3cff */
[----:B------:R-:W-:-:S04]  /*1ef90*/  @P2 LOP3.LUT R4, R5, R4, RZ, 0x3c, !PT ;  /* 0x0000000405042212 */ /* 0x000fc800078e3cff */
[----:B------:R-:W-:Y:S01]  /*1efa0*/  @P2 LOP3.LUT R5, R5, R4, RZ, 0x3c, !PT ;  /* 0x0000000405052212 */ /* 0x000fe200078e3cff */
[----:B------:R0:W-:Y:S04]  /*1efb0*/  STL [R1+0x43cc], R26 ;  /* 0x0043cc1a01007387 */ /* 0x0001e80000100800 */
[----:B------:R3:W2:Y:S04]  /*1efc0*/  @P2 LDG.E.U16 R25, [R4.64] ;  /* 0x0000000604192981 */ /* 0x0006a8000c1e1500 */
[----:B0-----:R-:W2:Y:S01]  /*1efd0*/  LDL R26, [R1+0xe0c] ;  /* 0x000e0c00011a7983 */ /* 0x001ea20000100800 */
[----:B---3--:R-:W-:-:S02]  /*1efe0*/  @P1 IMAD.MOV.U32 R4, RZ, RZ, R28 ;  /* 0x000000ffff041224 */ /* 0x008fc400078e001c */
[----:B----4-:R-:W-:-:S05]  /*1eff0*/  @P1 IMAD.MOV.U32 R5, RZ, RZ, R29 ;  /* 0x000000ffff051224 */ /* 0x010fca00078e001d */
[----:B------:R0:W3:Y:S01]  /*1f000*/  @P1 LDG.E.U16 R24, [R4.64] ;  /* 0x0000000604181981 */ /* 0x0000e2000c1e1500 */
[----:B------:R-:W-:-:S13]  /*1f010*/  ISETP.GT.AND P2, PT, R3, 0x3a, PT ;  /* 0x0000003a0300780c */ /* 0x000fda0003f44270 */
[----:B0-----:R-:W-:Y:S01]  /*1f020*/  @P2 IMAD.MOV.U32 R4, RZ, RZ, R27 ;  /* 0x000000ffff042224 */ /* 0x001fe200078e001b */
[----:B--2---:R-:W-:Y:S01]  /*1f030*/  STL [R1+0x43d0], R25 ;  /* 0x0043d01901007387 */ /* 0x004fe20000100800 */
[----:B------:R-:W2:Y:S02]  /*1f040*/  LDL R29, [R1+0xdf4] ;  /* 0x000df400011d7983 */ /* 0x000ea40000100800 */
[----:B------:R-:W4:Y:S02]  /*1f050*/  LDL R28, [R1+0xdf8] ;  /* 0x000df800011c7983 */ /* 0x000f240000100800 */
[----:B------:R-:W-:-:S05]  /*1f060*/  @P2 IMAD.MOV.U32 R5, RZ, RZ, R26 ;  /* 0x000000ffff052224 */ /* 0x000fca00078e001a */
[----:B------:R0:W2:Y:S04]  /*1f070*/  @P2 LDG.E.U16 R23, [R4.64] ;  /* 0x0000000604172981 */ /* 0x0000a8000c1e1500 */
[----:B---3--:R-:W-:Y:S01]  /*1f080*/  STL [R1+0x4354], R24 ;  /* 0x0043541801007387 */ /* 0x008fe20000100800 */
[----:B------:R-:W3:Y:S02]  /*1f090*/  LDL R27, [R1+0xe9c] ;  /* 0x000e9c00011b7983 */ /* 0x000ee40000100800 */
[----:B------:R-:W2:Y:S01]  /*1f0a0*/  LDL R26, [R1+0xea0] ;  /* 0x000ea000011a7983 */ /* 0x000ea20000100800 */
[----:B0-----:R-:W2:Y:S04]  /*1f0b0*/  LDL R4, [R1+0xe04] ;  /* 0x000e040001047983 */ /* 0x001ea80000100800 */
[----:B------:R-:W2:Y:S02]  /*1f0c0*/  LDL R5, [R1+0xe08] ;  /* 0x000e080001057983 */ /* 0x000ea40000100800 */
[----:B--2---:R-:W-:-:S04]  /*1f0d0*/  @P2 LOP3.LUT R5, R5, R4, RZ, 0x3c, !PT ;  /* 0x0000000405052212 */ /* 0x004fc800078e3cff */
[----:B------:R-:W-:-:S04]  /*1f0e0*/  @P2 LOP3.LUT R4, R5, R4, RZ, 0x3c, !PT ;  /* 0x0000000405042212 */ /* 0x000fc800078e3cff */
[----:B------:R-:W-:Y:S01]  /*1f0f0*/  @P2 LOP3.LUT R5, R5, R4, RZ, 0x3c, !PT ;  /* 0x0000000405052212 */ /* 0x000fe200078e3cff */
[----:B------:R-:W-:Y:S04]  /*1f100*/  STL [R1+0x43b0], R23 ;  /* 0x0043b01701007387 */ /* 0x000fe80000100800 */
[----:B------:R0:W2:Y:S04]  /*1f110*/  @P2 LDG.E.U16 R22, [R4.64] ;  /* 0x0000000604162981 */ /* 0x0000a8000c1e1500 */
[----:B0-----:R-:W2:Y:S04]  /*1f120*/  LDL R4, [R1+0xdfc] ;  /* 0x000dfc0001047983 */ /* 0x001ea80000100800 */
[----:B------:R-:W2:Y:S02]  /*1f130*/  LDL R5, [R1+0xe00] ;  /* 0x000e000001057983 */ /* 0x000ea40000100800 */
[----:B--2---:R-:W-:-:S04]  /*1f140*/  @P2 LOP3.LUT R5, R5, R4, RZ, 0x3c, !PT ;  /* 0x0000000405052212 */ /* 0x004fc800078e3cff */
[----:B------:R-:W-:-:S04]  /*1f150*/  @P2 LOP3.LUT R4, R5, R4, RZ, 0x3c, !PT ;  /* 0x0000000405042212 */ /* 0x000fc800078e3cff */
[----:B------:R-:W-:-:S05]  /*1f160*/  @P2 LOP3.LUT R5, R5, R4, RZ, 0x3c, !PT ;  /* 0x0000000405052212 */ /* 0x000fca00078e3cff */
[----:B------:R4:W2:Y:S02]  /*1f170*/  @P2 LDG.E.U16 R21, [R4.64] ;  /* 0x0000000604152981 */ /* 0x0008a4000c1e1500 */
[----:B----4-:R-:W-:Y:S02]  /*1f180*/  @P2 IMAD.MOV.U32 R4, RZ, RZ, R28 ;  /* 0x000000ffff042224 */ /* 0x010fe400078e001c */
[----:B------:R-:W-:-:S05]  /*1f190*/  @P2 IMAD.MOV.U32 R5, RZ, RZ, R29 ;  /* 0x000000ffff052224 */ /* 0x000fca00078e001d */
[----:B------:R0:W4:Y:S04]  /*1f1a0*/  @P2 LDG.E.U16 R20, [R4.64] ;  /* 0x0000000604142981 */ /* 0x000128000c1e1500 */
[----:B------:R1:W-:Y:S01]  /*1f1b0*/  STL [R1+0x43b4], R22 ;  /* 0x0043b41601007387 */ /* 0x0003e20000100800 */
[----:B0-----:R-:W-:Y:S02]  /*1f1c0*/  @P1 IMAD.MOV.U32 R4, RZ, RZ, R26 ;  /* 0x000000ffff041224 */ /* 0x001fe400078e001a */
[----:B---3--:R-:W-:-:S05]  /*1f1d0*/  @P1 IMAD.MOV.U32 R5, RZ, RZ, R27 ;  /* 0x000000ffff051224 */ /* 0x008fca00078e001b */
[----:B------:R0:W3:Y:S04]  /*1f1e0*/  @P1 LDG.E.U16 R19, [R4.64] ;  /* 0x0000000604131981 */ /* 0x0000e8000c1e1500 */
[----:B--2---:R-:W-:Y:S01]  /*1f1f0*/  STL [R1+0x43b8], R21 ;  /* 0x0043b81501007387 */ /* 0x004fe20000100800 */
[----:B------:R-:W2:Y:S02]  /*1f200*/  LDL R29, [R1+0xde8] ;  /* 0x000de800011d7983 */ /* 0x000ea40000100800 */
[----:B------:R-:W2:Y:S02]  /*1f210*/  LDL R28, [R1+0xddc] ;  /* 0x000ddc00011c7983 */ /* 0x000ea40000100800 */
[----:B-1----:R-:W2:Y:S01]  /*1f220*/  LDL R22, [R1+0xde0] ;  /* 0x000de00001167983 */ /* 0x002ea20000100800 */
[----:B----4-:R-:W-:Y:S01]  /*1f230*/  STL [R1+0x43bc], R20 ;  /* 0x0043bc1401007387 */ /* 0x010fe20000100800 */
[----:B0-----:R-:W4:Y:S02]  /*1f240*/  LDL R4, [R1+0xdec] ;  /* 0x000dec0001047983 */ /* 0x001f240000100800 */
[----:B------:R-:W4:Y:S01]  /*1f250*/  LDL R5, [R1+0xdf0] ;  /* 0x000df00001057983 */ /* 0x000f220000100800 */
[----:B------:R-:W-:Y:S01]  /*1f260*/  ISETP.GT.AND P2, PT, R3, 0x3b, PT ;  /* 0x0000003b0300780c */ /* 0x000fe20003f44270 */
[----:B------:R-:W2:Y:S04]  /*1f270*/  LDL R27, [R1+0xdd4] ;  /* 0x000dd400011b7983 */ /* 0x000ea80000100800 */
[----:B------:R-:W2:Y:S04]  /*1f280*/  LDL R26, [R1+0xdd8] ;  /* 0x000dd800011a7983 */ /* 0x000ea80000100800 */
[----:B---3--:R-:W-:Y:S04]  /*1f290*/  STL [R1+0x4358], R19 ;  /* 0x0043581301007387 */ /* 0x008fe80000100800 */
[----:B----4-:R-:W-:-:S04]  /*1f2a0*/  @P2 LOP3.LUT R5, R5, R4, RZ, 0x3c, !PT ;  /* 0x0000000405052212 */ /* 0x010fc800078e3cff */
[----:B------:R-:W-:-:S04]  /*1f2b0*/  @P2 LOP3.LUT R4, R5, R4, RZ, 0x3c, !PT ;  /* 0x0000000405042212 */ /* 0x000fc800078e3cff */
[----:B------:R-:W-:-:S05]  /*1f2c0*/  @P2 LOP3.LUT R5, R5, R4, RZ, 0x3c, !PT ;  /* 0x0000000405052212 */ /* 0x000fca00078e3cff */
[----:B------:R0:W3:Y:S04]  /*1f2d0*/  @P2 LDG.E.U16 R18, [R4.64] ;  /* 0x0000000604122981 */ /* 0x0000e8000c1e1500 */
[----:B0-----:R-:W4:Y:S01]  /*1f2e0*/  LDL R5, [R1+0xde4] ;  /* 0x000de40001057983 */ /* 0x001f220000100800 */
[----:B--2---:R-:W-:-:S05]  /*1f2f0*/  @P2 IMAD.MOV.U32 R4, RZ, RZ, R29 ;  /* 0x000000ffff042224 */ /* 0x004fca00078e001d */
[----:B----4-:R0:W2:Y:S02]  /*1f300*/  @P2 LDG.E.U16 R17, [R4.64] ;  /* 0x0000000604112981 */ /* 0x0100a4000c1e1500 */
[----:B0-----:R-:W-:Y:S02]  /*1f310*/  @P2 IMAD.MOV.U32 R4, RZ, RZ, R22 ;  /* 0x000000ffff042224 */ /* 0x001fe400078e0016 */
[----:B------:R-:W-:-:S05]  /*1f320*/  @P2 IMAD.MOV.U32 R5, RZ, RZ, R28 ;  /* 0x000000ffff052224 */ /* 0x000fca00078e001c */
[----:B------:R0:W4:Y:S02]  /*1f330*/  @P2 LDG.E.U16 R16, [R4.64] ;  /* 0x0000000604102981 */ /* 0x000124000c1e1500 */
[----:B0-----:R-:W-:Y:S02]  /*1f340*/  @P2 IMAD.MOV.U32 R4, RZ, RZ, R26 ;  /* 0x000000ffff042224 */ /* 0x001fe400078e001a */
[----:B------:R-:W-:-:S05]  /*1f350*/  @P2 IMAD.MOV.U32 R5, RZ, RZ, R27 ;  /* 0x000000ffff052224 */ /* 0x000fca00078e001b */
[----:B------:R0:W4:Y:S04]  /*1f360*/  @P2 LDG.E.U16 R15, [R4.64] ;  /* 0x00000006040f2981 */ /* 0x000128000c1e1500 */
[----:B---3--:R-:W-:Y:S04]  /*1f370*/  STL [R1+0x4394], R18 ;  /* 0x0043941201007387 */ /* 0x008fe80000100800 */
[----:B--2---:R-:W-:Y:S01]  /*1f380*/  STL [R1+0x4398], R17 ;  /* 0x0043981101007387 */ /* 0x004fe20000100800 */
[----:B------:R-:W2:Y:S02]  /*1f390*/  LDL R22, [R1+0xdd0] ;  /* 0x000dd00001167983 */ /* 0x000ea40000100800 */
[----:B------:R-:W3:Y:S02]  /*1f3a0*/  LDL R29, [R1+0xdc4] ;  /* 0x000dc400011d7983 */ /* 0x000ee40000100800 */
[----:B------:R-:W2:Y:S01]  /*1f3b0*/  LDL R28, [R1+0xdc8] ;  /* 0x000dc800011c7983 */ /* 0x000ea20000100800 */
[----:B----4-:R-:W-:Y:S01]  /*1f3c0*/  STL [R1+0x439c], R16 ;  /* 0x00439c1001007387 */ /* 0x010fe20000100800 */
[----:B0-----:R-:W4:Y:S02]  /*1f3d0*/  LDL R4, [R1+0xe94] ;  /* 0x000e940001047983 */ /* 0x001f240000100800 */
[----:B------:R-:W4:Y:S02]  /*1f3e0*/  LDL R5, [R1+0xe98] ;  /* 0x000e980001057983 */ /* 0x000f240000100800 */
[----:B------:R-:W2:Y:S01]  /*1f3f0*/  LDL R27, [R1+0xdbc] ;  /* 0x000dbc00011b7983 */ /* 0x000ea20000100800 */
[----:B------:R-:W2:Y:S04]  /*1f400*/  LDL R26, [R1+0xdc0] ;  /* 0x000dc000011a7983 */ /* 0x000ea80000100800 */
[----:B------:R0:W-:Y:S04]  /*1f410*/  STL [R1+0x43a0], R15 ;  /* 0x0043a00f01007387 */ /* 0x0001e80000100800 */
[----:B0-----:R-:W3:Y:S01]  /*1f420*/  LDL R15, [R1+0xdcc] ;  /* 0x000dcc00010f7983 */ /* 0x001ee20000100800 */
[----:B------:R-:W-:-:S02]  /*1f430*/  ISETP.GT.AND P2, PT, R3, 0x3c, PT ;  /* 0x0000003c0300780c */ /* 0x000fc40003f44270 */
[----:B----4-:R-:W-:-:S04]  /*1f440*/  @P1 LOP3.LUT R5, R5, R4, RZ, 0x3c, !PT ;  /* 0x0000000405051212 */ /* 0x010fc800078e3cff */
[----:B------:R-:W-:-:S04]  /*1f450*/  @P1 LOP3.LUT R4, R5, R4, RZ, 0x3c, !PT ;  /* 0x0000000405041212 */ /* 0x000fc800078e3cff */
[----:B------:R-:W-:-:S05]  /*1f460*/  @P1 LOP3.LUT R5, R5, R4, RZ, 0x3c, !PT ;  /* 0x0000000405051212 */ /* 0x000fca00078e3cff */
[----:B------:R2:W4:Y:S02]  /*1f470*/  @P1 LDG.E.U16 R14, [R4.64] ;  /* 0x00000006040e1981 */ /* 0x000524000c1e1500 */
[----:B--2---:R-:W-:Y:S02]  /*1f480*/  @P2 IMAD.MOV.U32 R4, RZ, RZ, R22 ;  /* 0x000000ffff042224 */ /* 0x004fe400078e0016 */
[----:B---3--:R-:W-:-:S05]  /*1f490*/  @P2 IMAD.MOV.U32 R5, RZ, RZ, R15 ;  /* 0x000000ffff052224 */ /* 0x008fca00078e000f */
[----:B------:R0:W2:Y:S02]  /*1f4a0*/  @P2 LDG.E.U16 R13, [R4.64] ;  /* 0x00000006040d2981 */ /* 0x0000a4000c1e1500 */
[----:B0-----:R-:W-:Y:S02]  /*1f4b0*/  @P2 IMAD.MOV.U32 R4, RZ, RZ, R28 ;  /* 0x000000ffff042224 */ /* 0x001fe400078e001c */
[----:B------:R-:W-:-:S05]  /*1f4c0*/  @P2 IMAD.MOV.U32 R5, RZ, RZ, R29 ;  /* 0x000000ffff052224 */ /* 0x000fca00078e001d */
[----:B------:R0:W3:Y:S02]  /*1f4d0*/  @P2 LDG.E.U16 R12, [R4.64] ;  /* 0x00000006040c2981 */ /* 0x0000e4000c1e1500 */
[----:B0-----:R-:W-:Y:S02]  /*1f4e0*/  @P2 IMAD.MOV.U32 R4, RZ, RZ, R26 ;  /* 0x000000ffff042224 */ /* 0x001fe400078e001a */
[----:B------:R-:W-:-:S05]  /*1f4f0*/  @P2 IMAD.MOV.U32 R5, RZ, RZ, R27 ;  /* 0x000000ffff052224 */ /* 0x000fca00078e001b */
[----:B------:R0:W3:Y:S04]  /*1f500*/  @P2 LDG.E.U16 R11, [R4.64] ;  /* 0x00000006040b2981 */ /* 0x0000e8000c1e1500 */
[----:B----4-:R-:W-:Y:S01]  /*1f510*/  STL [R1+0x435c], R14 ;  /* 0x00435c0e01007387 */ /* 0x010fe20000100800 */
[----:B------:R-:W4:Y:S03]  /*1f520*/  LDL R22, [R1+0xdb8] ;  /* 0x000db80001167983 */ /* 0x000f260000100800 */
[----:B--2---:R-:W-:Y:S01]  /*1f530*/  STL [R1+0x438c], R13 ;  /* 0x00438c0d01007387 */ /* 0x004fe20000100800 */
[----:B------:R-:W2:Y:S03]  /*1f540*/  LDL R29, [R1+0xdb0] ;  /* 0x000db000011d7983 */ /* 0x000ea60000100800 */
[----:B---3--:R-:W-:Y:S01]  /*1f550*/  STL [R1+0x4390], R12 ;  /* 0x0043900c01007387 */ /* 0x008fe20000100800 */
[----:B0-----:R-:W3:Y:S02]  /*1f560*/  LDL R5, [R1+0xdb4] ;  /* 0x000db40001057983 */ /* 0x001ee40000100800 */
[----:B------:R-:W2:Y:S02]  /*1f570*/  LDL R28, [R1+0xda4] ;  /* 0x000da400011c7983 */ /* 0x000ea40000100800 */
[----:B------:R-:W2:Y:S01]  /*1f580*/  LDL R27, [R1+0xda8] ;  /* 0x000da800011b7983 */ /* 0x000ea20000100800 */
[----:B------:R-:W2:Y:S04]  /*1f590*/  LDL R26, [R1+0xd9c] ;  /* 0x000d9c00011a7983 */ /* 0x000ea80000100800 */
[----:B------:R-:W2:Y:S04]  /*1f5a0*/  LDL R15, [R1+0xda0] ;  /* 0x000da000010f7983 */ /* 0x000ea80000100800 */
[----:B------:R0:W-:Y:S01]  /*1f5b0*/  STL [R1+0x43a4], R11 ;  /* 0x0043a40b01007387 */ /* 0x0001e20000100800 */
[----:B------:R-:W-:-:S03]  /*1f5c0*/  ISETP.GT.AND P1, PT, R3, 0x3d, PT ;  /* 0x0000003d0300780c */ /* 0x000fc60003f24270 */
[----:B0-----:R-:W2:Y:S01]  /*1f5d0*/  LDL R11, [R1+0xd98] ;  /* 0x000d9800010b7983 */ /* 0x001ea20000100800 */
[----:B----4-:R-:W-:-:S03]  /*1f5e0*/  @P2 IMAD.MOV.U32 R4, RZ, RZ, R22 ;  /* 0x000000ffff042224 */ /* 0x010fc600078e0016 */
[----:B------:R-:W4:Y:S04]  /*1f5f0*/  LDL R22, [R1+0xd94] ;  /* 0x000d940001167983 */ /* 0x000f280000100800 */
[----:B---3--:R0:W3:Y:S04]  /*1f600*/  @P2 LDG.E.U16 R10, [R4.64] ;  /* 0x00000006040a2981 */ /* 0x0080e8000c1e1500 */
[----:B0-----:R-:W3:Y:S01]  /*1f610*/  LDL R5, [R1+0xdac] ;  /* 0x000dac0001057983 */ /* 0x001ee20000100800 */
[----:B--2---:R-:W-:-:S05]  /*1f620*/  @P1 IMAD.MOV.U32 R4, RZ, RZ, R29 ;  /* 0x000000ffff041224 */ /* 0x004fca00078e001d */
[----:B---3--:R0:W2:Y:S02]  /*1f630*/  @P1 LDG.E.U16 R9, [R4.64] ;  /* 0x0000000604091981 */ /* 0x0080a4000c1e1500 */
[----:B0-----:R-:W-:Y:S02]  /*1f640*/  @P1 IMAD.MOV.U32 R4, RZ, RZ, R27 ;  /* 0x000000ffff041224 */ /* 0x001fe400078e001b */
[----:B------:R-:W-:-:S05]  /*1f650*/  @P1 IMAD.MOV.U32 R5, RZ, RZ, R28 ;  /* 0x000000ffff051224 */ /* 0x000fca00078e001c */
[----:B------:R0:W3:Y:S02]  /*1f660*/  @P1 LDG.E.U16 R8, [R4.64] ;  /* 0x0000000604081981 */ /* 0x0000e4000c1e1500 */
[----:B0-----:R-:W-:Y:S02]  /*1f670*/  @P1 IMAD.MOV.U32 R4, RZ, RZ, R15 ;  /* 0x000000ffff041224 */ /* 0x001fe400078e000f */
[----:B------:R-:W-:-:S05]  /*1f680*/  @P1 IMAD.MOV.U32 R5, RZ, RZ, R26 ;  /* 0x000000ffff051224 */ /* 0x000fca00078e001a */
[----:B------:R0:W4:Y:S04]  /*1f690*/  @P1 LDG.E.U16 R7, [R4.64] ;  /* 0x0000000604071981 */ /* 0x000128000c1e1500 */
[----:B------:R-:W-:Y:S04]  /*1f6a0*/  STL [R1+0x43a8], R10 ;  /* 0x0043a80a01007387 */ /* 0x000fe80000100800 */
[----:B--2---:R-:W-:Y:S01]  /*1f6b0*/  STL [R1+0x4360], R9 ;  /* 0x0043600901007387 */ /* 0x004fe20000100800 */
[----:B------:R-:W2:Y:S03]  /*1f6c0*/  LDL R29, [R1+0xf58] ;  /* 0x000f5800011d7983 */ /* 0x000ea60000100800 */
[----:B---3--:R1:W-:Y:S01]  /*1f6d0*/  STL [R1+0x4364], R8 ;  /* 0x0043640801007387 */ /* 0x0083e20000100800 */
[----:B------:R-:W3:Y:S02]  /*1f6e0*/  LDL R28, [R1+0xe8c] ;  /* 0x000e8c00011c7983 */ /* 0x000ee40000100800 */
[----:B------:R-:W3:Y:S01]  /*1f6f0*/  LDL R15, [R1+0xe90] ;  /* 0x000e9000010f7983 */ /* 0x000ee20000100800 */
[----:B-1----:R-:W3:Y:S01]  /*1f700*/  LDL R8, [R1+0xf54] ;  /* 0x000f540001087983 */ /* 0x002ee20000100800 */
[----:B0-----:R-:W-:-:S02]  /*1f710*/  @P1 IMAD.MOV.U32 R4, RZ, RZ, R11 ;  /* 0x000000ffff041224 */ /* 0x001fc400078e000b */
[----:B----4-:R-:W-:Y:S01]  /*1f720*/  @P1 IMAD.MOV.U32 R5, RZ, RZ, R22 ;  /* 0x000000ffff051224 */ /* 0x010fe200078e0016 */
[----:B------:R0:W-:Y:S01]  /*1f730*/  STL [R1+0x4368], R7 ;  /* 0x0043680701007387 */ /* 0x0001e20000100800 */
[----:B------:R-:W4:Y:S02]  /*1f740*/  LDL R27, [R1+0xe84] ;  /* 0x000e8400011b7983 */ /* 0x000f240000100800 */
[----:B------:R-:W4:Y:S01]  /*1f750*/  LDL R11, [R1+0xe88] ;  /* 0x000e8800010b7983 */ /* 0x000f220000100800 */
[----:B------:R2:W4:Y:S01]  /*1f760*/  @P1 LDG.E.U16 R6, [R4.64] ;  /* 0x0000000604061981 */ /* 0x000522000c1e1500 */
[----:B------:R-:W-:Y:S01]  /*1f770*/  ISETP.GT.AND P1, PT, R3, 0x36, PT ;  /* 0x000000360300780c */ /* 0x000fe20003f24270 */
[----:B------:R-:W4:Y:S02]  /*1f780*/  LDL R26, [R1+0xe7c] ;  /* 0x000e7c00011a7983 */ /* 0x000f240000100800 */
[----:B------:R-:W4:Y:S01]  /*1f790*/  LDL R22, [R1+0xe80] ;  /* 0x000e800001167983 */ /* 0x000f220000100800 */
[----:B0-----:R-:W-:-:S02]  /*1f7a0*/  PRMT R7, RZ, 0x7610, R7 ;  /* 0x00007610ff077816 */ /* 0x001fc40000000007 */
[----:B------:R-:W-:Y:S01]  /*1f7b0*/  PRMT R13, RZ, 0x7610, R13 ;  /* 0x00007610ff0d7816 */ /* 0x000fe2000000000d */
[----:B--2---:R-:W-:Y:S02]  /*1f7c0*/  @P0 IMAD.MOV.U32 R4, RZ, RZ, R29 ;  /* 0x000000ffff040224 */ /* 0x004fe400078e001d */
[----:B---3--:R-:W-:-:S05]  /*1f7d0*/  @P0 IMAD.MOV.U32 R5, RZ, RZ, R8 ;  /* 0x000000ffff050224 */ /* 0x008fca00078e0008 */
[----:B------:R0:W2:Y:S02]  /*1f7e0*/  @P0 LDG.E.U16 R7, [R4.64] ;  /* 0x0000000604070981 */ /* 0x0000a4000c1e1500 */
[----:B0-----:R-:W-:Y:S02]  /*1f7f0*/  @P1 IMAD.MOV.U32 R4, RZ, RZ, R15 ;  /* 0x000000ffff041224 */ /* 0x001fe400078e000f */
[----:B------:R-:W-:-:S05]  /*1f800*/  @P1 IMAD.MOV.U32 R5, RZ, RZ, R28 ;  /* 0x000000ffff051224 */ /* 0x000fca00078e001c */
[----:B------:R4:W3:Y:S01]  /*1f810*/  @P1 LDG.E.U16 R13, [R4.64] ;  /* 0x00000006040d1981 */ /* 0x0008e2000c1e1500 */
[----:B------:R-:W-:Y:S02]  /*1f820*/  PRMT R10, RZ, 0x7610, R10 ;  /* 0x00007610ff0a7816 */ /* 0x000fe4000000000a */
[----:B------:R-:W-:Y:S01]  /*1f830*/  PRMT R19, RZ, 0x7610, R19 ;  /* 0x00007610ff137816 */ /* 0x000fe20000000013 */
[----:B----4-:R-:W-:Y:S02]  /*1f840*/  @P1 IMAD.MOV.U32 R4, RZ, RZ, R11 ;  /* 0x000000ffff041224 */ /* 0x010fe400078e000b */
[----:B------:R-:W-:-:S05]  /*1f850*/  @P1 IMAD.MOV.U32 R5, RZ, RZ, R27 ;  /* 0x000000ffff051224 */ /* 0x000fca00078e001b */
[----:B------:R0:W4:Y:S04]  /*1f860*/  @P1 LDG.E.U16 R10, [R4.64] ;  /* 0x00000006040a1981 */ /* 0x000128000c1e1500 */
[----:B------:R-:W-:Y:S01]  /*1f870*/  STL [R1+0x436c], R6 ;  /* 0x00436c0601007387 */ /* 0x000fe20000100800 */
[----:B------:R-:W4:Y:S02]  /*1f880*/  LDL R8, [R1+0xe74] ;  /* 0x000e740001087983 */ /* 0x000f240000100800 */
[----:B0-----:R-:W-:Y:S02]  /*1f890*/  @P1 IMAD.MOV.U32 R4, RZ, RZ, R22 ;  /* 0x000000ffff041224 */ /* 0x001fe400078e0016 */
[----:B------:R-:W-:-:S05]  /*1f8a0*/  @P1 IMAD.MOV.U32 R5, RZ, RZ, R26 ;  /* 0x000000ffff051224 */ /* 0x000fca00078e001a */
[----:B------:R-:W4:Y:S04]  /*1f8b0*/  @P1 LDG.E.U16 R19, [R4.64] ;  /* 0x0000000604131981 */ /* 0x000f28000c1e1500 */
[----:B--2---:R0:W-:Y:S01]  /*1f8c0*/  STL [R1+0x3c0], R7 ;  /* 0x0003c00701007387 */ /* 0x0041e20000100800 */
[----:B------:R-:W2:Y:S03]  /*1f8d0*/  LDL R15, [R1+0xe6c] ;  /* 0x000e6c00010f7983 */ /* 0x000ea60000100800 */
[----:B0-----:R-:W2:Y:S04]  /*1f8e0*/  LDL R7, [R1+0xe78] ;  /* 0x000e780001077983 */ /* 0x001ea80000100800 */
[----:B---3--:R0:W-:Y:S01]  /*1f8f0*/  STL [R1+0x3b8], R13 ;  /* 0x0003b80d01007387 */ /* 0x0081e20000100800 */
[----:B------:R-:W3:Y:S03]  /*1f900*/  LDL R11, [R1+0xe64] ;  /* 0x000e6400010b7983 */ /* 0x000ee60000100800 */
[----:B0-----:R-:W3:Y:S01]  /*1f910*/  LDL R13, [R1+0xe70] ;  /* 0x000e7000010d7983 */ /* 0x001ee20000100800 */
[----:B------:R-:W-:-:S03]  /*1f920*/  ISETP.GT.AND P0, PT, R3, 0x37, PT ;  /* 0x000000370300780c */ /* 0x000fc60003f04270 */
[----:B----4-:R0:W-:Y:S01]  /*1f930*/  STL [R1+0x3b0], R10 ;  /* 0x0003b00a01007387 */ /* 0x0101e20000100800 */
[----:B------:R-:W4:Y:S03]  /*1f940*/  LDL R22, [R1+0xe5c] ;  /* 0x000e5c0001167983 */ /* 0x000f260000100800 */
[----:B0-----:R-:W4:Y:S01]  /*1f950*/  LDL R10, [R1+0xe68] ;  /* 0x000e6800010a7983 */ /* 0x001f220000100800 */
[----:B------:R-:W-:-:S03]  /*1f960*/  PRMT R25, RZ, 0x7610, R25 ;  /* 0x00007610ff197816 */ /* 0x000fc60000000019 */
[----:B------:R0:W-:Y:S01]  /*1f970*/  STL [R1+0x3a8], R19 ;  /* 0x0003a81301007387 */ /* 0x0001e20000100800 */
[----:B------:R-:W-:Y:S02]  /*1f980*/  @P1 IMAD.MOV.U32 R5, RZ, RZ, R8 ;  /* 0x000000ffff051224 */ /* 0x000fe400078e0008 */
[----:B------:R-:W4:Y:S01]  /*1f990*/  LDL R8, [R1+0xe54] ;  /* 0x000e540001087983 */ /* 0x000f220000100800 */
[----:B0-----:R-:W4:Y:S01]  /*1f9a0*/  LDL R19, [R1+0xe60] ;  /* 0x000e600001137983 */ /* 0x001f220000100800 */
[----:B--2---:R-:W-:-:S03]  /*1f9b0*/  @P1 IMAD.MOV.U32 R4, RZ, RZ, R7 ;  /* 0x000000ffff041224 */ /* 0x004fc600078e0007 */
[----:B------:R-:W2:Y:S04]  /*1f9c0*/  LDL R7, [R1+0xe58] ;  /* 0x000e580001077983 */ /* 0x000ea80000100800 */
[----:B------:R0:W2:Y:S02]  /*1f9d0*/  @P1 LDG.E.U16 R25, [R4.64] ;  /* 0x0000000604191981 */ /* 0x0000a4000c1e1500 */
[----:B0-----:R-:W-:Y:S02]  /*1f9e0*/  @P0 IMAD.MOV.U32 R5, RZ, RZ, R15 ;  /* 0x000000ffff050224 */ /* 0x001fe400078e000f */
[----:B------:R-:W2:Y:S01]  /*1f9f0*/  LDL R15, [R1+0xd8c] ;  /* 0x000d8c00010f7983 */ /* 0x000ea20000100800 */
[----:B---3--:R-:W-:Y:S02]  /*1fa00*/  @P0 IMAD.MOV.U32 R4, RZ, RZ, R13 ;  /* 0x000000ffff040224 */ /* 0x008fe400078e000d */
[----:B------:R-:W3:Y:S01]  /*1fa10*/  LDL R13, [R1+0xd90] ;  /* 0x000d9000010d7983 */ /* 0x000ee20000100800 */
[----:B------:R-:W-:-:S02]  /*1fa20*/  PRMT R24, RZ, 0x7610, R24 ;  /* 0x00007610ff187816 */ /* 0x000fc40000000018 */
[----:B------:R-:W-:-:S04]  /*1fa30*/  PRMT R23, RZ, 0x7610, R23 ;  /* 0x00007610ff177816 */ /* 0x000fc80000000017 */
[----:B------:R4:W3:Y:S01]  /*1fa40*/  @P0 LDG.E.U16 R24, [R4.64] ;  /* 0x0000000604180981 */ /* 0x0008e2000c1e1500 */
[----:B------:R-:W-:Y:S02]  /*1fa50*/  PRMT R18, RZ, 0x7610, R18 ;  /* 0x00007610ff127816 */ /* 0x000fe40000000012 */
[----:B------:R-:W-:Y:S01]  /*1fa60*/  ISETP.GT.AND P1, PT, R3, 0x3e, PT ;  /* 0x0000003e0300780c */ /* 0x000fe20003f24270 */
[----:B----4-:R-:W-:Y:S02]  /*1fa70*/  @P0 IMAD.MOV.U32 R4, RZ, RZ, R10 ;  /* 0x000000ffff040224 */ /* 0x010fe400078e000a */
[----:B------:R-:W-:Y:S01]  /*1fa80*/  @P0 IMAD.MOV.U32 R5, RZ, RZ, R11 ;  /* 0x000000ffff050224 */ /* 0x000fe200078e000b */
[----:B------:R-:W-:Y:S02]  /*1fa90*/  PRMT R16, RZ, 0x7610, R16 ;  /* 0x00007610ff107816 */ /* 0x000fe40000000010 */
[----:B------:R-:W-:Y:S01]  /*1faa0*/  PRMT R12, RZ, 0x7610, R12 ;  /* 0x00007610ff0c7816 */ /* 0x000fe2000000000c */
[----:B------:R-:W4:Y:S04]  /*1fab0*/  LDL R11, [R1+0xd84] ;  /* 0x000d8400010b7983 */ /* 0x000f280000100800 */
[----:B------:R0:W4:Y:S04]  /*1fac0*/  @P0 LDG.E.U16 R23, [R4.64] ;  /* 0x0000000604170981 */ /* 0x000128000c1e1500 */
[----:B------:R-:W4:Y:S01]  /*1fad0*/  LDL R10, [R1+0xd88] ;  /* 0x000d8800010a7983 */ /* 0x000f220000100800 */
[----:B0-----:R-:W-:-:S02]  /*1fae0*/  @P0 IMAD.MOV.U32 R4, RZ, RZ, R19 ;  /* 0x000000ffff040224 */ /* 0x001fc400078e0013 */
[----:B------:R-:W-:Y:S01]  /*1faf0*/  @P0 IMAD.MOV.U32 R5, RZ, RZ, R22 ;  /* 0x000000ffff050224 */ /* 0x000fe200078e0016 */
[----:B------:R-:W4:Y:S04]  /*1fb00*/  LDL R19, [R1+0xd74] ;  /* 0x000d740001137983 */ /* 0x000f280000100800 */
[----:B------:R0:W4:Y:S02]  /*1fb10*/  @P0 LDG.E.U16 R18, [R4.64] ;  /* 0x0000000604120981 */ /* 0x000124000c1e1500 */
[----:B0-----:R-:W-:Y:S02]  /*1fb20*/  @P0 IMAD.MOV.U32 R5, RZ, RZ, R8 ;  /* 0x000000ffff050224 */ /* 0x001fe400078e0008 */
[----:B------:R-:W4:Y:S01]  /*1fb30*/  LDL R8, [R1+0xd7c] ;  /* 0x000d7c0001087983 */ /* 0x000f220000100800 */
[----:B--2---:R-:W-:-:S03]  /*1fb40*/  @P0 IMAD.MOV.U32 R4, RZ, RZ, R7 ;  /* 0x000000ffff040224 */ /* 0x004fc600078e0007 */
[----:B------:R-:W2:Y:S04]  /*1fb50*/  LDL R7, [R1+0xd80] ;  /* 0x000d800001077983 */ /* 0x000ea80000100800 */
[----:B------:R0:W2:Y:S02]  /*1fb60*/  @P0 LDG.E.U16 R16, [R4.64] ;  /* 0x0000000604100981 */ /* 0x0000a4000c1e1500 */
[----:B0-----:R-:W-:Y:S02]  /*1fb70*/  @P1 IMAD.MOV.U32 R5, RZ, RZ, R15 ;  /* 0x000000ffff051224 */ /* 0x001fe400078e000f */
[----:B---3--:R-:W-:-:S05]  /*1fb80*/  @P1 IMAD.MOV.U32 R4, RZ, RZ, R13 ;  /* 0x000000ffff041224 */ /* 0x008fca00078e000d */
[----:B------:R0:W3:Y:S04]  /*1fb90*/  @P1 LDG.E.U16 R12, [R4.64] ;  /* 0x00000006040c1981 */ /* 0x0000e8000c1e1500 */
[----:B----4-:R1:W-:Y:S04]  /*1fba0*/  STL [R1+0x388], R18 ;  /* 0x0003881201007387 */ /* 0x0103e80000100800 */
[----:B-1----:R-:W4:Y:S01]  /*1fbb0*/  LDL R18, [R1+0xd78] ;  /* 0x000d780001127983 */ /* 0x002f220000100800 */
[----:B------:R-:W-:Y:S01]  /*1fbc0*/  PRMT R21, RZ, 0x7610, R21 ;  /* 0x00007610ff157816 */ /* 0x000fe20000000015 */
[----:B0-----:R-:W-:-:S02]  /*1fbd0*/  @P1 IMAD.MOV.U32 R4, RZ, RZ, R10 ;  /* 0x000000ffff041224 */ /* 0x001fc400078e000a */
[----:B------:R-:W-:-:S05]  /*1fbe0*/  @P1 IMAD.MOV.U32 R5, RZ, RZ, R11 ;  /* 0x000000ffff051224 */ /* 0x000fca00078e000b */
[----:B------:R0:W4:Y:S02]  /*1fbf0*/  @P1 LDG.E.U16 R21, [R4.64] ;  /* 0x0000000604151981 */ /* 0x000124000c1e1500 */
[----:B0-----:R-:W-:Y:S02]  /*1fc00*/  @P1 IMAD.MOV.U32 R5, RZ, RZ, R8 ;  /* 0x000000ffff051224 */ /* 0x001fe400078e0008 */
[----:B--2---:R0:W-:Y:S01]  /*1fc10*/  STL [R1+0x380], R16 ;  /* 0x0003801001007387 */ /* 0x0041e20000100800 */
[----:B------:R-:W2:Y:S02]  /*1fc20*/  LDL R15, [R1+0xd70] ;  /* 0x000d7000010f7983 */ /* 0x000ea40000100800 */
[----:B------:R-:W2:Y:S01]  /*1fc30*/  LDL R13, [R1+0xd64] ;  /* 0x000d6400010d7983 */ /* 0x000ea20000100800 */
[----:B0-----:R-:W2:Y:S01]  /*1fc40*/  LDL R16, [R1+0xd6c] ;  /* 0x000d6c0001107983 */ /* 0x001ea20000100800 */
[----:B------:R-:W-:Y:S03]  /*1fc50*/  STL [R1+0x3a0], R25 ;  /* 0x0003a01901007387 */ /* 0x000fe60000100800 */
[----:B---3--:R0:W-:Y:S01]  /*1fc60*/  STL [R1+0x378], R12 ;  /* 0x0003780c01007387 */ /* 0x0081e20000100800 */
[----:B------:R-:W3:Y:S02]  /*1fc70*/  LDL R11, [R1+0xd5c] ;  /* 0x000d5c00010b7983 */ /* 0x000ee40000100800 */
[----:B------:R-:W3:Y:S01]  /*1fc80*/  LDL R10, [R1+0xd60] ;  /* 0x000d6000010a7983 */ /* 0x000ee20000100800 */
[----:B0-----:R-:W3:Y:S01]  /*1fc90*/  LDL R12, [R1+0xd68] ;  /* 0x000d6800010c7983 */ /* 0x001ee20000100800 */
[----:B------:R-:W-:Y:S02]  /*1fca0*/  STL [R1+0x398], R24 ;  /* 0x0003981801007387 */ /* 0x000fe40000100800 */
[----:B------:R-:W-:-:S02]  /*1fcb0*/  @P1 IMAD.MOV.U32 R4, RZ, RZ, R7 ;  /* 0x000000ffff041224 */ /* 0x000fc400078e0007 */
[----:B------:R-:W3:Y:S01]  /*1fcc0*/  LDL R8, [R1+0xd54] ;  /* 0x000d540001087983 */ /* 0x000ee20000100800 */
[----:B------:R-:W3:Y:S01]  /*1fcd0*/  LDL R7, [R1+0xd58] ;  /* 0x000d580001077983 */ /* 0x000ee20000100800 */
[----:B------:R-:W-:Y:S02]  /*1fce0*/  PRMT R20, RZ, 0x7610, R20 ;  /* 0x00007610ff147816 */ /* 0x000fe40000000014 */
[----:B------:R-:W-:Y:S02]  /*1fcf0*/  ISETP.GT.AND P0, PT, R3, 0x3f, PT ;  /* 0x0000003f0300780c */ /* 0x000fe40003f04270 */
[----:B------:R-:W-:Y:S02]  /*1fd00*/  PRMT R17, RZ, 0x7610, R17 ;  /* 0x00007610ff117816 */ /* 0x000fe40000000011 */
[----:B------:R0:W3:Y:S01]  /*1fd10*/  @P1 LDG.E.U16 R20, [R4.64] ;  /* 0x0000000604141981 */ /* 0x0000e2000c1e1500 */
[----:B------:R-:W-:Y:S01]  /*1fd20*/  PRMT R14, RZ, 0x7610, R14 ;  /* 0x00007610ff0e7816 */ /* 0x000fe2000000000e */
[----:B0-----:R-:W-:-:S02]  /*1fd30*/  @P1 IMAD.MOV.U32 R5, RZ, RZ, R19 ;  /* 0x000000ffff051224 */ /* 0x001fc400078e0013 */
[----:B----4-:R-:W-:-:S05]  /*1fd40*/  @P1 IMAD.MOV.U32 R4, RZ, RZ, R18 ;  /* 0x000000ffff041224 */ /* 0x010fca00078e0012 */
[----:B------:R2:W4:Y:S01]  /*1fd50*/  @P1 LDG.E.U16 R17, [R4.64] ;  /* 0x0000000604111981 */ /* 0x000522000c1e1500 */
[----:B------:R-:W-:Y:S02]  /*1fd60*/  PRMT R9, RZ, 0x7610, R9 ;  /* 0x00007610ff097816 */ /* 0x000fe40000000009 */
[----:B------:R-:W-:Y:S01]  /*1fd70*/  PRMT R6, RZ, 0x7610, R6 ;  /* 0x00007610ff067816 */ /* 0x000fe20000000006 */
[----:B--2---:R-:W-:Y:S02]  /*1fd80*/  @P0 IMAD.MOV.U32 R4, RZ, RZ, R15 ;  /* 0x000000ffff040224 */ /* 0x004fe400078e000f */
[----:B------:R-:W-:-:S05]  /*1fd90*/  @P0 IMAD.MOV.U32 R5, RZ, RZ, R16 ;  /* 0x000000ffff050224 */ /* 0x000fca00078e0010 */
[----:B------:R0:W2:Y:S02]  /*1fda0*/  @P0 LDG.E.U16 R14, [R4.64] ;  /* 0x00000006040e0981 */ /* 0x0000a4000c1e1500 */
[----:B0-----:R-:W-:Y:S02]  /*1fdb0*/  @P0 IMAD.MOV.U32 R5, RZ, RZ, R13 ;  /* 0x000000ffff050224 */ /* 0x001fe400078e000d */
[----:B---3--:R-:W-:-:S05]  /*1fdc0*/  @P0 IMAD.MOV.U32 R4, RZ, RZ, R12 ;  /* 0x000000ffff040224 */ /* 0x008fca00078e000c */
[----:B------:R0:W3:Y:S02]  /*1fdd0*/  @P0 LDG.E.U16 R0, [R4.64] ;  /* 0x0000000604000981 */ /* 0x0000e4000c1e1500 */
[----:B0-----:R-:W-:Y:S02]  /*1fde0*/  @P0 IMAD.MOV.U32 R4, RZ, RZ, R10 ;  /* 0x000000ffff040224 */ /* 0x001fe400078e000a */
[----:B------:R-:W-:-:S05]  /*1fdf0*/  @P0 IMAD.MOV.U32 R5, RZ, RZ, R11 ;  /* 0x000000ffff050224 */ /* 0x000fca00078e000b */
[----:B------:R0:W2:Y:S02]  /*1fe00*/  @P0 LDG.E.U16 R9, [R4.64] ;  /* 0x0000000604090981 */ /* 0x0000a4000c1e1500 */
[----:B0-----:R-:W-:Y:S02]  /*1fe10*/  @P0 IMAD.MOV.U32 R4, RZ, RZ, R7 ;  /* 0x000000ffff040224 */ /* 0x001fe400078e0007 */
[----:B------:R-:W-:-:S05]  /*1fe20*/  @P0 IMAD.MOV.U32 R5, RZ, RZ, R8 ;  /* 0x000000ffff050224 */ /* 0x000fca00078e0008 */
[----:B------:R0:W2:Y:S04]  /*1fe30*/  @P0 LDG.E.U16 R6, [R4.64] ;  /* 0x0000000604060981 */ /* 0x0000a8000c1e1500 */
[----:B------:R-:W-:Y:S01]  /*1fe40*/  STL [R1+0x390], R23 ;  /* 0x0003901701007387 */ /* 0x000fe20000100800 */
[----:B------:R-:W-:Y:S06]  /*1fe50*/  BAR.SYNC.DEFER_BLOCKING 0x0 ;  /* 0x0000000000007b1d */ /* 0x000fec0000010000 */
[----:B---3--:R1:W-:Y:S04]  /*1fe60*/  STL [R1+0x35c], R0 ;  /* 0x00035c0001007387 */ /* 0x0083e80000100800 */
[----:B-1----:R-:W1:Y:S02]  /*1fe70*/  S2R R0, SR_TID.X ;  /* 0x0000000000007919 */ /* 0x002e640000002100 */
[----:B-1----:R-:W-:-:S04]  /*1fe80*/  LOP3.LUT R0, R0, 0x3f, RZ, 0xc0, !PT ;  /* 0x0000003f00007812 */ /* 0x002fc800078ec0ff */
[----:B------:R-:W-:Y:S02]  /*1fe90*/  ISETP.GE.AND P0, PT, R0, R3, PT ;  /* 0x000000030000720c */ /* 0x000fe40003f06270 */
[----:B------:R-:W3:Y:S01]  /*1fea0*/  LDL.LU R0, [R1+0x474] ;  /* 0x0004740001007983 */ /* 0x000ee20000300800 */
[----:B0-----:R-:W3:Y:S02]  /*1feb0*/  LDL.LU R4, [R1+0x46c] ;  /* 0x00046c0001047983 */ /* 0x001ee40000300800 */
[----:B------:R-:W3:Y:S02]  /*1fec0*/  LDL.LU R5, [R1+0x468] ;  /* 0x0004680001057983 */ /* 0x000ee40000300800 */
[----:B--2---:R0:W-:Y:S02]  /*1fed0*/  STL [R1+0x350], R6 ;  /* 0x0003500601007387 */ /* 0x0041e40000100800 */
[----:B0-----:R-:W2:Y:S01]  /*1fee0*/  LDL.LU R6, [R1+0x404] ;  /* 0x0004040001067983 */ /* 0x001ea20000300800 */
[----:B------:R-:W2:Y:S02]  /*1fef0*/  LDL.LU R7, [R1+0x400] ;  /* 0x0004000001077983 */ /* 0x000ea40000300800 */
[----:B------:R-:W-:Y:S02]  /*1ff00*/  STL [R1+0x370], R21 ;  /* 0x0003701501007387 */ /* 0x000fe40000100800 */
[----:B------:R-:W2:Y:S01]  /*1ff10*/  LDL.LU R8, [R1+0x3fc] ;  /* 0x0003fc0001087983 */ /* 0x000ea20000300800 */
[----:B------:R0:W-:Y:S04]  /*1ff20*/  STL [R1+0x358], R9 ;  /* 0x0003580901007387 */ /* 0x0001e80000100800 */
[----:B0-----:R-:W2:Y:S01]  /*1ff30*/  LDL.LU R9, [R1+0x3f8] ;  /* 0x0003f80001097983 */ /* 0x001ea20000300800 */
[----:B------:R-:W2:Y:S02]  /*1ff40*/  LDL.LU R10, [R1+0x354] ;  /* 0x00035400010a7983 */ /* 0x000ea40000300800 */
[----:B------:R-:W2:Y:S02]  /*1ff50*/  LDL.LU R11, [R1+0x34c] ;  /* 0x00034c00010b7983 */ /* 0x000ea40000300800 */
[----:B------:R-:W-:Y:S01]  /*1ff60*/  STL [R1+0x368], R20 ;  /* 0x0003681401007387 */ /* 0x000fe20000100800 */
[----:B------:R-:W2:Y:S01]  /*1ff70*/  LDL.LU R12, [R1+0x348] ;  /* 0x00034800010c7983 */ /* 0x000ea20000300800 */
[----:B------:R-:W2:Y:S02]  /*1ff80*/  LDL.LU R13, [R1+0x344] ;  /* 0x00034400010d7983 */ /* 0x000ea40000300800 */
[----:B------:R0:W-:Y:S02]  /*1ff90*/  STL [R1+0x360], R14 ;  /* 0x0003600e01007387 */ /* 0x0001e40000100800 */
[----:B0-----:R-:W2:Y:S01]  /*1ffa0*/  LDL.LU R14, [R1+0x2f0] ;  /* 0x0002f000010e7983 */ /* 0x001ea20000300800 */
[----:B----4-:R0:W-:Y:S02]  /*1ffb0*/  STL [R1+0x364], R17 ;  /* 0x0003641101007387 */ /* 0x0101e40000100800 */
[----:B------:R-:W4:Y:S02]  /*1ffc0*/  LDL.LU R15, [R1+0x2ec] ;  /* 0x0002ec00010f7983 */ /* 0x000f240000300800 */
[----:B------:R-:W2:Y:S01]  /*1ffd0*/  LDL.LU R16, [R1+0x2e8] ;  /* 0x0002e80001107983 */ /* 0x000ea20000300800 */
[----:B0-----:R-:W2:Y:S01]  /*1ffe0*/  LDL.LU R17, [R1+0x2e4] ;  /* 0x0002e40001117983 */ /* 0x001ea20000300800 */
[----:B------:R-:W2:Y:S02]  /*1fff0*/  LDL.LU R18, [R1+0x120] ;  /* 0x0001200001127983 */ /* 0x000ea40000300800 */
[----:B------:R-:W2:Y:S02]  /*20000*/  LDL.LU R19, [R1+0x11c] ;  /* 0x00011c0001137983 */ /* 0x000ea40000300800 */
[----:B------:R-:W2:Y:S01]  /*20010*/  LDL.LU R20, [R1+0x118] ;  /* 0x0001180001147983 */ /* 0x000ea20000300800 */
[----:B------:R-:W2:Y:S01]  /*20020*/  LDL.LU R21, [R1+0x114] ;  /* 0x0001140001157983 */ /* 0x000ea20000300800 */
[----:B------:R-:W2:Y:S02]  /*20030*/  LDL.LU R22, [R1+0xc0] ;  /* 0x0000c00001167983 */ /* 0x000ea40000300800 */
[----:B------:R-:W2:Y:S02]  /*20040*/  LDL.LU R23, [R1+0xbc] ;  /* 0x0000bc0001177983 */ /* 0x000ea40000300800 */
[----:B------:R-:W2:Y:S01]  /*20050*/  LDL.LU R24, [R1+0xb8] ;  /* 0x0000b80001187983 */ /* 0x000ea20000300800 */
[----:B------:R-:W2:Y:S01]  /*20060*/  LDL.LU R25, [R1+0xb4] ;  /* 0x0000b40001197983 */ /* 0x000ea20000300800 */
[----:B------:R-:W4:Y:S02]  /*20070*/  LDL.LU R26, [R1+0x60] ;  /* 0x00006000011a7983 */ /* 0x000f240000300800 */
[----:B------:R-:W4:Y:S02]  /*20080*/  LDL.LU R27, [R1+0x5c] ;  /* 0x00005c00011b7983 */ /* 0x000f240000300800 */
[----:B------:R-:W4:Y:S01]  /*20090*/  LDL.LU R29, [R1+0x58] ;  /* 0x00005800011d7983 */ /* 0x000f220000300800 */
[----:B------:R-:W4:Y:S01]  /*200a0*/  LDL.LU R28, [R1+0x54] ;  /* 0x00005400011c7983 */ /* 0x000f220000300800 */
[----:B------:R-:W-:Y:S02]  /*200b0*/  STL [R1+0x41a4], R3 ;  /* 0x0041a40301007387 */ /* 0x000fe40000100800 */
[----:B------:R-:W-:Y:S02]  /*200c0*/  STL [R1+0x41ac], R3 ;  /* 0x0041ac0301007387 */ /* 0x000fe40000100800 */
[----:B------:R-:W-:Y:S01]  /*200d0*/  STL [R1+0x41b4], R3 ;  /* 0x0041b40301007387 */ /* 0x000fe20000100800 */
[----:B------:R-:W-:Y:S01]  /*200e0*/  STL [R1+0x41b8], R3 ;  /* 0x0041b80301007387 */ /* 0x000fe20000100800 */
        /* <DEDUP_REMOVED lines=46> */
[----:B------:R0:W-:Y:S02]  /*203d0*/  STL [R1+0x432c], R3 ;  /* 0x00432c0301007387 */ /* 0x0001e40000100800 */
[----:B0-----:R-:W4:Y:S04]  /*203e0*/  LDL.LU R3, [R1+0x470] ;  /* 0x0004700001037983 */ /* 0x001f280000300800 */
[----:B---3--:R0:W-:Y:S04]  /*203f0*/  STS.U16 [R2], R0 ;  /* 0x0000000002007388 */ /* 0x0081e80000000400 */
[----:B0-----:R-:W3:Y:S04]  /*20400*/  LDL.LU R0, [R1+0x43e0] ;  /* 0x0043e00001007983 */ /* 0x001ee80000300800 */
[----:B--2---:R0:W-:Y:S04]  /*20410*/  STS.U16 [R2+0x5180], R25 ;  /* 0x0051801902007388 */ /* 0x0041e80000000400 */
[----:B0-----:R-:W2:Y:S04]  /*20420*/  LDL.LU R25, [R1+0x464] ;  /* 0x0004640001197983 */ /* 0x001ea80000300800 */
[----:B--2---:R0:W-:Y:S04]  /*20430*/  STL [R1+0x43d4], R25 ;  /* 0x0043d41901007387 */ /* 0x0041e80000100800 */
[----:B0-----:R-:W2:Y:S04]  /*20440*/  LDL.LU R25, [R1+0x4] ;  /* 0x0000040001197983 */ /* 0x001ea80000300800 */
[----:B--2---:R0:W-:Y:S04]  /*20450*/  STL [R1+0x43d8], R25 ;  /* 0x0043d81901007387 */ /* 0x0041e80000100800 */
[----:B0-----:R-:W2:Y:S04]  /*20460*/  LDL.LU R25, [R1+0x8] ;  /* 0x0000080001197983 */ /* 0x001ea80000300800 */
[----:B----4-:R-:W-:Y:S04]  /*20470*/  STS.U16 [R2+0x6000], R26 ;  /* 0x0060001a02007388 */ /* 0x010fe80000000400 */
[----:B------:R-:W-:Y:S04]  /*20480*/  STS.U16 [R2+0x6080], R27 ;  /* 0x0060801b02007388 */ /* 0x000fe80000000400 */
        /* <DEDUP_REMOVED lines=11> */
[----:B--2---:R0:W-:Y:S04]  /*20540*/  STL [R1+0x43dc], R25 ;  /* 0x0043dc1901007387 */ /* 0x0041e80000100800 */
[----:B0-----:R-:W2:Y:S01]  /*20550*/  LDL.LU R25, [R1+0xc] ;  /* 0x00000c0001197983 */ /* 0x001ea20000300800 */
[----:B------:R-:W4:Y:S02]  /*20560*/  LDL.LU R26, [R1+0x460] ;  /* 0x00046000011a7983 */ /* 0x000f240000300800 */
[----:B------:R-:W4:Y:S02]  /*20570*/  LDL.LU R27, [R1+0x45c] ;  /* 0x00045c00011b7983 */ /* 0x000f240000300800 */
[----:B------:R-:W4:Y:S01]  /*20580*/  LDL.LU R29, [R1+0x458] ;  /* 0x00045800011d7983 */ /* 0x000f220000300800 */
[----:B------:R-:W4:Y:S01]  /*20590*/  LDL.LU R4, [R1+0x3f0] ;  /* 0x0003f00001047983 */ /* 0x000f220000300800 */
[----:B------:R-:W4:Y:S02]  /*205a0*/  LDL.LU R5, [R1+0x3ec] ;  /* 0x0003ec0001057983 */ /* 0x000f240000300800 */
[----:B------:R-:W4:Y:S02]  /*205b0*/  LDL.LU R6, [R1+0x3e8] ;  /* 0x0003e80001067983 */ /* 0x000f240000300800 */
[----:B------:R-:W4:Y:S01]  /*205c0*/  LDL.LU R7, [R1+0x340] ;  /* 0x0003400001077983 */ /* 0x000f220000300800 */
[----:B------:R-:W4:Y:S01]  /*205d0*/  LDL.LU R8, [R1+0x33c] ;  /* 0x00033c0001087983 */ /* 0x000f220000300800 */
[----:B------:R-:W4:Y:S02]  /*205e0*/  LDL.LU R9, [R1+0x338] ;  /* 0x0003380001097983 */ /* 0x000f240000300800 */
[----:B------:R-:W4:Y:S02]  /*205f0*/  LDL.LU R10, [R1+0x334] ;  /* 0x00033400010a7983 */ /* 0x000f240000300800 */
[----:B------:R-:W4:Y:S01]  /*20600*/  LDL.LU R11, [R1+0x2e0] ;  /* 0x0002e000010b7983 */ /* 0x000f220000300800 */
[----:B------:R-:W4:Y:S04]  /*20610*/  LDL.LU R12, [R1+0x2dc] ;  /* 0x0002dc00010c7983 */ /* 0x000f280000300800 */
[----:B------:R0:W-:Y:S01]  /*20620*/  STS.U16 [R2+0x3000], R14 ;  /* 0x0030000e02007388 */ /* 0x0001e20000000400 */
[----:B------:R-:W4:Y:S03]  /*20630*/  LDL.LU R13, [R1+0x2d8] ;  /* 0x0002d800010d7983 */ /* 0x000f260000300800 */
[----:B------:R1:W-:Y:S04]  /*20640*/  STS.U16 [R2+0x3080], R15 ;  /* 0x0030800f02007388 */ /* 0x0003e80000000400 */
[----:B------:R1:W-:Y:S04]  /*20650*/  STS.U16 [R2+0x3100], R16 ;  /* 0x0031001002007388 */ /* 0x0003e80000000400 */
[----:B------:R3:W-:Y:S04]  /*20660*/  STS.U16 [R2+0x3180], R17 ;  /* 0x0031801102007388 */ /* 0x0007e80000000400 */
[----:B------:R3:W-:Y:S04]  /*20670*/  STS.U16 [R2+0x4000], R18 ;  /* 0x0040001202007388 */ /* 0x0007e80000000400 */
[----:B------:R3:W-:Y:S04]  /*20680*/  STS.U16 [R2+0x4080], R19 ;  /* 0x0040801302007388 */ /* 0x0007e80000000400 */
[----:B0-----:R-:W4:Y:S01]  /*20690*/  LDL.LU R14, [R1+0x2d4] ;  /* 0x0002d400010e7983 */ /* 0x001f220000300800 */
[----:B-1----:R-:W4:Y:S02]  /*206a0*/  LDL.LU R15, [R1+0x110] ;  /* 0x00011000010f7983 */ /* 0x002f240000300800 */
[----:B------:R-:W4:Y:S01]  /*206b0*/  LDL.LU R16, [R1+0x10c] ;  /* 0x00010c0001107983 */ /* 0x000f220000300800 */
[----:B---3--:R-:W3:Y:S01]  /*206c0*/  LDL.LU R17, [R1+0x108] ;  /* 0x0001080001117983 */ /* 0x008ee20000300800 */
[----:B------:R-:W3:Y:S03]  /*206d0*/  LDL.LU R18, [R1+0x104] ;  /* 0x0001040001127983 */ /* 0x000ee60000300800 */
[----:B------:R0:W-:Y:S01]  /*206e0*/  STS.U16 [R2+0x4100], R20 ;  /* 0x0041001402007388 */ /* 0x0001e20000000400 */
[----:B------:R-:W3:Y:S03]  /*206f0*/  LDL.LU R19, [R1+0xb0] ;  /* 0x0000b00001137983 */ /* 0x000ee60000300800 */
[----:B------:R1:W-:Y:S04]  /*20700*/  STS.U16 [R2+0x4180], R21 ;  /* 0x0041801502007388 */ /* 0x0003e80000000400 */
[----:B------:R1:W-:Y:S04]  /*20710*/  STS.U16 [R2+0x5000], R22 ;  /* 0x0050001602007388 */ /* 0x0003e80000000400 */
[----:B------:R1:W-:Y:S04]  /*20720*/  STS.U16 [R2+0x5080], R23 ;  /* 0x0050801702007388 */ /* 0x0003e80000000400 */
[----:B------:R1:W-:Y:S04]  /*20730*/  STS.U16 [R2+0x5100], R24 ;  /* 0x0051001802007388 */ /* 0x0003e80000000400 */
[----:B------:R1:W-:Y:S04]  /*20740*/  STS.U16 [R2+0x6180], R28 ;  /* 0x0061801c02007388 */ /* 0x0003e80000000400 */
[----:B0-----:R-:W3:Y:S01]  /*20750*/  LDL.LU R20, [R1+0xac] ;  /* 0x0000ac0001147983 */ /* 0x001ee20000300800 */
[----:B-1----:R-:W3:Y:S02]  /*20760*/  LDL.LU R21, [R1+0xa8] ;  /* 0x0000a80001157983 */ /* 0x002ee40000300800 */
[----:B------:R-:W3:Y:S01]  /*20770*/  LDL.LU R22, [R1+0xa4] ;  /* 0x0000a40001167983 */ /* 0x000ee20000300800 */
[----:B------:R-:W3:Y:S01]  /*20780*/  LDL.LU R23, [R1+0x50] ;  /* 0x0000500001177983 */ /* 0x000ee20000300800 */
[----:B------:R-:W3:Y:S03]  /*20790*/  LDL.LU R24, [R1+0x4c] ;  /* 0x00004c0001187983 */ /* 0x000ee60000300800 */
[----:B------:R0:W-:Y:S01]  /*207a0*/  STS.U16 [R2+0x7000], R0 ;  /* 0x0070000002007388 */ /* 0x0001e20000000400 */
[----:B------:R-:W3:Y:S03]  /*207b0*/  LDL.LU R28, [R1+0x48] ;  /* 0x00004800011c7983 */ /* 0x000ee60000300800 */
[----:B0-----:R-:W3:Y:S04]  /*207c0*/  LDL.LU R0, [R1+0x44] ;  /* 0x0000440001007983 */ /* 0x001ee80000300800 */
[----:B--2---:R0:W-:Y:S04]  /*207d0*/  STS.U16 [R2+0x7080], R25 ;  /* 0x0070801902007388 */ /* 0x0041e80000000400 */
[----:B0-----:R-:W2:Y:S04]  /*207e0*/  LDL.LU R25, [R1+0x43dc] ;  /* 0x0043dc0001197983 */ /* 0x001ea80000300800 */
[----:B--2---:R0:W-:Y:S04]  /*207f0*/  STS.U16 [R2+0x7100], R25 ;  /* 0x0071001902007388 */ /* 0x0041e80000000400 */
[----:B0-----:R-:W2:Y:S04]  /*20800*/  LDL.LU R25, [R1+0x43d8] ;  /* 0x0043d80001197983 */ /* 0x001ea80000300800 */
[----:B------:R0:W-:Y:S02]  /*20810*/  STS.U16 [R2+0x80], R3 ;  /* 0x0000800302007388 */ /* 0x0001e40000000400 */
[----:B0-----:R-:W-:-:S02]  /*20820*/  LOP3.LUT R3, R2, 0x10, RZ, 0x3c, !PT ;  /* 0x0000001002037812 */ /* 0x001fc400078e3cff */
[----:B--2---:R0:W-:Y:S04]  /*20830*/  STS.U16 [R2+0x7180], R25 ;  /* 0x0071801902007388 */ /* 0x0041e80000000400 */
[----:B0-----:R-:W2:Y:S01]  /*20840*/  LDL.LU R25, [R1+0x43d4] ;  /* 0x0043d40001197983 */ /* 0x001ea20000300800 */
[----:B------:R-:W3:Y:S03]  /*20850*/  LDL.LU R2, [R1+0x3f4] ;  /* 0x0003f40001027983 */ /* 0x000ee60000300800 */
[----:B--2---:R0:W-:Y:S01]  /*20860*/  STS.U16 [R3+0x200], R25 ;  /* 0x0002001903007388 */ /* 0x0041e20000000400 */
[----:B----4-:R1:W-:Y:S02]  /*20870*/  STS.U16 [R3+0x280], R26 ;  /* 0x0002801a03007388 */ /* 0x0103e40000000400 */
[----:B------:R2:W-:Y:S02]  /*20880*/  STS.U16 [R3+0x300], R27 ;  /* 0x0003001b03007388 */ /* 0x0005e40000000400 */
[----:B------:R4:W-:Y:S01]  /*20890*/  STS.U16 [R3+0x380], R29 ;  /* 0x0003801d03007388 */ /* 0x0009e20000000400 */
[----:B---3--:R-:W-:Y:S01]  /*208a0*/  STS.U16 [R3+0x1200], R2 ;  /* 0x0012000203007388 */ /* 0x008fe20000000400 */
[----:B------:R-:W-:Y:S02]  /*208b0*/  STS.U16 [R3+0x1280], R4 ;  /* 0x0012800403007388 */ /* 0x000fe40000000400 */
[----:B------:R-:W-:Y:S02]  /*208c0*/  STS.U16 [R3+0x1300], R5 ;  /* 0x0013000503007388 */ /* 0x000fe40000000400 */
[----:B------:R-:W-:Y:S01]  /*208d0*/  STS.U16 [R3+0x1380], R6 ;  /* 0x0013800603007388 */ /* 0x000fe20000000400 */
[----:B------:R-:W-:Y:S01]  /*208e0*/  STS.U16 [R3+0x2200], R7 ;  /* 0x0022000703007388 */ /* 0x000fe20000000400 */
        /* <DEDUP_REMOVED lines=8> */
[----:B------:R-:W-:Y:S03]  /*20970*/  STS.U16 [R3+0x4280], R16 ;  /* 0x0042801003007388 */ /* 0x000fe60000000400 */
[----:B0-----:R-:W3:Y:S01]  /*20980*/  LDL.LU R25, [R1+0x43d0] ;  /* 0x0043d00001197983 */ /* 0x001ee20000300800 */
[----:B------:R-:W-:Y:S02]  /*20990*/  STS.U16 [R3+0x4300], R17 ;  /* 0x0043001103007388 */ /* 0x000fe40000000400 */
[----:B-1----:R-:W3:Y:S02]  /*209a0*/  LDL.LU R26, [R1+0x43cc] ;  /* 0x0043cc00011a7983 */ /* 0x002ee40000300800 */
[----:B------:R-:W-:Y:S01]  /*209b0*/  STS.U16 [R3+0x4380], R18 ;  /* 0x0043801203007388 */ /* 0x000fe20000000400 */
[----:B--2---:R-:W2:Y:S04]  /*209c0*/  LDL.LU R27, [R1+0x43c8] ;  /* 0x0043c800011b7983 */ /* 0x004ea80000300800 */
[----:B------:R-:W-:Y:S01]  /*209d0*/  STS.U16 [R3+0x5200], R19 ;  /* 0x0052001303007388 */ /* 0x000fe20000000400 */
[----:B----4-:R-:W4:Y:S02]  /*209e0*/  LDL.LU R29, [R1+0x43c4] ;  /* 0x0043c400011d7983 */ /* 0x010f240000300800 */
[----:B------:R0:W-:Y:S02]  /*209f0*/  STS.U16 [R3+0x5280], R20 ;  /* 0x0052801403007388 */ /* 0x0001e40000000400 */
[----:B0-----:R-:W2:Y:S01]  /*20a00*/  LDL.LU R20, [R1+0x454] ;  /* 0x0004540001147983 */ /* 0x001ea20000300800 */
[----:B------:R-:W-:Y:S02]  /*20a10*/  STS.U16 [R3+0x5300], R21 ;  /* 0x0053001503007388 */ /* 0x000fe40000000400 */
[----:B------:R-:W-:Y:S02]  /*20a20*/  STS.U16 [R3+0x5380], R22 ;  /* 0x0053801603007388 */ /* 0x000fe40000000400 */
[----:B------:R-:W-:Y:S01]  /*20a30*/  STS.U16 [R3+0x6200], R23 ;  /* 0x0062001703007388 */ /* 0x000fe20000000400 */
[----:B------:R-:W-:Y:S01]  /*20a40*/  STS.U16 [R3+0x6280], R24 ;  /* 0x0062801803007388 */ /* 0x000fe20000000400 */
[----:B------:R-:W-:Y:S02]  /*20a50*/  STS.U16 [R3+0x6300], R28 ;  /* 0x0063001c03007388 */ /* 0x000fe40000000400 */
[----:B------:R0:W-:Y:S01]  /*20a60*/  STS.U16 [R3+0x6380], R0 ;  /* 0x0063800003007388 */ /* 0x0001e20000000400 */
[----:B------:R-:W1:Y:S02]  /*20a70*/  S2R R2, SR_TID.X ;  /* 0x0000000000027919 */ /* 0x000e640000002100 */
[----:B-1----:R-:W-:-:S05]  /*20a80*/  LOP3.LUT R2, R2, 0x3f, RZ, 0xc0, !PT ;  /* 0x0000003f02027812 */ /* 0x002fca00078ec0ff */
[----:B------:R-:W-:-:S05]  /*20a90*/  IMAD.SHL.U32 R2, R2, 0x2, RZ ;  /* 0x0000000202027824 */ /* 0x000fca00078e00ff */
[C---:B0-----:R-:W-:Y:S01]  /*20aa0*/  LOP3.LUT R3, R2.reuse, 0x20, RZ, 0x3c, !PT ;  /* 0x0000002002037812 */ /* 0x041fe200078e3cff */
[----:B--2---:R0:W-:Y:S01]  /*20ab0*/  STL [R1+0x43c0], R20 ;  /* 0x0043c01401007387 */ /* 0x0041e20000100800 */
        /* <DEDUP_REMOVED lines=22> */
[----:B----4-:R-:W-:Y:S01]  /*20c20*/  STL [R1+0x41a8], R29 ;  /* 0x0041a81d01007387 */ /* 0x010fe20000100800 */
        /* <DEDUP_REMOVED lines=41> */
[----:B------:R-:W-:Y:S01]  /*20ec0*/  STL [R1+0x42fc], R29 ;  /* 0x0042fc1d01007387 */ /* 0x000fe20000100800 */
[----:B0-----:R-:W-:Y:S01]  /*20ed0*/  LOP3.LUT R20, R2, 0x10, RZ, 0x3c, !PT ;  /* 0x0000001002147812 */ /* 0x001fe200078e3cff */
[----:B------:R-:W-:Y:S01]  /*20ee0*/  STL [R1+0x4304], R29 ;  /* 0x0043041d01007387 */ /* 0x000fe20000100800 */
[----:B------:R-:W-:Y:S01]  /*20ef0*/  STL [R1+0x430c], R29 ;  /* 0x00430c1d01007387 */ /* 0x000fe20000100800 */
[----:B------:R-:W-:Y:S02]  /*20f00*/  STL [R1+0x4314], R29 ;  /* 0x0043141d01007387 */ /* 0x000fe40000100800 */
[----:B------:R-:W-:Y:S02]  /*20f10*/  STL [R1+0x431c], R29 ;  /* 0x00431c1d01007387 */ /* 0x000fe40000100800 */
[----:B------:R-:W-:Y:S01]  /*20f20*/  STL [R1+0x4324], R29 ;  /* 0x0043241d01007387 */ /* 0x000fe20000100800 */
[----:B------:R-:W-:Y:S04]  /*20f30*/  STS.U16 [R20+0x7200], R29 ;  /* 0x0072001d14007388 */ /* 0x000fe80000000400 */
[----:B------:R0:W-:Y:S01]  /*20f40*/  STL [R1+0x4338], R29 ;  /* 0x0043381d01007387 */ /* 0x0001e20000100800 */
[----:B------:R-:W-:Y:S02]  /*20f50*/  STS.U16 [R20+0x7280], R27 ;  /* 0x0072801b14007388 */ /* 0x000fe40000000400 */
[----:B---3--:R-:W-:Y:S02]  /*20f60*/  STS.U16 [R20+0x7300], R26 ;  /* 0x0073001a14007388 */ /* 0x008fe40000000400 */
[----:B------:R-:W-:Y:S01]  /*20f70*/  STS.U16 [R20+0x7380], R25 ;  /* 0x0073801914007388 */ /* 0x000fe20000000400 */
[----:B0-----:R-:W3:Y:S01]  /*20f80*/  LDL.LU R29, [R1+0x330] ;  /* 0x00033000011d7983 */ /* 0x001ee20000300800 */
[----:B------:R0:W-:Y:S03]  /*20f90*/  STL [R1+0x433c], R27 ;  /* 0x00433c1b01007387 */ /* 0x0001e60000100800 */
[----:B0-----:R-:W4:Y:S01]  /*20fa0*/  LDL.LU R27, [R1+0x3d8] ;  /* 0x0003d800011b7983 */ /* 0x001f220000300800 */
[----:B------:R-:W2:Y:S02]  /*20fb0*/  LDL.LU R2, [R1+0x3e4] ;  /* 0x0003e40001027983 */ /* 0x000ea40000300800 */
[----:B------:R0:W-:Y:S02]  /*20fc0*/  STL [R1+0x4340], R26 ;  /* 0x0043401a01007387 */ /* 0x0001e40000100800 */
[----:B0-----:R-:W2:Y:S01]  /*20fd0*/  LDL.LU R26, [R1+0x3dc] ;  /* 0x0003dc00011a7983 */ /* 0x001ea20000300800 */
[----:B------:R-:W2:Y:S02]  /*20fe0*/  LDL.LU R20, [R1+0x43c0] ;  /* 0x0043c00001147983 */ /* 0x000ea40000300800 */
[----:B------:R0:W-:Y:S02]  /*20ff0*/  STL [R1+0x4344], R25 ;  /* 0x0043441901007387 */ /* 0x0001e40000100800 */
[----:B0-----:R-:W3:Y:S04]  /*21000*/  LDL.LU R25, [R1+0x3e0] ;  /* 0x0003e00001197983 */ /* 0x001ee80000300800 */
[----:B--2---:R0:W-:Y:S01]  /*21010*/  STS.U16 [R3+0x400], R20 ;  /* 0x0004001403007388 */ /* 0x0041e20000000400 */
[----:B------:R1:W-:Y:S02]  /*21020*/  STS.U16 [R3+0x480], R21 ;  /* 0x0004801503007388 */ /* 0x0003e40000000400 */
[----:B------:R4:W-:Y:S02]  /*21030*/  STS.U16 [R3+0x500], R22 ;  /* 0x0005001603007388 */ /* 0x0009e40000000400 */
[----:B------:R1:W-:Y:S01]  /*21040*/  STS.U16 [R3+0x580], R23 ;  /* 0x0005801703007388 */ /* 0x0003e20000000400 */
[----:B------:R-:W-:Y:S04]  /*21050*/  STS.U16 [R3+0x1400], R2 ;  /* 0x0014000203007388 */ /* 0x000fe80000000400 */
[----:B0-----:R-:W2:Y:S04]  /*21060*/  LDL.LU R20, [R1+0x43bc] ;  /* 0x0043bc0001147983 */ /* 0x001ea80000300800 */
[----:B---3--:R-:W-:Y:S01]  /*21070*/  STS.U16 [R3+0x1480], R25 ;  /* 0x0014801903007388 */ /* 0x008fe20000000400 */
[----:B------:R-:W-:Y:S02]  /*21080*/  STS.U16 [R3+0x1500], R26 ;  /* 0x0015001a03007388 */ /* 0x000fe40000000400 */
[----:B----4-:R-:W-:Y:S02]  /*21090*/  STS.U16 [R3+0x1580], R27 ;  /* 0x0015801b03007388 */ /* 0x010fe40000000400 */
[----:B------:R-:W-:Y:S01]  /*210a0*/  STS.U16 [R3+0x2400], R29 ;  /* 0x0024001d03007388 */ /* 0x000fe20000000400 */
[----:B------:R-:W-:Y:S01]  /*210b0*/  STS.U16 [R3+0x2480], R4 ;  /* 0x0024800403007388 */ /* 0x000fe20000000400 */
[----:B------:R-:W-:Y:S02]  /*210c0*/  STS.U16 [R3+0x2500], R5 ;  /* 0x0025000503007388 */ /* 0x000fe40000000400 */
[----:B------:R-:W-:Y:S02]  /*210d0*/  STS.U16 [R3+0x2580], R6 ;  /* 0x0025800603007388 */ /* 0x000fe40000000400 */
[----:B------:R-:W-:Y:S01]  /*210e0*/  STS.U16 [R3+0x3400], R7 ;  /* 0x0034000703007388 */ /* 0x000fe20000000400 */
[----:B-1----:R-:W3:Y:S04]  /*210f0*/  LDL.LU R21, [R1+0x43b8] ;  /* 0x0043b80001157983 */ /* 0x002ee80000300800 */
[----:B------:R-:W-:Y:S01]  /*21100*/  STS.U16 [R3+0x3480], R8 ;  /* 0x0034800803007388 */ /* 0x000fe20000000400 */
[----:B------:R-:W4:Y:S02]  /*21110*/  LDL.LU R22, [R1+0x43b4] ;  /* 0x0043b40001167983 */ /* 0x000f240000300800 */
[----:B------:R-:W-:Y:S02]  /*21120*/  STS.U16 [R3+0x3500], R9 ;  /* 0x0035000903007388 */ /* 0x000fe40000000400 */
[----:B------:R-:W2:Y:S01]  /*21130*/  LDL.LU R23, [R1+0x43b0] ;  /* 0x0043b00001177983 */ /* 0x000ea20000300800 */
[----:B------:R0:W-:Y:S04]  /*21140*/  STS.U16 [R3+0x3580], R10 ;  /* 0x0035800a03007388 */ /* 0x0001e80000000400 */
[----:B0-----:R-:W2:Y:S04]  /*21150*/  LDL.LU R10, [R1+0x444] ;  /* 0x00044400010a7983 */ /* 0x001ea80000300800 */
[----:B------:R-:W0:Y:S01]  /*21160*/  S2R R2, SR_TID.X ;  /* 0x0000000000027919 */ /* 0x000e220000002100 */
[----:B------:R-:W-:Y:S02]  /*21170*/  STS.U16 [R3+0x4400], R11 ;  /* 0x0044000b03007388 */ /* 0x000fe40000000400 */
[----:B------:R1:W-:Y:S02]  /*21180*/  STS.U16 [R3+0x4480], R12 ;  /* 0x0044800c03007388 */ /* 0x0003e40000000400 */
[----:B------:R-:W-:Y:S01]  /*21190*/  STS.U16 [R3+0x4500], R13 ;  /* 0x0045000d03007388 */ /* 0x000fe20000000400 */
[----:B------:R-:W-:Y:S01]  /*211a0*/  STS.U16 [R3+0x4580], R14 ;  /* 0x0045800e03007388 */ /* 0x000fe20000000400 */
[----:B------:R0:W-:Y:S02]  /*211b0*/  STS.U16 [R3+0x5400], R15 ;  /* 0x0054000f03007388 */ /* 0x0001e40000000400 */
[----:B------:R0:W-:Y:S02]  /*211c0*/  STS.U16 [R3+0x5480], R16 ;  /* 0x0054801003007388 */ /* 0x0001e40000000400 */
[----:B------:R0:W-:Y:S01]  /*211d0*/  STS.U16 [R3+0x5500], R17 ;  /* 0x0055001103007388 */ /* 0x0001e20000000400 */
[----:B------:R0:W-:Y:S01]  /*211e0*/  STS.U16 [R3+0x5580], R18 ;  /* 0x0055801203007388 */ /* 0x0001e20000000400 */
[----:B------:R-:W-:Y:S02]  /*211f0*/  STS.U16 [R3+0x6400], R19 ;  /* 0x0064001303007388 */ /* 0x000fe40000000400 */
[----:B------:R-:W-:Y:S02]  /*21200*/  STS.U16 [R3+0x6480], R24 ;  /* 0x0064801803007388 */ /* 0x000fe40000000400 */
[----:B------:R-:W-:Y:S01]  /*21210*/  STS.U16 [R3+0x6500], R28 ;  /* 0x0065001c03007388 */ /* 0x000fe20000000400 */
[----:B------:R0:W-:Y:S02]  /*21220*/  STS.U16 [R3+0x6580], R0 ;  /* 0x0065800003007388 */ /* 0x0001e40000000400 */
[----:B0-----:R-:W-:-:S05]  /*21230*/  LOP3.LUT R2, R2, 0x3f, RZ, 0xc0, !PT ;  /* 0x0000003f02027812 */ /* 0x001fca00078ec0ff */
[----:B------:R-:W-:-:S05]  /*21240*/  IMAD.SHL.U32 R2, R2, 0x2, RZ ;  /* 0x0000000202027824 */ /* 0x000fca00078e00ff */
[C---:B-1----:R-:W-:Y:S01]  /*21250*/  LOP3.LUT R12, R2.reuse, 0x30, RZ, 0x3c, !PT ;  /* 0x00000030020c7812 */ /* 0x042fe200078e3cff */
        /* <DEDUP_REMOVED lines=18> */
[----:B------:R-:W2:Y:S01]  /*21380*/  LDL.LU R14, [R1+0x84] ;  /* 0x00008400010e7983 */ /* 0x000ea20000300800 */
[----:B0-----:R-:W-:Y:S01]  /*21390*/  LOP3.LUT R10, R2, 0x20, RZ, 0x3c, !PT ;  /* 0x00000020020a7812 */ /* 0x001fe200078e3cff */
[----:B------:R-:W2:Y:S01]  /*213a0*/  LDL.LU R19, [R1+0x30] ;  /* 0x0000300001137983 */ /* 0x000ea20000300800 */
[----:B------:R-:W2:Y:S02]  /*213b0*/  LDL.LU R24, [R1+0x2c] ;  /* 0x00002c0001187983 */ /* 0x000ea40000300800 */
[----:B------:R-:W2:Y:S02]  /*213c0*/  LDL.LU R28, [R1+0x28] ;  /* 0x00002800011c7983 */ /* 0x000ea40000300800 */
[----:B------:R-:W2:Y:S01]  /*213d0*/  LDL.LU R0, [R1+0x24] ;  /* 0x0000240001007983 */ /* 0x000ea20000300800 */
[----:B------:R-:W-:Y:S04]  /*213e0*/  STS.U16 [R10+0x7400], R23 ;  /* 0x007400170a007388 */ /* 0x000fe80000000400 */
[----:B------:R0:W-:Y:S01]  /*213f0*/  STL [R1+0x4348], R23 ;  /* 0x0043481701007387 */ /* 0x0001e20000100800 */
[----:B----4-:R-:W-:Y:S02]  /*21400*/  STS.U16 [R10+0x7480], R22 ;  /* 0x007480160a007388 */ /* 0x010fe40000000400 */
[----:B---3--:R-:W-:Y:S02]  /*21410*/  STS.U16 [R10+0x7500], R21 ;  /* 0x007500150a007388 */ /* 0x008fe40000000400 */
[----:B------:R-:W-:Y:S01]  /*21420*/  STS.U16 [R10+0x7580], R20 ;  /* 0x007580140a007388 */ /* 0x000fe20000000400 */
[----:B0-----:R-:W3:Y:S01]  /*21430*/  LDL.LU R23, [R1+0x318] ;  /* 0x0003180001177983 */ /* 0x001ee20000300800 */
[----:B------:R0:W-:Y:S03]  /*21440*/  STL [R1+0x434c], R22 ;  /* 0x00434c1601007387 */ /* 0x0001e60000100800 */
[----:B0-----:R-:W3:Y:S01]  /*21450*/  LDL.LU R22, [R1+0x31c] ;  /* 0x00031c0001167983 */ /* 0x001ee20000300800 */
        /* <DEDUP_REMOVED lines=10> */
[----:B------:R3:W-:Y:S01]  /*21500*/  STS.U16 [R12+0x1600], R17 ;  /* 0x001600110c007388 */ /* 0x0007e20000000400 */
[----:B------:R3:W-:Y:S03]  /*21510*/  STS.U16 [R12+0x1680], R18 ;  /* 0x001680120c007388 */ /* 0x0007e60000000400 */
[----:B0-----:R-:W4:Y:S01]  /*21520*/  LDL.LU R10, [R1+0x43a8] ;  /* 0x0043a800010a7983 */ /* 0x001f220000300800 */
[----:B-1----:R-:W4:Y:S02]  /*21530*/  LDL.LU R11, [R1+0x43a4] ;  /* 0x0043a400010b7983 */ /* 0x002f240000300800 */
[----:B--2---:R-:W2:Y:S02]  /*21540*/  LDL.LU R15, [R1+0x43a0] ;  /* 0x0043a000010f7983 */ /* 0x004ea40000300800 */
[----:B---3--:R-:W3:Y:S01]  /*21550*/  LDL.LU R16, [R1+0x439c] ;  /* 0x00439c0001107983 */ /* 0x008ee20000300800 */
[----:B------:R-:W2:Y:S01]  /*21560*/  LDL.LU R17, [R1+0x4398] ;  /* 0x0043980001117983 */ /* 0x000ea20000300800 */
[----:B------:R-:W2:Y:S03]  /*21570*/  LDL.LU R18, [R1+0x4394] ;  /* 0x0043940001127983 */ /* 0x000ea60000300800 */
        /* <DEDUP_REMOVED lines=16> */
[----:B------:R0:W-:Y:S01]  /*21680*/  STS.U16 [R12+0x5700], R13 ;  /* 0x0057000d0c007388 */ /* 0x0001e20000000400 */
[----:B------:R-:W-:Y:S02]  /*21690*/  STS.U16 [R12+0x5780], R14 ;  /* 0x0057800e0c007388 */ /* 0x000fe40000000400 */
[----:B------:R-:W-:Y:S02]  /*216a0*/  STS.U16 [R12+0x6600], R19 ;  /* 0x006600130c007388 */ /* 0x000fe40000000400 */
[----:B------:R-:W-:Y:S01]  /*216b0*/  STS.U16 [R12+0x6680], R24 ;  /* 0x006680180c007388 */ /* 0x000fe20000000400 */
[----:B------:R-:W-:Y:S01]  /*216c0*/  STS.U16 [R12+0x6700], R28 ;  /* 0x0067001c0c007388 */ /* 0x000fe20000000400 */
[----:B------:R1:W-:Y:S03]  /*216d0*/  STS.U16 [R12+0x6780], R0 ;  /* 0x006780000c007388 */ /* 0x0003e60000000400 */
[----:B0-----:R-:W4:Y:S04]  /*216e0*/  LDL.LU R13, [R1+0x434] ;  /* 0x00043400010d7983 */ /* 0x001f280000300800 */
[----:B-1----:R-:W4:Y:S04]  /*216f0*/  LDL.LU R0, [R1+0x430] ;  /* 0x0004300001007983 */ /* 0x002f280000300800 */
[----:B------:R-:W0:Y:S01]  /*21700*/  S2R R2, SR_TID.X ;  /* 0x0000000000027919 */ /* 0x000e220000002100 */
        /* <DEDUP_REMOVED lines=17> */
[----:B------:R-:W4:Y:S01]  /*21820*/  LDL.LU R14, [R1+0x74] ;  /* 0x00007400010e7983 */ /* 0x000f220000300800 */
[----:B0-----:R-:W-:-:S05]  /*21830*/  LOP3.LUT R2, R2, 0x3f, RZ, 0xc0, !PT ;  /* 0x0000003f02027812 */ /* 0x001fca00078ec0ff */
[----:B------:R-:W-:-:S05]  /*21840*/  IMAD.SHL.U32 R2, R2, 0x2, RZ ;  /* 0x0000000202027824 */ /* 0x000fca00078e00ff */
[----:B------:R-:W-:Y:S01]  /*21850*/  LOP3.LUT R4, R2, 0x40, RZ, 0x3c, !PT ;  /* 0x0000004002047812 */ /* 0x000fe200078e3cff */
[----:B--2---:R-:W-:Y:S04]  /*21860*/  STS.U16 [R12+0x7600], R18 ;  /* 0x007600120c007388 */ /* 0x004fe80000000400 */
[----:B------:R0:W-:Y:S01]  /*21870*/  STL [R1+0x437c], R18 ;  /* 0x00437c1201007387 */ /* 0x0001e20000100800 */
[----:B------:R-:W-:Y:S02]  /*21880*/  STS.U16 [R12+0x7680], R17 ;  /* 0x007680110c007388 */ /* 0x000fe40000000400 */
[----:B---3--:R-:W-:Y:S01]  /*21890*/  STS.U16 [R12+0x7700], R16 ;  /* 0x007700100c007388 */ /* 0x008fe20000000400 */
[----:B0-----:R-:W2:Y:S01]  /*218a0*/  LDL.LU R18, [R1+0x310] ;  /* 0x0003100001127983 */ /* 0x001ea20000300800 */
[----:B------:R0:W-:Y:S03]  /*218b0*/  STL [R1+0x4380], R17 ;  /* 0x0043801101007387 */ /* 0x0001e60000100800 */
[----:B0-----:R-:W3:Y:S01]  /*218c0*/  LDL.LU R17, [R1+0x3ac] ;  /* 0x0003ac0001117983 */ /* 0x001ee20000300800 */
[----:B------:R-:W2:Y:S02]  /*218d0*/  LDL.LU R2, [R1+0x42c] ;  /* 0x00042c0001027983 */ /* 0x000ea40000300800 */
[----:B------:R0:W-:Y:S02]  /*218e0*/  STL [R1+0x4384], R16 ;  /* 0x0043841001007387 */ /* 0x0001e40000100800 */
[----:B0-----:R-:W3:Y:S01]  /*218f0*/  LDL.LU R16, [R1+0x428] ;  /* 0x0004280001107983 */ /* 0x001ee20000300800 */
[----:B------:R0:W-:Y:S02]  /*21900*/  STS.U16 [R12+0x7780], R15 ;  /* 0x0077800f0c007388 */ /* 0x0001e40000000400 */
[----:B----4-:R1:W-:Y:S01]  /*21910*/  STS.U16 [R4+0x800], R13 ;  /* 0x0008000d04007388 */ /* 0x0103e20000000400 */
[----:B------:R4:W-:Y:S04]  /*21920*/  STS.U16 [R4+0x880], R0 ;  /* 0x0008800004007388 */ /* 0x0009e80000000400 */
[----:B0-----:R-:W3:Y:S04]  /*21930*/  LDL.LU R12, [R1+0x4390] ;  /* 0x00439000010c7983 */ /* 0x001ee80000300800 */
[----:B-1----:R-:W3:Y:S01]  /*21940*/  LDL.LU R13, [R1+0x438c] ;  /* 0x00438c00010d7983 */ /* 0x002ee20000300800 */
[----:B----4-:R-:W2:Y:S03]  /*21950*/  LDL.LU R0, [R1+0x4388] ;  /* 0x0043880001007983 */ /* 0x010ea60000300800 */
[----:B--2---:R-:W-:Y:S04]  /*21960*/  STS.U16 [R4+0x900], R2 ;  /* 0x0009000204007388 */ /* 0x004fe80000000400 */
[----:B---3--:R-:W-:Y:S01]  /*21970*/  STS.U16 [R4+0x980], R16 ;  /* 0x0009801004007388 */ /* 0x008fe20000000400 */
[----:B------:R0:W-:Y:S02]  /*21980*/  STS.U16 [R4+0x1800], R19 ;  /* 0x0018001304007388 */ /* 0x0001e40000000400 */
[----:B------:R1:W-:Y:S02]  /*21990*/  STS.U16 [R4+0x1880], R24 ;  /* 0x0018801804007388 */ /* 0x0003e40000000400 */
[----:B------:R2:W-:Y:S01]  /*219a0*/  STS.U16 [R4+0x1900], R28 ;  /* 0x0019001c04007388 */ /* 0x0005e20000000400 */
[----:B------:R3:W-:Y:S01]  /*219b0*/  STS.U16 [R4+0x1980], R17 ;  /* 0x0019801104007388 */ /* 0x0007e20000000400 */
[----:B------:R3:W-:Y:S02]  /*219c0*/  STS.U16 [R4+0x2800], R18 ;  /* 0x0028001204007388 */ /* 0x0007e40000000400 */
[----:B------:R3:W-:Y:S02]  /*219d0*/  STS.U16 [R4+0x2880], R20 ;  /* 0x0028801404007388 */ /* 0x0007e40000000400 */
[----:B------:R-:W-:Y:S01]  /*219e0*/  STS.U16 [R4+0x2900], R21 ;  /* 0x0029001504007388 */ /* 0x000fe20000000400 */
[----:B------:R-:W-:Y:S01]  /*219f0*/  STS.U16 [R4+0x2980], R22 ;  /* 0x0029801604007388 */ /* 0x000fe20000000400 */
[----:B------:R-:W-:Y:S03]  /*21a00*/  STS.U16 [R4+0x3800], R23 ;  /* 0x0038001704007388 */ /* 0x000fe60000000400 */
[----:B0-----:R-:W4:Y:S01]  /*21a10*/  LDL.LU R19, [R1+0x1c] ;  /* 0x00001c0001137983 */ /* 0x001f220000300800 */
[----:B------:R-:W-:Y:S02]  /*21a20*/  STS.U16 [R4+0x3880], R25 ;  /* 0x0038801904007388 */ /* 0x000fe40000000400 */
[----:B-1----:R-:W4:Y:S02]  /*21a30*/  LDL.LU R24, [R1+0x18] ;  /* 0x0000180001187983 */ /* 0x002f240000300800 */
[----:B------:R-:W-:Y:S01]  /*21a40*/  STS.U16 [R4+0x3900], R26 ;  /* 0x0039001a04007388 */ /* 0x000fe20000000400 */
[----:B--2---:R-:W2:Y:S04]  /*21a50*/  LDL.LU R28, [R1+0x14] ;  /* 0x00001400011c7983 */ /* 0x004ea80000300800 */
[----:B------:R-:W-:Y:S01]  /*21a60*/  STS.U16 [R4+0x3980], R27 ;  /* 0x0039801b04007388 */ /* 0x000fe20000000400 */
[----:B------:R-:W-:Y:S02]  /*21a70*/  STS.U16 [R4+0x4800], R29 ;  /* 0x0048001d04007388 */ /* 0x000fe40000000400 */
[----:B------:R-:W-:Y:S02]  /*21a80*/  STS.U16 [R4+0x4880], R3 ;  /* 0x0048800304007388 */ /* 0x000fe40000000400 */
[----:B------:R-:W-:Y:S01]  /*21a90*/  STS.U16 [R4+0x4900], R5 ;  /* 0x0049000504007388 */ /* 0x000fe20000000400 */
[----:B------:R-:W-:Y:S01]  /*21aa0*/  STS.U16 [R4+0x4980], R6 ;  /* 0x0049800604007388 */ /* 0x000fe20000000400 */
[----:B------:R-:W-:Y:S02]  /*21ab0*/  STS.U16 [R4+0x5800], R7 ;  /* 0x0058000704007388 */ /* 0x000fe40000000400 */
[----:B------:R-:W-:Y:S01]  /*21ac0*/  STS.U16 [R4+0x5880], R8 ;  /* 0x0058800804007388 */ /* 0x000fe20000000400 */
[----:B------:R-:W2:Y:S01]  /*21ad0*/  LDL.LU R16, [R1+0x424] ;  /* 0x0004240001107983 */ /* 0x000ea20000300800 */
[----:B------:R-:W-:Y:S02]  /*21ae0*/  STS.U16 [R4+0x5900], R9 ;  /* 0x0059000904007388 */ /* 0x000fe40000000400 */
[----:B---3--:R-:W3:Y:S02]  /*21af0*/  LDL.LU R17, [R1+0x420] ;  /* 0x0004200001117983 */ /* 0x008ee40000300800 */
[----:B------:R-:W-:Y:S01]  /*21b00*/  STS.U16 [R4+0x5980], R14 ;  /* 0x0059800e04007388 */ /* 0x000fe20000000400 */
[----:B------:R-:W3:Y:S04]  /*21b10*/  LDL.LU R18, [R1+0x41c] ;  /* 0x00041c0001127983 */ /* 0x000ee80000300800 */
[----:B------:R0:W-:Y:S01]  /*21b20*/  STS.U16 [R4+0x6800], R0 ;  /* 0x0068000004007388 */ /* 0x0001e20000000400 */
[----:B------:R-:W3:Y:S03]  /*21b30*/  LDL.LU R20, [R1+0x418] ;  /* 0x0004180001147983 */ /* 0x000ee60000300800 */
[----:B0-----:R-:W3:Y:S04]  /*21b40*/  LDL.LU R0, [R1+0x3a4] ;  /* 0x0003a40001007983 */ /* 0x001ee80000300800 */
[----:B------:R-:W0:Y:S01]  /*21b50*/  S2R R2, SR_TID.X ;  /* 0x0000000000027919 */ /* 0x000e220000002100 */
[----:B------:R-:W3:Y:S02]  /*21b60*/  LDL.LU R23, [R1+0x39c] ;  /* 0x00039c0001177983 */ /* 0x000ee40000300800 */
[----:B------:R-:W3:Y:S02]  /*21b70*/  LDL.LU R25, [R1+0x394] ;  /* 0x0003940001197983 */ /* 0x000ee40000300800 */
[----:B------:R-:W3:Y:S01]  /*21b80*/  LDL.LU R26, [R1+0x38c] ;  /* 0x00038c00011a7983 */ /* 0x000ee20000300800 */
[----:B------:R-:W3:Y:S01]  /*21b90*/  LDL.LU R27, [R1+0x300] ;  /* 0x00030000011b7983 */ /* 0x000ee20000300800 */
        /* <DEDUP_REMOVED lines=8> */
[----:B0-----:R-:W-:-:S05]  /*21c20*/  LOP3.LUT R2, R2, 0x3f, RZ, 0xc0, !PT ;  /* 0x0000003f02027812 */ /* 0x001fca00078ec0ff */
[----:B------:R-:W-:-:S05]  /*21c30*/  IMAD.SHL.U32 R2, R2, 0x2, RZ ;  /* 0x0000000202027824 */ /* 0x000fca00078e00ff */
[----:B------:R-:W-:Y:S01]  /*21c40*/  LOP3.LUT R22, R2, 0x50, RZ, 0x3c, !PT ;  /* 0x0000005002167812 */ /* 0x000fe200078e3cff */
[----:B----4-:R0:W-:Y:S01]  /*21c50*/  STS.U16 [R4+0x6880], R19 ;  /* 0x0068801304007388 */ /* 0x0101e20000000400 */
[----:B------:R1:W-:Y:S03]  /*21c60*/  STS.U16 [R4+0x6900], R24 ;  /* 0x0069001804007388 */ /* 0x0003e60000000400 */
[----:B--2---:R2:W-:Y:S01]  /*21c70*/  STS.U16 [R4+0x6980], R28 ;  /* 0x0069801c04007388 */ /* 0x0045e20000000400 */
[----:B------:R-:W-:Y:S02]  /*21c80*/  STS.U16 [R4+0x7800], R13 ;  /* 0x0078000d04007388 */ /* 0x000fe40000000400 */
[----:B------:R-:W-:Y:S02]  /*21c90*/  STS.U16 [R4+0x7880], R12 ;  /* 0x0078800c04007388 */ /* 0x000fe40000000400 */
[----:B------:R-:W-:Y:S01]  /*21ca0*/  STS.U16 [R4+0x7900], R11 ;  /* 0x0079000b04007388 */ /* 0x000fe20000000400 */
[----:B0-----:R-:W4:Y:S01]  /*21cb0*/  LDL.LU R19, [R1+0xc8] ;  /* 0x0000c80001137983 */ /* 0x001f220000300800 */
[----:B-1----:R-:W4:Y:S03]  /*21cc0*/  LDL.LU R24, [R1+0xc4] ;  /* 0x0000c40001187983 */ /* 0x002f260000300800 */
[----:B------:R0:W-:Y:S04]  /*21cd0*/  STS.U16 [R4+0x7980], R10 ;  /* 0x0079800a04007388 */ /* 0x0001e80000000400 */
[----:B--2---:R-:W2:Y:S01]  /*21ce0*/  LDL.LU R28, [R1+0x70] ;  /* 0x00007000011c7983 */ /* 0x004ea20000300800 */
[----:B------:R-:W2:Y:S02]  /*21cf0*/  LDL.LU R2, [R1+0x6c] ;  /* 0x00006c0001027983 */ /* 0x000ea40000300800 */
[----:B------:R1:W-:Y:S02]  /*21d00*/  STS.U16 [R22+0xa00], R16 ;  /* 0x000a001016007388 */ /* 0x0003e40000000400 */
[----:B---3--:R3:W-:Y:S01]  /*21d10*/  STS.U16 [R22+0xa80], R17 ;  /* 0x000a801116007388 */ /* 0x0087e20000000400 */
[----:B------:R3:W-:Y:S01]  /*21d20*/  STS.U16 [R22+0xb00], R18 ;  /* 0x000b001216007388 */ /* 0x0007e20000000400 */
[----:B------:R3:W-:Y:S03]  /*21d30*/  STS.U16 [R22+0xb80], R20 ;  /* 0x000b801416007388 */ /* 0x0007e60000000400 */
[----:B0-----:R-:W2:Y:S01]  /*21d40*/  LDL.LU R4, [R1+0x68] ;  /* 0x0000680001047983 */ /* 0x001ea20000300800 */
[----:B------:R-:W2:Y:S02]  /*21d50*/  LDL.LU R5, [R1+0x64] ;  /* 0x0000640001057983 */ /* 0x000ea40000300800 */
[----:B-1----:R-:W2:Y:S01]  /*21d60*/  LDL.LU R16, [R1+0x4384] ;  /* 0x0043840001107983 */ /* 0x002ea20000300800 */
[----:B---3--:R-:W4:Y:S01]  /*21d70*/  LDL.LU R17, [R1+0x4380] ;  /* 0x0043800001117983 */ /* 0x008f220000300800 */
[----:B------:R-:W2:Y:S02]  /*21d80*/  LDL.LU R18, [R1+0x437c] ;  /* 0x00437c0001127983 */ /* 0x000ea40000300800 */
[----:B------:R-:W2:Y:S01]  /*21d90*/  LDL.LU R20, [R1+0x4378] ;  /* 0x0043780001147983 */ /* 0x000ea20000300800 */
[----:B------:R0:W-:Y:S04]  /*21da0*/  STS.U16 [R22+0x1a00], R0 ;  /* 0x001a000016007388 */ /* 0x0001e80000000400 */
[----:B0-----:R-:W2:Y:S01]  /*21db0*/  LDL.LU R0, [R1+0x4374] ;  /* 0x0043740001007983 */ /* 0x001ea20000300800 */
[----:B------:R0:W-:Y:S02]  /*21dc0*/  STS.U16 [R22+0x1a80], R23 ;  /* 0x001a801716007388 */ /* 0x0001e40000000400 */
[----:B------:R1:W-:Y:S02]  /*21dd0*/  STS.U16 [R22+0x1b00], R25 ;  /* 0x001b001916007388 */ /* 0x0003e40000000400 */
[----:B------:R1:W-:Y:S01]  /*21de0*/  STS.U16 [R22+0x1b80], R26 ;  /* 0x001b801a16007388 */ /* 0x0003e20000000400 */
[----:B------:R1:W-:Y:S01]  /*21df0*/  STS.U16 [R22+0x2a00], R27 ;  /* 0x002a001b16007388 */ /* 0x0003e20000000400 */
[----:B------:R1:W-:Y:S03]  /*21e00*/  STS.U16 [R22+0x2a80], R29 ;  /* 0x002a801d16007388 */ /* 0x0003e60000000400 */
[----:B0-----:R-:W4:Y:S01]  /*21e10*/  LDL.LU R23, [R1+0x414] ;  /* 0x0004140001177983 */ /* 0x001f220000300800 */
[----:B-1----:R-:W4:Y:S03]  /*21e20*/  LDL.LU R25, [R1+0x410] ;  /* 0x0004100001197983 */ /* 0x002f260000300800 */
[----:B------:R-:W4:Y:S01]  /*21e30*/  LDL.LU R26, [R1+0x40c] ;  /* 0x00040c00011a7983 */ /* 0x000f220000300800 */
[----:B------:R-:W4:Y:S03]  /*21e40*/  LDL.LU R27, [R1+0x408] ;  /* 0x00040800011b7983 */ /* 0x000f260000300800 */
[----:B------:R-:W4:Y:S04]  /*21e50*/  LDL.LU R29, [R1+0x384] ;  /* 0x00038400011d7983 */ /* 0x000f280000300800 */
[----:B--2---:R0:W-:Y:S01]  /*21e60*/  STS.U16 [R22+0x2b00], R0 ;  /* 0x002b000016007388 */ /* 0x0041e20000000400 */
[----:B------:R1:W-:Y:S02]  /*21e70*/  STS.U16 [R22+0x2b80], R21 ;  /* 0x002b801516007388 */ /* 0x0003e40000000400 */
[----:B------:R2:W-:Y:S02]  /*21e80*/  STS.U16 [R22+0x3a00], R3 ;  /* 0x003a000316007388 */ /* 0x0005e40000000400 */
[----:B------:R4:W-:Y:S01]  /*21e90*/  STS.U16 [R22+0x3a80], R6 ;  /* 0x003a800616007388 */ /* 0x0009e20000000400 */
[----:B------:R4:W-:Y:S01]  /*21ea0*/  STS.U16 [R22+0x3b00], R7 ;  /* 0x003b000716007388 */ /* 0x0009e20000000400 */
[----:B------:R4:W-:Y:S03]  /*21eb0*/  STS.U16 [R22+0x3b80], R8 ;  /* 0x003b800816007388 */ /* 0x0009e60000000400 */
[----:B0-----:R-:W3:Y:S01]  /*21ec0*/  LDL.LU R0, [R1+0x37c] ;  /* 0x00037c0001007983 */ /* 0x001ee20000300800 */
[----:B-1----:R-:W3:Y:S02]  /*21ed0*/  LDL.LU R21, [R1+0x4370] ;  /* 0x0043700001157983 */ /* 0x002ee40000300800 */
[----:B--2---:R-:W2:Y:S02]  /*21ee0*/  LDL.LU R3, [R1+0x36c] ;  /* 0x00036c0001037983 */ /* 0x004ea40000300800 */
[----:B----4-:R-:W4:Y:S01]  /*21ef0*/  LDL.LU R6, [R1+0x436c] ;  /* 0x00436c0001067983 */ /* 0x010f220000300800 */
[----:B------:R-:W2:Y:S01]  /*21f00*/  LDL.LU R7, [R1+0x4368] ;  /* 0x0043680001077983 */ /* 0x000ea20000300800 */
[----:B------:R-:W2:Y:S03]  /*21f10*/  LDL.LU R8, [R1+0x4364] ;  /* 0x0043640001087983 */ /* 0x000ea60000300800 */
[----:B------:R0:W-:Y:S01]  /*21f20*/  STS.U16 [R22+0x4a00], R9 ;  /* 0x004a000916007388 */ /* 0x0001e20000000400 */
[----:B------:R1:W-:Y:S02]  /*21f30*/  STS.U16 [R22+0x4a80], R14 ;  /* 0x004a800e16007388 */ /* 0x0003e40000000400 */
[----:B------:R1:W-:Y:S02]  /*21f40*/  STS.U16 [R22+0x4b00], R19 ;  /* 0x004b001316007388 */ /* 0x0003e40000000400 */
[----:B------:R1:W-:Y:S01]  /*21f50*/  STS.U16 [R22+0x4b80], R24 ;  /* 0x004b801816007388 */ /* 0x0003e20000000400 */
[----:B------:R1:W-:Y:S04]  /*21f60*/  STS.U16 [R22+0x5a00], R28 ;  /* 0x005a001c16007388 */ /* 0x0003e80000000400 */
[----:B0-----:R-:W2:Y:S01]  /*21f70*/  LDL.LU R9, [R1+0x4360] ;  /* 0x0043600001097983 */ /* 0x001ea20000300800 */
[----:B-1----:R-:W2:Y:S03]  /*21f80*/  LDL.LU R14, [R1+0x435c] ;  /* 0x00435c00010e7983 */ /* 0x002ea60000300800 */
[----:B------:R-:W2:Y:S01]  /*21f90*/  LDL.LU R19, [R1+0x4358] ;  /* 0x0043580001137983 */ /* 0x000ea20000300800 */
[----:B------:R-:W2:Y:S03]  /*21fa0*/  LDL.LU R24, [R1+0x4354] ;  /* 0x0043540001187983 */ /* 0x000ea60000300800 */
[----:B------:R-:W2:Y:S04]  /*21fb0*/  LDL.LU R28, [R1+0x4350] ;  /* 0x00435000011c7983 */ /* 0x000ea80000300800 */
[----:B------:R0:W-:Y:S04]  /*21fc0*/  STS.U16 [R22+0x5a80], R2 ;  /* 0x005a800216007388 */ /* 0x0001e80000000400 */
[----:B0-----:R-:W0:Y:S01]  /*21fd0*/  S2R R2, SR_TID.X ;  /* 0x0000000000027919 */ /* 0x001e220000002100 */
[----:B------:R1:W-:Y:S02]  /*21fe0*/  STS.U16 [R22+0x5b00], R4 ;  /* 0x005b000416007388 */ /* 0x0003e40000000400 */
[----:B------:R1:W-:Y:S02]  /*21ff0*/  STS.U16 [R22+0x5b80], R5 ;  /* 0x005b800516007388 */ /* 0x0003e40000000400 */
[----:B-1----:R-:W3:Y:S04]  /*22000*/  LDL R4, [R1+0x191c] ;  /* 0x00191c0001047983 */ /* 0x002ee80000100800 */
[----:B------:R-:W3:Y:S01]  /*22010*/  LDL R5, [R1+0x190c] ;  /* 0x00190c0001057983 */ /* 0x000ee20000100800 */
[----:B0-----:R-:W-:-:S05]  /*22020*/  LOP3.LUT R2, R2, 0x3f, RZ, 0xc0, !PT ;  /* 0x0000003f02027812 */ /* 0x001fca00078ec0ff */
[----:B------:R-:W-:Y:S01]  /*22030*/  IMAD.SHL.U32 R2, R2, 0x2, RZ ;  /* 0x0000000202027824 */ /* 0x000fe200078e00ff */
[----:B--2---:R0:W-:Y:S01]  /*22040*/  STS.U16 [R22+0x6a00], R28 ;  /* 0x006a001c16007388 */ /* 0x0041e20000000400 */
[----:B------:R-:W-:Y:S02]  /*22050*/  STS.U16 [R22+0x6a80], R24 ;  /* 0x006a801816007388 */ /* 0x000fe40000000400 */
[----:B------:R-:W-:Y:S02]  /*22060*/  STS.U16 [R22+0x6b00], R19 ;  /* 0x006b001316007388 */ /* 0x000fe40000000400 */
[----:B------:R-:W-:Y:S01]  /*22070*/  STS.U16 [R22+0x6b80], R14 ;  /* 0x006b800e16007388 */ /* 0x000fe20000000400 */
[----:B------:R-:W-:Y:S01]  /*22080*/  STS.U16 [R22+0x7a00], R9 ;  /* 0x007a000916007388 */ /* 0x000fe20000000400 */
[----:B------:R-:W-:Y:S02]  /*22090*/  STS.U16 [R22+0x7a80], R8 ;  /* 0x007a800816007388 */ /* 0x000fe40000000400 */
[----:B------:R-:W-:Y:S01]  /*220a0*/  STS.U16 [R22+0x7b00], R7 ;  /* 0x007b000716007388 */ /* 0x000fe20000000400 */
[----:B0-----:R-:W-:Y:S01]  /*220b0*/  LOP3.LUT R28, R2, 0x60, RZ, 0x3c, !PT ;  /* 0x00000060021c7812 */ /* 0x001fe200078e3cff */
[----:B----4-:R0:W-:Y:S04]  /*220c0*/  STS.U16 [R22+0x7b80], R6 ;  /* 0x007b800616007388 */ /* 0x0101e80000000400 */
[----:B------:R1:W-:Y:S01]  /*220d0*/  STS.U16 [R28+0xc00], R23 ;  /* 0x000c00171c007388 */ /* 0x0003e20000000400 */
[----:B------:R2:W-:Y:S02]  /*220e0*/  STS.U16 [R28+0xc80], R25 ;  /* 0x000c80191c007388 */ /* 0x0005e40000000400 */
[----:B------:R2:W-:Y:S02]  /*220f0*/  STS.U16 [R28+0xd00], R26 ;  /* 0x000d001a1c007388 */ /* 0x0005e40000000400 */
[----:B------:R2:W-:Y:S01]  /*22100*/  STS.U16 [R28+0xd80], R27 ;  /* 0x000d801b1c007388 */ /* 0x0005e20000000400 */
[----:B0-----:R-:W4:Y:S04]  /*22110*/  LDL.LU R22, [R1+0x434c] ;  /* 0x00434c0001167983 */ /* 0x001f280000300800 */
[----:B------:R0:W-:Y:S04]  /*22120*/  STS.U16 [R28+0x1c00], R29 ;  /* 0x001c001d1c007388 */ /* 0x0001e80000000400 */
[----:B-1----:R-:W4:Y:S01]  /*22130*/  LDL.LU R23, [R1+0x4348] ;  /* 0x0043480001177983 */ /* 0x002f220000300800 */
[----:B--2---:R-:W2:Y:S02]  /*22140*/  LDL.LU R25, [R1+0x4344] ;  /* 0x0043440001197983 */ /* 0x004ea40000300800 */
[----:B---3--:R1:W-:Y:S01]  /*22150*/  STS.U16 [R28+0x1c80], R0 ;  /* 0x001c80001c007388 */ /* 0x0083e20000000400 */
[----:B------:R-:W3:Y:S01]  /*22160*/  LDL.LU R26, [R1+0x4340] ;  /* 0x00434000011a7983 */ /* 0x000ee20000300800 */
[----:B------:R-:W2:Y:S03]  /*22170*/  LDL.LU R27, [R1+0x433c] ;  /* 0x00433c00011b7983 */ /* 0x000ea60000300800 */
[----:B0-----:R-:W2:Y:S04]  /*22180*/  LDL.LU R29, [R1+0x4338] ;  /* 0x00433800011d7983 */ /* 0x001ea80000300800 */
[----:B-1----:R-:W2:Y:S04]  /*22190*/  LDL.LU R0, [R1+0x4334] ;  /* 0x0043340001007983 */ /* 0x002ea80000300800 */
[----:B--2---:R0:W-:Y:S04]  /*221a0*/  STS.U16 [R28+0x1d00], R0 ;  /* 0x001d00001c007388 */ /* 0x0041e80000000400 */
[----:B0-----:R-:W2:Y:S01]  /*221b0*/  LDL.LU R0, [R1+0x4330] ;  /* 0x0043300001007983 */ /* 0x001ea20000300800 */
[----:B------:R0:W-:Y:S03]  /*221c0*/  STS.U16 [R28+0x1d80], R3 ;  /* 0x001d80031c007388 */ /* 0x0001e60000000400 */
[----:B0-----:R-:W3:Y:S01]  /*221d0*/  LDL.LU R3, [R1+0x432c] ;  /* 0x00432c0001037983 */ /* 0x001ee20000300800 */
[----:B--2---:R-:W-:-:S06]  /*221e0*/  PRMT R0, RZ, 0x7610, R0 ;  /* 0x00007610ff007816 */ /* 0x004fcc0000000000 */
[----:B------:R0:W2:Y:S04]  /*221f0*/  @!P0 LDG.E.U16 R0, [R4.64] ;  /* 0x0000000604008981 */ /* 0x0000a8000c1e1500 */
[----:B0-----:R-:W2:Y:S04]  /*22200*/  LDL R4, [R1+0x154c] ;  /* 0x00154c0001047983 */ /* 0x001ea80000100800 */
[----:B------:R-:W2:Y:S01]  /*22210*/  LDL R5, [R1+0x18b0] ;  /* 0x0018b00001057983 */ /* 0x000ea20000100800 */
[----:B---3--:R-:W-:Y:S02]  /*22220*/  PRMT R3, RZ, 0x7610, R3 ;  /* 0x00007610ff037816 */ /* 0x008fe40000000003 */
[----:B--2---:R-:W-:-:S04]  /*22230*/  @!P0 LOP3.LUT R5, R5, R4, RZ, 0x3c, !PT ;  /* 0x0000000405058212 */ /* 0x004fc800078e3cff */
[----:B------:R-:W-:-:S04]  /*22240*/  @!P0 LOP3.LUT R4, R5, R4, RZ, 0x3c, !PT ;  /* 0x0000000405048212 */ /* 0x000fc800078e3cff */
[----:B------:R-:W-:-:S05]  /*22250*/  @!P0 LOP3.LUT R5, R5, R4, RZ, 0x3c, !PT ;  /* 0x0000000405058212 */ /* 0x000fca00078e3cff */
[----:B------:R-:W2:Y:S04]  /*22260*/  @!P0 LDG.E.U16 R3, [R4.64] ;  /* 0x0000000604038981 */ /* 0x000ea8000c1e1500 */
[----:B------:R-:W-:Y:S04]  /*22270*/  STL [R1+0x4128], R0 ;  /* 0x0041280001007387 */ /* 0x000fe80000100800 */
[----:B--2---:R0:W-:Y:S04]  /*22280*/  STL [R1+0x30c], R3 ;  /* 0x00030c0301007387 */ /* 0x0041e80000100800 */
[----:B0-----:R-:W2:Y:S01]  /*22290*/  LDL.LU R3, [R1+0x4328] ;  /* 0x0043280001037983 */ /* 0x001ea20000300800 */
[----:B------:R-:W3:Y:S02]  /*222a0*/  LDL R4, [R1+0x188c] ;  /* 0x00188c0001047983 */ /* 0x000ee40000100800 */
[----:B------:R-:W3:Y:S01]  /*222b0*/  LDL R5, [R1+0x1890] ;  /* 0x0018900001057983 */ /* 0x000ee20000100800 */
[----:B------:R-:W-:-:S02]  /*222c0*/  PRMT R29, RZ, 0x7610, R29 ;  /* 0x00007610ff1d7816 */ /* 0x000fc4000000001d */
[----:B---3--:R-:W-:-:S04]  /*222d0*/  @!P0 LOP3.LUT R5, R5, R4, RZ, 0x3c, !PT ;  /* 0x0000000405058212 */ /* 0x008fc800078e3cff */
[----:B------:R-:W-:-:S04]  /*222e0*/  @!P0 LOP3.LUT R4, R5, R4, RZ, 0x3c, !PT ;  /* 0x0000000405048212 */ /* 0x000fc800078e3cff */
[----:B------:R-:W-:-:S05]  /*222f0*/  @!P0 LOP3.LUT R5, R5, R4, RZ, 0x3c, !PT ;  /* 0x0000000405058212 */ /* 0x000fca00078e3cff */
[----:B------:R-:W3:Y:S04]  /*22300*/  @!P0 LDG.E.U16 R29, [R4.64] ;  /* 0x00000006041d8981 */ /* 0x000ee8000c1e1500 */
[----:B---3--:R0:W-:Y:S04]  /*22310*/  STL [R1+0x308], R29 ;  /* 0x0003081d01007387 */ /* 0x0081e80000100800 */
[----:B0-----:R-:W3:Y:S01]  /*22320*/  LDL.LU R29, [R1+0x4324] ;  /* 0x00432400011d7983 */ /* 0x001ee20000300800 */
[----:B------:R-:W3:Y:S02]  /*22330*/  LDL R4, [R1+0x184c] ;  /* 0x00184c0001047983 */ /* 0x000ee40000100800 */
[----:B------:R-:W3:Y:S01]  /*22340*/  LDL R5, [R1+0x1850] ;  /* 0x0018500001057983 */ /* 0x000ee20000100800 */
[----:B--2---:R-:W-:-:S02]  /*22350*/  PRMT R3, RZ, 0x7610, R3 ;  /* 0x00007610ff037816 */ /* 0x004fc40000000003 */
[----:B---3--:R-:W-:-:S04]  /*22360*/  @!P0 LOP3.LUT R5, R5, R4, RZ, 0x3c, !PT ;  /* 0x0000000405058212 */ /* 0x008fc800078e3cff */
[----:B------:R-:W-:-:S04]  /*22370*/  @!P0 LOP3.LUT R4, R5, R4, RZ, 0x3c, !PT ;  /* 0x0000000405048212 */ /* 0x000fc800078e3cff */
[----:B------:R-:W-:-:S05]  /*22380*/  @!P0 LOP3.LUT R5, R5, R4, RZ, 0x3c, !PT ;  /* 0x0000000405058212 */ /* 0x000fca00078e3cff */
[----:B------:R-:W2:Y:S04]  /*22390*/  @!P0 LDG.E.U16 R3, [R4.64] ;  /* 0x0000000604038981 */ /* 0x000ea8000c1e1500 */
        /* <DEDUP_REMOVED lines=818> */
[----:B------:R0:W3:Y:S04]  /*256c0*/  @!P0 LDG.E.U16 R7, [R4.64] ;  /* 0x0000000604078981 */ /* 0x0000e8000c1e1500 */
[----:B0-----:R-:W3:Y:S04]  /*256d0*/  LDL R4, [R1+0x18bc] ;  /* 0x0018bc0001047983 */ /* 0x001ee80000100800 */
[----:B------:R-:W3:Y:S01]  /*256e0*/  LDL R5, [R1+0x18f8] ;  /* 0x0018f80001057983 */ /* 0x000ee20000100800 */
[----:B--2---:R-:W-:Y:S02]  /*256f0*/  PRMT R3, RZ, 0x7610, R3 ;  /* 0x00007610ff037816 */ /* 0x004fe40000000003 */
[----:B---3--:R-:W-:-:S04]  /*25700*/  @!P0 LOP3.LUT R5, R5, R4, RZ, 0x3c, !PT ;  /* 0x0000000405058212 */ /* 0x008fc800078e3cff */
[----:B------:R-:W-:-:S04]  /*25710*/  @!P0 LOP3.LUT R4, R5, R4, RZ, 0x3c, !PT ;  /* 0x0000000405048212 */ /* 0x000fc800078e3cff */
[----:B------:R-:W-:-:S05]  /*25720*/  @!P0 LOP3.LUT R5, R5, R4, RZ, 0x3c, !PT ;  /* 0x0000000405058212 */ /* 0x000fca00078e3cff */
[----:B------:R-:W2:Y:S04]  /*25730*/  @!P0 LDG.E.U16 R3, [R4.64] ;  /* 0x0000000604038981 */ /* 0x000ea8000c1e1500 */
[----:B------:R0:W-:Y:S04]  /*25740*/  STL [R1+0x24], R7 ;  /* 0x0000240701007387 */ /* 0x0001e80000100800 */
[----:B0-----:R-:W3:Y:S04]  /*25750*/  LDL R7, [R1+0x17e0] ;  /* 0x0017e00001077983 */ /* 0x001ee80000100800 */
[----:B--2---:R0:W-:Y:S04]  /*25760*/  STL [R1+0x20], R3 ;  /* 0x0000200301007387 */ /* 0x0041e80000100800 */
[----:B0-----:R-:W2:Y:S01]  /*25770*/  LDL.LU R3, [R1+0x41b4] ;  /* 0x0041b40001037983 */ /* 0x001ea20000300800 */
[----:B------:R-:W2:Y:S02]  /*25780*/  LDL R4, [R1+0x18fc] ;  /* 0x0018fc0001047983 */ /* 0x000ea40000100800 */
[----:B------:R-:W2:Y:S01]  /*25790*/  LDL R5, [R1+0x1924] ;  /* 0x0019240001057983 */ /* 0x000ea20000100800 */
[----:B------:R-:W-:-:S02]  /*257a0*/  PRMT R29, RZ, 0x7610, R29 ;  /* 0x00007610ff1d7816 */ /* 0x000fc4000000001d */
[----:B--2---:R-:W-:-:S04]  /*257b0*/  @!P0 LOP3.LUT R5, R5, R4, RZ, 0x3c, !PT ;  /* 0x0000000405058212 */ /* 0x004fc800078e3cff */
[----:B------:R-:W-:-:S04]  /*257c0*/  @!P0 LOP3.LUT R4, R5, R4, RZ, 0x3c, !PT ;  /* 0x0000000405048212 */ /* 0x000fc800078e3cff */
[----:B------:R-:W-:-:S05]  /*257d0*/  @!P0 LOP3.LUT R5, R5, R4, RZ, 0x3c, !PT ;  /* 0x0000000405058212 */ /* 0x000fca00078e3cff */
[----:B------:R-:W2:Y:S04]  /*257e0*/  @!P0 LDG.E.U16 R29, [R4.64] ;  /* 0x00000006041d8981 */ /* 0x000ea8000c1e1500 */
        /* <DEDUP_REMOVED lines=26> */
[----:B------:R-:W2:Y:S01]  /*25990*/  @!P0 LDG.E.U16 R3, [R4.64] ;  /* 0x0000000604038981 */ /* 0x000ea2000c1e1500 */
[----:B------:R-:W-:-:S03]  /*259a0*/  PRMT R6, RZ, 0x7610, R6 ;  /* 0x00007610ff067816 */ /* 0x000fc60000000006 */
[----:B--2---:R0:W-:Y:S04]  /*259b0*/  STL [R1+0x10], R3 ;  /* 0x0000100301007387 */ /* 0x0041e80000100800 */
[----:B0-----:R-:W2:Y:S01]  /*259c0*/  LDL.LU R3, [R1+0x41a4] ;  /* 0x0041a40001037983 */ /* 0x001ea20000300800 */
[----:B------:R-:W2:Y:S02]  /*259d0*/  LDL R5, [R1+0x17dc] ;  /* 0x0017dc0001057983 */ /* 0x000ea40000100800 */
[----:B---3--:R-:W-:Y:S01]  /*259e0*/  @!P0 IMAD.MOV.U32 R4, RZ, RZ, R7 ;  /* 0x000000ffff048224 */ /* 0x008fe200078e0007 */
[----:B------:R-:W-:Y:S01]  /*259f0*/  PRMT R2, RZ, 0x7610, R2 ;  /* 0x00007610ff027816 */ /* 0x000fe20000000002 */
[----:B------:R-:W3:Y:S04]  /*25a00*/  LDL R7, [R1+0x169c] ;  /* 0x00169c0001077983 */ /* 0x000ee80000100800 */
[----:B--2---:R0:W2:Y:S04]  /*25a10*/  @!P0 LDG.E.U16 R6, [R4.64] ;  /* 0x0000000604068981 */ /* 0x0040a8000c1e1500 */
[----:B0-----:R-:W2:Y:S04]  /*25a20*/  LDL R4, [R1+0x179c] ;  /* 0x00179c0001047983 */ /* 0x001ea80000100800 */
[----:B------:R-:W2:Y:S02]  /*25a30*/  LDL R5, [R1+0x17a0] ;  /* 0x0017a00001057983 */ /* 0x000ea40000100800 */
[----:B--2---:R-:W-:-:S04]  /*25a40*/  @!P0 LOP3.LUT R5, R5, R4, RZ, 0x3c, !PT ;  /* 0x0000000405058212 */ /* 0x004fc800078e3cff */
[----:B------:R-:W-:-:S04]  /*25a50*/  @!P0 LOP3.LUT R4, R5, R4, RZ, 0x3c, !PT ;  /* 0x0000000405048212 */ /* 0x000fc800078e3cff */
[----:B------:R-:W-:-:S05]  /*25a60*/  @!P0 LOP3.LUT R5, R5, R4, RZ, 0x3c, !PT ;  /* 0x0000000405058212 */ /* 0x000fca00078e3cff */
[----:B------:R-:W2:Y:S04]  /*25a70*/  @!P0 LDG.E.U16 R2, [R4.64] ;  /* 0x0000000604028981 */ /* 0x000ea8000c1e1500 */
[----:B------:R0:W-:Y:S04]  /*25a80*/  STL [R1+0xc], R6 ;  /* 0x00000c0601007387 */ /* 0x0001e80000100800 */
[----:B0-----:R-:W3:Y:S04]  /*25a90*/  LDL R6, [R1+0x16a0] ;  /* 0x0016a00001067983 */ /* 0x001ee80000100800 */
[----:B--2---:R-:W-:Y:S01]  /*25aa0*/  STL [R1+0x8], R2 ;  /* 0x0000080201007387 */ /* 0x004fe20000100800 */
[----:B------:R-:W2:Y:S02]  /*25ab0*/  LDL R4, [R1+0x175c] ;  /* 0x00175c0001047983 */ /* 0x000ea40000100800 */
[----:B------:R-:W2:Y:S01]  /*25ac0*/  LDL R5, [R1+0x1760] ;  /* 0x0017600001057983 */ /* 0x000ea20000100800 */
[----:B------:R-:W-:-:S02]  /*25ad0*/  PRMT R0, RZ, 0x7610, R0 ;  /* 0x00007610ff007816 */ /* 0x000fc40000000000 */
[----:B--2---:R-:W-:-:S04]  /*25ae0*/  @!P0 LOP3.LUT R5, R5, R4, RZ, 0x3c, !PT ;  /* 0x0000000405058212 */ /* 0x004fc800078e3cff */
[----:B------:R-:W-:-:S04]  /*25af0*/  @!P0 LOP3.LUT R4, R5, R4, RZ, 0x3c, !PT ;  /* 0x0000000405048212 */ /* 0x000fc800078e3cff */
[----:B------:R-:W-:-:S05]  /*25b00*/  @!P0 LOP3.LUT R5, R5, R4, RZ, 0x3c, !PT ;  /* 0x0000000405058212 */ /* 0x000fca00078e3cff */
[----:B------:R0:W2:Y:S04]  /*25b10*/  @!P0 LDG.E.U16 R0, [R4.64] ;  /* 0x0000000604008981 */ /* 0x0000a8000c1e1500 */
[----:B0-----:R-:W3:Y:S04]  /*25b20*/  LDL R4, [R1+0x171c] ;  /* 0x00171c0001047983 */ /* 0x001ee80000100800 */
[----:B------:R-:W3:Y:S04]  /*25b30*/  LDL R5, [R1+0x1720] ;  /* 0x0017200001057983 */ /* 0x000ee80000100800 */
[----:B--2---:R0:W-:Y:S01]  /*25b40*/  STL [R1+0x412c], R0 ;  /* 0x00412c0001007387 */ /* 0x0041e20000100800 */
[----:B---3--:R-:W-:-:S02]  /*25b50*/  @!P0 LOP3.LUT R5, R5, R4, RZ, 0x3c, !PT ;  /* 0x0000000405058212 */ /* 0x008fc400078e3cff */
[----:B0-----:R-:W-:Y:S02]  /*25b60*/  PRMT R0, RZ, 0x7610, R0 ;  /* 0x00007610ff007816 */ /* 0x001fe40000000000 */
[----:B------:R-:W-:-:S04]  /*25b70*/  @!P0 LOP3.LUT R4, R5, R4, RZ, 0x3c, !PT ;  /* 0x0000000405048212 */ /* 0x000fc800078e3cff */
[----:B------:R-:W-:-:S05]  /*25b80*/  @!P0 LOP3.LUT R5, R5, R4, RZ, 0x3c, !PT ;  /* 0x0000000405058212 */ /* 0x000fca00078e3cff */
[----:B------:R0:W2:Y:S04]  /*25b90*/  @!P0 LDG.E.U16 R0, [R4.64] ;  /* 0x0000000604008981 */ /* 0x0000a8000c1e1500 */
[----:B0-----:R-:W3:Y:S04]  /*25ba0*/  LDL R4, [R1+0x16dc] ;  /* 0x0016dc0001047983 */ /* 0x001ee80000100800 */
[----:B------:R-:W3:Y:S01]  /*25bb0*/  LDL R5, [R1+0x16e0] ;  /* 0x0016e00001057983 */ /* 0x000ee20000100800 */
[----:B------:R-:W-:Y:S02]  /*25bc0*/  PRMT R29, RZ, 0x7610, R29 ;  /* 0x00007610ff1d7816 */ /* 0x000fe4000000001d */
[----:B---3--:R-:W-:-:S04]  /*25bd0*/  @!P0 LOP3.LUT R5, R5, R4, RZ, 0x3c, !PT ;  /* 0x0000000405058212 */ /* 0x008fc800078e3cff */
[----:B------:R-:W-:-:S04]  /*25be0*/  @!P0 LOP3.LUT R4, R5, R4, RZ, 0x3c, !PT ;  /* 0x0000000405048212 */ /* 0x000fc800078e3cff */
[----:B------:R-:W-:-:S05]  /*25bf0*/  @!P0 LOP3.LUT R5, R5, R4, RZ, 0x3c, !PT ;  /* 0x0000000405058212 */ /* 0x000fca00078e3cff */
[----:B------:R0:W3:Y:S01]  /*25c00*/  @!P0 LDG.E.U16 R29, [R4.64] ;  /* 0x00000006041d8981 */ /* 0x0000e2000c1e1500 */
[----:B------:R-:W-:-:S03]  /*25c10*/  PRMT R27, RZ, 0x7610, R27 ;  /* 0x00007610ff1b7816 */ /* 0x000fc6000000001b */
[----:B--2---:R1:W-:Y:S01]  /*25c20*/  STL [R1], R0 ;  /* 0x0000000001007387 */ /* 0x0043e20000100800 */
[----:B0-----:R-:W-:Y:S02]  /*25c30*/  @!P0 IMAD.MOV.U32 R4, RZ, RZ, R6 ;  /* 0x000000ffff048224 */ /* 0x001fe400078e0006 */
[----:B------:R-:W-:Y:S01]  /*25c40*/  @!P0 IMAD.MOV.U32 R5, RZ, RZ, R7 ;  /* 0x000000ffff058224 */ /* 0x000fe200078e0007 */
[----:B-1----:R-:W2:Y:S04]  /*25c50*/  LDL R0, [R1+0x1620] ;  /* 0x0016200001007983 */ /* 0x002ea80000100800 */
[----:B------:R0:W2:Y:S04]  /*25c60*/  @!P0 LDG.E.U16 R27, [R4.64] ;  /* 0x00000006041b8981 */ /* 0x0000a8000c1e1500 */
[----:B---3--:R1:W-:Y:S01]  /*25c70*/  STL [R1+0x4130], R29 ;  /* 0x0041301d01007387 */ /* 0x0083e20000100800 */
[----:B0-----:R-:W3:Y:S02]  /*25c80*/  LDL R4, [R1+0x165c] ;  /* 0x00165c0001047983 */ /* 0x001ee40000100800 */
[----:B------:R-:W3:Y:S01]  /*25c90*/  LDL R5, [R1+0x1660] ;  /* 0x0016600001057983 */ /* 0x000ee20000100800 */
[----:B------:R-:W-:-:S02]  /*25ca0*/  PRMT R26, RZ, 0x7610, R26 ;  /* 0x00007610ff1a7816 */ /* 0x000fc4000000001a */
[----:B------:R-:W-:Y:S01]  /*25cb0*/  PRMT R25, RZ, 0x7610, R25 ;  /* 0x00007610ff197816 */ /* 0x000fe20000000019 */
[----:B------:R-:W2:Y:S04]  /*25cc0*/  LDL R7, [R1+0x159c] ;  /* 0x00159c0001077983 */ /* 0x000ea80000100800 */
[----:B------:R-:W2:Y:S04]  /*25cd0*/  LDL R6, [R1+0x15a0] ;  /* 0x0015a00001067983 */ /* 0x000ea80000100800 */
[----:B-1----:R-:W2:Y:S01]  /*25ce0*/  LDL R29, [R1+0x161c] ;  /* 0x00161c00011d7983 */ /* 0x002ea20000100800 */
[----:B---3--:R-:W-:-:S04]  /*25cf0*/  @!P0 LOP3.LUT R5, R5, R4, RZ, 0x3c, !PT ;  /* 0x0000000405058212 */ /* 0x008fc800078e3cff */
[----:B------:R-:W-:-:S04]  /*25d00*/  @!P0 LOP3.LUT R4, R5, R4, RZ, 0x3c, !PT ;  /* 0x0000000405048212 */ /* 0x000fc800078e3cff */
[----:B------:R-:W-:-:S05]  /*25d10*/  @!P0 LOP3.LUT R5, R5, R4, RZ, 0x3c, !PT ;  /* 0x0000000405058212 */ /* 0x000fca00078e3cff */
[----:B------:R0:W3:Y:S04]  /*25d20*/  @!P0 LDG.E.U16 R26, [R4.64] ;  /* 0x00000006041a8981 */ /* 0x0000e8000c1e1500 */
[----:B--2---:R1:W-:Y:S01]  /*25d30*/  STL [R1+0x4134], R27 ;  /* 0x0041341b01007387 */ /* 0x0043e20000100800 */
        /* <DEDUP_REMOVED lines=8> */
[----:B----4-:R-:W-:Y:S02]  /*25dc0*/  PRMT R23, RZ, 0x7610, R23 ;  /* 0x00007610ff177816 */ /* 0x010fe40000000017 */
[----:B------:R-:W-:Y:S01]  /*25dd0*/  PRMT R22, RZ, 0x7610, R22 ;  /* 0x00007610ff167816 */ /* 0x000fe20000000016 */
[----:B------:R-:W4:Y:S04]  /*25de0*/  LDL R29, [R1+0x18c4] ;  /* 0x0018c400011d7983 */ /* 0x000f280000100800 */
[----:B------:R-:W2:Y:S04]  /*25df0*/  LDL R0, [R1+0x1900] ;  /* 0x0019000001007983 */ /* 0x000ea80000100800 */
[----:B-1----:R-:W2:Y:S01]  /*25e00*/  LDL R26, [R1+0x1564] ;  /* 0x00156400011a7983 */ /* 0x002ea20000100800 */
[----:B---3--:R-:W-:-:S04]  /*25e10*/  @!P0 LOP3.LUT R5, R5, R4, RZ, 0x3c, !PT ;  /* 0x0000000405058212 */ /* 0x008fc800078e3cff */
[----:B------:R-:W-:-:S04]  /*25e20*/  @!P0 LOP3.LUT R4, R5, R4, RZ, 0x3c, !PT ;  /* 0x0000000405048212 */ /* 0x000fc800078e3cff */
[----:B------:R-:W-:-:S05]  /*25e30*/  @!P0 LOP3.LUT R5, R5, R4, RZ, 0x3c, !PT ;  /* 0x0000000405058212 */ /* 0x000fca00078e3cff */
[----:B------:R0:W3:Y:S02]  /*25e40*/  @!P0 LDG.E.U16 R24, [R4.64] ;  /* 0x0000000604188981 */ /* 0x0000e4000c1e1500 */
[----:B0-----:R-:W-:Y:S02]  /*25e50*/  @!P0 IMAD.MOV.U32 R4, RZ, RZ, R6 ;  /* 0x000000ffff048224 */ /* 0x001fe400078e0006 */
[----:B------:R-:W-:-:S05]  /*25e60*/  @!P0 IMAD.MOV.U32 R5, RZ, RZ, R7 ;  /* 0x000000ffff058224 */ /* 0x000fca00078e0007 */
[----:B------:R2:W3:Y:S02]  /*25e70*/  @!P0 LDG.E.U16 R23, [R4.64] ;  /* 0x0000000604178981 */ /* 0x0004e4000c1e1500 */
[----:B--2---:R-:W-:Y:S02]  /*25e80*/  @!P0 IMAD.MOV.U32 R4, RZ, RZ, R27 ;  /* 0x000000ffff048224 */ /* 0x004fe400078e001b */
[----:B------:R-:W-:-:S05]  /*25e90*/  @!P0 IMAD.MOV.U32 R5, RZ, RZ, R26 ;  /* 0x000000ffff058224 */ /* 0x000fca00078e001a */
[----:B------:R0:W2:Y:S04]  /*25ea0*/  @!P0 LDG.E.U16 R22, [R4.64] ;  /* 0x0000000604168981 */ /* 0x0000a8000c1e1500 */
[----:B------:R1:W-:Y:S01]  /*25eb0*/  STL [R1+0x413c], R25 ;  /* 0x00413c1901007387 */ /* 0x0003e20000100800 */
[----:B------:R-:W-:Y:S01]  /*25ec0*/  PRMT R21, RZ, 0x7610, R21 ;  /* 0x00007610ff157816 */ /* 0x000fe20000000015 */
[----:B0-----:R-:W-:Y:S02]  /*25ed0*/  @!P0 IMAD.MOV.U32 R4, RZ, RZ, R0 ;  /* 0x000000ffff048224 */ /* 0x001fe400078e0000 */
[----:B----4-:R-:W-:-:S05]  /*25ee0*/  @!P0 IMAD.MOV.U32 R5, RZ, RZ, R29 ;  /* 0x000000ffff058224 */ /* 0x010fca00078e001d */
[----:B------:R-:W4:Y:S04]  /*25ef0*/  @!P0 LDG.E.U16 R21, [R4.64] ;  /* 0x0000000604158981 */ /* 0x000f28000c1e1500 */
[----:B---3--:R0:W-:Y:S01]  /*25f00*/  STL [R1+0x4140], R24 ;  /* 0x0041401801007387 */ /* 0x0081e20000100800 */
[----:B------:R-:W3:Y:S02]  /*25f10*/  LDL R7, [R1+0x1904] ;  /* 0x0019040001077983 */ /* 0x000ee40000100800 */
[----:B------:R-:W3:Y:S01]  /*25f20*/  LDL R6, [R1+0x1920] ;  /* 0x0019200001067983 */ /* 0x000ee20000100800 */
[----:B------:R0:W-:Y:S01]  /*25f30*/  STL [R1+0x4144], R23 ;  /* 0x0041441701007387 */ /* 0x0001e20000100800 */
[----:B------:R-:W3:Y:S02]  /*25f40*/  LDL R27, [R1+0x1894] ;  /* 0x00189400011b7983 */ /* 0x000ee40000100800 */
[----:B------:R-:W3:Y:S01]  /*25f50*/  LDL R26, [R1+0x1898] ;  /* 0x00189800011a7983 */ /* 0x000ee20000100800 */
[----:B--2---:R2:W-:Y:S01]  /*25f60*/  STL [R1+0x4148], R22 ;  /* 0x0041481601007387 */ /* 0x0045e20000100800 */
[----:B-1----:R-:W2:Y:S02]  /*25f70*/  LDL R25, [R1+0x1854] ;  /* 0x0018540001197983 */ /* 0x002ea40000100800 */
[----:B0-----:R-:W2:Y:S01]  /*25f80*/  LDL R24, [R1+0x1858] ;  /* 0x0018580001187983 */ /* 0x001ea20000100800 */
[----:B------:R-:W-:-:S02]  /*25f90*/  PRMT R20, RZ, 0x7610, R20 ;  /* 0x00007610ff147816 */ /* 0x000fc40000000014 */
[----:B------:R-:W-:Y:S01]  /*25fa0*/  PRMT R19, RZ, 0x7610, R19 ;  /* 0x00007610ff137816 */ /* 0x000fe20000000013 */
[----:B------:R-:W2:Y:S04]  /*25fb0*/  LDL R23, [R1+0x1814] ;  /* 0x0018140001177983 */ /* 0x000ea80000100800 */
[----:B------:R-:W2:Y:S01]  /*25fc0*/  LDL R0, [R1+0x1818] ;  /* 0x0018180001007983 */ /* 0x000ea20000100800 */
[----:B------:R-:W-:-:S03]  /*25fd0*/  PRMT R18, RZ, 0x7610, R18 ;  /* 0x00007610ff127816 */ /* 0x000fc60000000012 */
[----:B----4-:R0:W-:Y:S01]  /*25fe0*/  STL [R1+0x414c], R21 ;  /* 0x00414c1501007387 */ /* 0x0101e20000100800 */
[----:B---3--:R-:W-:Y:S02]  /*25ff0*/  @!P0 IMAD.MOV.U32 R5, RZ, RZ, R7 ;  /* 0x000000ffff058224 */ /* 0x008fe400078e0007 */
[----:B------:R-:W-:Y:S01]  /*26000*/  @!P0 IMAD.MOV.U32 R4, RZ, RZ, R6 ;  /* 0x000000ffff048224 */ /* 0x000fe200078e0006 */
[----:B------:R-:W3:Y:S04]  /*26010*/  LDL R7, [R1+0x17d4] ;  /* 0x0017d40001077983 */ /* 0x000ee80000100800 */
[----:B------:R-:W4:Y:S04]  /*26020*/  LDL R6, [R1+0x17d8] ;  /* 0x0017d80001067983 */ /* 0x000f280000100800 */
[----:B------:R1:W3:Y:S02]  /*26030*/  @!P0 LDG.E.U16 R20, [R4.64] ;  /* 0x0000000604148981 */ /* 0x0002e4000c1e1500 */
[----:B-1----:R-:W-:-:S02]  /*26040*/  @!P0 IMAD.MOV.U32 R5, RZ, RZ, R27 ;  /* 0x000000ffff058224 */ /* 0x002fc400078e001b */
[----:B------:R-:W-:-:S05]  /*26050*/  @!P0 IMAD.MOV.U32 R4, RZ, RZ, R26 ;  /* 0x000000ffff048224 */ /* 0x000fca00078e001a */
[----:B------:R2:W4:Y:S02]  /*26060*/  @!P0 LDG.E.U16 R19, [R4.64] ;  /* 0x0000000604138981 */ /* 0x000524000c1e1500 */
[----:B--2---:R-:W-:Y:S02]  /*26070*/  @!P0 IMAD.MOV.U32 R5, RZ, RZ, R25 ;  /* 0x000000ffff058224 */ /* 0x004fe400078e0019 */
[----:B------:R-:W-:-:S05]  /*26080*/  @!P0 IMAD.MOV.U32 R4, RZ, RZ, R24 ;  /* 0x000000ffff048224 */ /* 0x000fca00078e0018 */
[----:B------:R1:W2:Y:S01]  /*26090*/  @!P0 LDG.E.U16 R18, [R4.64] ;  /* 0x0000000604128981 */ /* 0x0002a2000c1e1500 */
[----:B------:R-:W-:Y:S02]  /*260a0*/  PRMT R17, RZ, 0x7610, R17 ;  /* 0x00007610ff117816 */ /* 0x000fe40000000011 */
[----:B------:R-:W-:Y:S01]  /*260b0*/  PRMT R16, RZ, 0x7610, R16 ;  /* 0x00007610ff107816 */ /* 0x000fe20000000010 */
[----:B-1----:R-:W-:Y:S02]  /*260c0*/  @!P0 IMAD.MOV.U32 R4, RZ, RZ, R0 ;  /* 0x000000ffff048224 */ /* 0x002fe400078e0000 */
[----:B------:R-:W-:-:S05]  /*260d0*/  @!P0 IMAD.MOV.U32 R5, RZ, RZ, R23 ;  /* 0x000000ffff058224 */ /* 0x000fca00078e0017 */
[----:B------:R4:W2:Y:S04]  /*260e0*/  @!P0 LDG.E.U16 R17, [R4.64] ;  /* 0x0000000604118981 */ /* 0x0008a8000c1e1500 */
[----:B---3--:R1:W-:Y:S01]  /*260f0*/  STL [R1+0x4150], R20 ;  /* 0x0041501401007387 */ /* 0x0083e20000100800 */
[----:B------:R-:W3:Y:S02]  /*26100*/  LDL R22, [R1+0x1794] ;  /* 0x0017940001167983 */ /* 0x000ee40000100800 */
[----:B0-----:R-:W3:Y:S02]  /*26110*/  LDL R21, [R1+0x1798] ;  /* 0x0017980001157983 */ /* 0x001ee40000100800 */
[----:B----4-:R-:W-:Y:S02]  /*26120*/  @!P0 IMAD.MOV.U32 R4, RZ, RZ, R6 ;  /* 0x000000ffff048224 */ /* 0x010fe400078e0006 */
[----:B------:R-:W-:-:S05]  /*26130*/  @!P0 IMAD.MOV.U32 R5, RZ, RZ, R7 ;  /* 0x000000ffff058224 */ /* 0x000fca00078e0007 */
[----:B------:R3:W4:Y:S04]  /*26140*/  @!P0 LDG.E.U16 R16, [R4.64] ;  /* 0x0000000604108981 */ /* 0x000728000c1e1500 */
[----:B------:R0:W-:Y:S04]  /*26150*/  STL [R1+0x4154], R19 ;  /* 0x0041541301007387 */ /* 0x0001e80000100800 */
[----:B--2---:R3:W-:Y:S01]  /*26160*/  STL [R1+0x4158], R18 ;  /* 0x0041581201007387 */ /* 0x0047e20000100800 */
[----:B-1----:R-:W3:Y:S02]  /*26170*/  LDL R20, [R1+0x1754] ;  /* 0x0017540001147983 */ /* 0x002ee40000100800 */
[----:B------:R-:W3:Y:S01]  /*26180*/  LDL R0, [R1+0x1758] ;  /* 0x0017580001007983 */ /* 0x000ee20000100800 */
[----:B------:R-:W-:-:S02]  /*26190*/  PRMT R15, RZ, 0x7610, R15 ;  /* 0x00007610ff0f7816 */ /* 0x000fc4000000000f */
[----:B------:R-:W-:Y:S01]  /*261a0*/  PRMT R14, RZ, 0x7610, R14 ;  /* 0x00007610ff0e7816 */ /* 0x000fe2000000000e */
[----:B------:R1:W-:Y:S01]  /*261b0*/  STL [R1+0x415c], R17 ;  /* 0x00415c1101007387 */ /* 0x0003e20000100800 */
[----:B------:R-:W3:Y:S02]  /*261c0*/  LDL R7, [R1+0x1714] ;  /* 0x0017140001077983 */ /* 0x000ee40000100800 */
[----:B------:R-:W3:Y:S02]  /*261d0*/  LDL R6, [R1+0x1718] ;  /* 0x0017180001067983 */ /* 0x000ee40000100800 */
[----:B---3--:R-:W-:Y:S02]  /*261e0*/  @!P0 IMAD.MOV.U32 R5, RZ, RZ, R22 ;  /* 0x000000ffff058224 */ /* 0x008fe400078e0016 */
[----:B------:R-:W-:-:S05]  /*261f0*/  @!P0 IMAD.MOV.U32 R4, RZ, RZ, R21 ;  /* 0x000000ffff048224 */ /* 0x000fca00078e0015 */
[----:B------:R3:W2:Y:S04]  /*26200*/  @!P0 LDG.E.U16 R15, [R4.64] ;  /* 0x00000006040f8981 */ /* 0x0006a8000c1e1500 */
[----:B----4-:R4:W-:Y:S01]  /*26210*/  STL [R1+0x4160], R16 ;  /* 0x0041601001007387 */ /* 0x0109e20000100800 */
[----:B0-----:R-:W2:Y:S02]  /*26220*/  LDL R19, [R1+0x16d4] ;  /* 0x0016d40001137983 */ /* 0x001ea40000100800 */
[----:B---3--:R-:W3:Y:S01]  /*26230*/  LDL R18, [R1+0x16d8] ;  /* 0x0016d80001127983 */ /* 0x008ee20000100800 */
[----:B-1----:R-:W3:Y:S04]  /*26240*/  LDL R17, [R1+0x1694] ;  /* 0x0016940001117983 */ /* 0x002ee80000100800 */
[----:B----4-:R-:W4:Y:S01]  /*26250*/  LDL R16, [R1+0x1698] ;  /* 0x0016980001107983 */ /* 0x010f220000100800 */
[----:B------:R-:W-:-:S02]  /*26260*/  @!P0 IMAD.MOV.U32 R5, RZ, RZ, R20 ;  /* 0x000000ffff058224 */ /* 0x000fc400078e0014 */
[----:B------:R-:W-:-:S05]  /*26270*/  @!P0 IMAD.MOV.U32 R4, RZ, RZ, R0 ;  /* 0x000000ffff048224 */ /* 0x000fca00078e0000 */
[----:B------:R0:W4:Y:S01]  /*26280*/  @!P0 LDG.E.U16 R14, [R4.64] ;  /* 0x00000006040e8981 */ /* 0x000122000c1e1500 */
[----:B------:R-:W-:Y:S02]  /*26290*/  PRMT R13, RZ, 0x7610, R13 ;  /* 0x00007610ff0d7816 */ /* 0x000fe4000000000d */
[----:B------:R-:W-:Y:S01]  /*262a0*/  PRMT R12, RZ, 0x7610, R12 ;  /* 0x00007610ff0c7816 */ /* 0x000fe2000000000c */
[----:B0-----:R-:W-:Y:S02]  /*262b0*/  @!P0 IMAD.MOV.U32 R5, RZ, RZ, R7 ;  /* 0x000000ffff058224 */ /* 0x001fe400078e0007 */
[----:B------:R-:W-:-:S05]  /*262c0*/  @!P0 IMAD.MOV.U32 R4, RZ, RZ, R6 ;  /* 0x000000ffff048224 */ /* 0x000fca00078e0006 */
[----:B------:R3:W4:Y:S01]  /*262d0*/  @!P0 LDG.E.U16 R13, [R4.64] ;  /* 0x00000006040d8981 */ /* 0x000722000c1e1500 */
[----:B------:R-:W-:-:S03]  /*262e0*/  PRMT R11, RZ, 0x7610, R11 ;  /* 0x00007610ff0b7816 */ /* 0x000fc6000000000b */
[----:B--2---:R0:W-:Y:S01]  /*262f0*/  STL [R1+0x4164], R15 ;  /* 0x0041640f01007387 */ /* 0x0041e20000100800 */
[----:B------:R-:W2:Y:S03]  /*26300*/  LDL R0, [R1+0x1658] ;  /* 0x0016580001007983 */ /* 0x000ea60000100800 */
[----:B0-----:R-:W2:Y:S01]  /*26310*/  LDL R15, [R1+0x1654] ;  /* 0x00165400010f7983 */ /* 0x001ea20000100800 */
[----:B---3--:R-:W-:Y:S02]  /*26320*/  @!P0 IMAD.MOV.U32 R4, RZ, RZ, R18 ;  /* 0x000000ffff048224 */ /* 0x008fe400078e0012 */
[----:B------:R-:W-:-:S05]  /*26330*/  @!P0 IMAD.MOV.U32 R5, RZ, RZ, R19 ;  /* 0x000000ffff058224 */ /* 0x000fca00078e0013 */
[----:B------:R4:W3:Y:S02]  /*26340*/  @!P0 LDG.E.U16 R12, [R4.64] ;  /* 0x00000006040c8981 */ /* 0x0008e4000c1e1500 */
[----:B----4-:R-:W-:Y:S02]  /*26350*/  @!P0 IMAD.MOV.U32 R4, RZ, RZ, R16 ;  /* 0x000000ffff048224 */ /* 0x010fe400078e0010 */
[----:B------:R-:W-:-:S05]  /*26360*/  @!P0 IMAD.MOV.U32 R5, RZ, RZ, R17 ;  /* 0x000000ffff058224 */ /* 0x000fca00078e0011 */
[----:B------:R2:W2:Y:S04]  /*26370*/  @!P0 LDG.E.U16 R11, [R4.64] ;  /* 0x00000006040b8981 */ /* 0x0004a8000c1e1500 */
[----:B------:R0:W-:Y:S01]  /*26380*/  STL [R1+0x4168], R14 ;  /* 0x0041680e01007387 */ /* 0x0001e20000100800 */
[----:B------:R-:W2:Y:S02]  /*26390*/  LDL R7, [R1+0x1614] ;  /* 0x0016140001077983 */ /* 0x000ea40000100800 */
[----:B------:R-:W2:Y:S01]  /*263a0*/  LDL R6, [R1+0x1618] ;  /* 0x0016180001067983 */ /* 0x000ea20000100800 */
[----:B------:R-:W-:Y:S01]  /*263b0*/  PRMT R3, RZ, 0x7610, R3 ;  /* 0x00007610ff037816 */ /* 0x000fe20000000003 */
[----:B------:R1:W-:Y:S01]  /*263c0*/  STL [R1+0x416c], R13 ;  /* 0x00416c0d01007387 */ /* 0x0003e20000100800 */
[----:B--2---:R-:W-:-:S02]  /*263d0*/  @!P0 IMAD.MOV.U32 R4, RZ, RZ, R0 ;  /* 0x000000ffff048224 */ /* 0x004fc400078e0000 */
[----:B------:R-:W-:-:S05]  /*263e0*/  @!P0 IMAD.MOV.U32 R5, RZ, RZ, R15 ;  /* 0x000000ffff058224 */ /* 0x000fca00078e000f */
[----:B------:R2:W4:Y:S02]  /*263f0*/  @!P0 LDG.E.U16 R3, [R4.64] ;  /* 0x0000000604038981 */ /* 0x000524000c1e1500 */
[----:B--2---:R-:W-:Y:S02]  /*26400*/  PRMT R4, RZ, 0x7610, R4 ;  /* 0x00007610ff047816 */ /* 0x004fe40000000004 */
[----:B---3--:R2:W-:Y:S04]  /*26410*/  STL [R1+0x4170], R12 ;  /* 0x0041700c01007387 */ /* 0x0085e80000100800 */
[----:B------:R-:W3:Y:S04]  /*26420*/  @!P0 LDG.E.U16 R4, [R6.64] ;  /* 0x0000000606048981 */ /* 0x000ee8000c1e1500 */
[----:B------:R1:W-:Y:S01]  /*26430*/  STL [R1+0x4174], R11 ;  /* 0x0041740b01007387 */ /* 0x0003e20000100800 */
[----:B------:R-:W3:Y:S02]  /*26440*/  LDL R15, [R1+0x15d4] ;  /* 0x0015d400010f7983 */ /* 0x000ee40000100800 */
[----:B0-----:R-:W3:Y:S02]  /*26450*/  LDL R14, [R1+0x15d8] ;  /* 0x0015d800010e7983 */ /* 0x001ee40000100800 */
[----:B------:R-:W3:Y:S01]  /*26460*/  LDL R0, [R1+0x1598] ;  /* 0x0015980001007983 */ /* 0x000ee20000100800 */
[----:B------:R-:W-:Y:S01]  /*26470*/  PRMT R5, RZ, 0x7610, R5 ;  /* 0x00007610ff057816 */ /* 0x000fe20000000005 */
[----:B----4-:R0:W-:Y:S01]  /*26480*/  STL [R1+0x4178], R3 ;  /* 0x0041780301007387 */ /* 0x0101e20000100800 */
[----:B-1----:R-:W4:Y:S02]  /*26490*/  LDL R13, [R1+0x1594] ;  /* 0x00159400010d7983 */ /* 0x002f240000100800 */
[----:B--2---:R-:W2:Y:S02]  /*264a0*/  LDL R12, [R1+0x1560] ;  /* 0x00156000010c7983 */ /* 0x004ea40000100800 */
[----:B------:R-:W2:Y:S01]  /*264b0*/  LDL R11, [R1+0x18c8] ;  /* 0x0018c800010b7983 */ /* 0x000ea20000100800 */
[----:B------:R-:W2:Y:S01]  /*264c0*/  LDL.LU R17, [R1+0x4f0] ;  /* 0x0004f00001117983 */ /* 0x000ea20000300800 */
[----:B------:R-:W2:Y:S02]  /*264d0*/  LDL.LU R18, [R1+0x4ec] ;  /* 0x0004ec0001127983 */ /* 0x000ea40000300800 */
[----:B------:R-:W2:Y:S02]  /*264e0*/  LDL.LU R19, [R1+0x4e8] ;  /* 0x0004e80001137983 */ /* 0x000ea40000300800 */
[----:B------:R-:W2:Y:S01]  /*264f0*/  LDL.LU R20, [R1+0x4e4] ;  /* 0x0004e40001147983 */ /* 0x000ea20000300800 */
[----:B------:R-:W2:Y:S01]  /*26500*/  LDL.LU R25, [R1+0x4d0] ;  /* 0x0004d00001197983 */ /* 0x000ea20000300800 */
[----:B------:R-:W2:Y:S02]  /*26510*/  LDL.LU R21, [R1+0x4cc] ;  /* 0x0004cc0001157983 */ /* 0x000ea40000300800 */
[----:B------:R-:W2:Y:S01]  /*26520*/  LDL.LU R26, [R1+0x4c8] ;  /* 0x0004c800011a7983 */ /* 0x000ea20000300800 */
[----:B---3--:R1:W-:Y:S01]  /*26530*/  STL [R1+0x417c], R4 ;  /* 0x00417c0401007387 */ /* 0x0083e20000100800 */
[----:B0-----:R-:W3:Y:S02]  /*26540*/  LDL R3, [R1+0x1908] ;  /* 0x0019080001037983 */ /* 0x001ee40000100800 */
[----:B------:R-:W-:Y:S01]  /*26550*/  @!P0 IMAD.MOV.U32 R7, RZ, RZ, R15 ;  /* 0x000000ffff078224 */ /* 0x000fe200078e000f */
[----:B-1----:R-:W3:Y:S01]  /*26560*/  LDL R4, [R1+0x18cc] ;  /* 0x0018cc0001047983 */ /* 0x002ee20000100800 */
[----:B------:R-:W-:Y:S01]  /*26570*/  @!P0 IMAD.MOV.U32 R6, RZ, RZ, R14 ;  /* 0x000000ffff068224 */ /* 0x000fe200078e000e */
[----:B------:R-:W-:-:S02]  /*26580*/  PRMT R8, RZ, 0x7610, R8 ;  /* 0x00007610ff087816 */ /* 0x000fc40000000008 */
[----:B------:R-:W-:Y:S02]  /*26590*/  PRMT R9, RZ, 0x7610, R9 ;  /* 0x00007610ff097816 */ /* 0x000fe40000000009 */
[----:B------:R-:W-:Y:S01]  /*265a0*/  PRMT R10, RZ, 0x7610, R10 ;  /* 0x00007610ff0a7816 */ /* 0x000fe2000000000a */
[----:B------:R-:W3:Y:S04]  /*265b0*/  LDL.LU R22, [R1+0x4c4] ;  /* 0x0004c40001167983 */ /* 0x000ee80000300800 */
[----:B------:R0:W3:Y:S02]  /*265c0*/  @!P0 LDG.E.U16 R5, [R6.64] ;  /* 0x0000000606058981 */ /* 0x0000e4000c1e1500 */
[----:B0-----:R-:W-:Y:S02]  /*265d0*/  @!P0 IMAD.MOV.U32 R6, RZ, RZ, R0 ;  /* 0x000000ffff068224 */ /* 0x001fe400078e0000 */
[----:B----4-:R-:W-:-:S05]  /*265e0*/  @!P0 IMAD.MOV.U32 R7, RZ, RZ, R13 ;  /* 0x000000ffff078224 */ /* 0x010fca00078e000d */
[----:B------:R2:W4:Y:S02]  /*265f0*/  @!P0 LDG.E.U16 R8, [R6.64] ;  /* 0x0000000606088981 */ /* 0x000524000c1e1500 */
[----:B--2---:R-:W-:Y:S02]  /*26600*/  @!P0 IMAD.MOV.U32 R6, RZ, RZ, R11 ;  /* 0x000000ffff068224 */ /* 0x004fe400078e000b */
[----:B------:R-:W-:-:S05]  /*26610*/  @!P0 IMAD.MOV.U32 R7, RZ, RZ, R12 ;  /* 0x000000ffff078224 */ /* 0x000fca00078e000c */
[----:B------:R3:W2:Y:S02]  /*26620*/  @!P0 LDG.E.U16 R9, [R6.64] ;  /* 0x0000000606098981 */ /* 0x0006a4000c1e1500 */
[----:B---3--:R-:W-:Y:S02]  /*26630*/  @!P0 IMAD.MOV.U32 R6, RZ, RZ, R3 ;  /* 0x000000ffff068224 */ /* 0x008fe400078e0003 */
[----:B------:R-:W-:-:S05]  /*26640*/  @!P0 IMAD.MOV.U32 R7, RZ, RZ, R4 ;  /* 0x000000ffff078224 */ /* 0x000fca00078e0004 */
[----:B------:R-:W3:Y:S04]  /*26650*/  @!P0 LDG.E.U16 R10, [R6.64] ;  /* 0x00000006060a8981 */ /* 0x000ee8000c1e1500 */
[----:B------:R-:W-:Y:S01]  /*26660*/  STL [R1+0x4180], R5 ;  /* 0x0041800501007387 */ /* 0x000fe20000100800 */
[----:B------:R-:W3:Y:S02]  /*26670*/  LDL.LU R0, [R1+0x4b0] ;  /* 0x0004b00001007983 */ /* 0x000ee40000300800 */
[----:B------:R-:W3:Y:S02]  /*26680*/  LDL.LU R24, [R1+0x4ac] ;  /* 0x0004ac0001187983 */ /* 0x000ee40000300800 */
[----:B------:R-:W3:Y:S01]  /*26690*/  LDL.LU R23, [R1+0x4a8] ;  /* 0x0004a80001177983 */ /* 0x000ee20000300800 */
[----:B------:R-:W3:Y:S04]  /*266a0*/  LDL.LU R27, [R1+0x4a4] ;  /* 0x0004a400011b7983 */ /* 0x000ee80000300800 */
        /* <DEDUP_REMOVED lines=8> */
[----:B----4-:R-:W-:Y:S01]  /*26730*/  STL [R1+0x4184], R8 ;  /* 0x0041840801007387 */ /* 0x010fe20000100800 */
[----:B------:R-:W4:Y:S03]  /*26740*/  LDL.LU R29, [R1+0x490] ;  /* 0x00049000011d7983 */ /* 0x000f260000300800 */
[----:B--2---:R1:W-:Y:S04]  /*26750*/  STL [R1+0x4188], R9 ;  /* 0x0041880901007387 */ /* 0x0043e80000100800 */
[----:B---3--:R-:W-:Y:S01]  /*26760*/  STL [R1+0x418c], R10 ;  /* 0x00418c0a01007387 */ /* 0x008fe20000100800 */
[----:B0-----:R-:W2:Y:S02]  /*26770*/  LDL.LU R25, [R1+0x48c] ;  /* 0x00048c0001197983 */ /* 0x001ea40000300800 */
[----:B-1----:R-:W3:Y:S02]  /*26780*/  LDL.LU R9, [R1+0x488] ;  /* 0x0004880001097983 */ /* 0x002ee40000300800 */
[----:B------:R-:W3:Y:S01]  /*26790*/  LDL.LU R8, [R1+0x484] ;  /* 0x0004840001087983 */ /* 0x000ee20000300800 */
[----:B------:R-:W3:Y:S01]  /*267a0*/  LDL.LU R5, [R1+0x3b8] ;  /* 0x0003b80001057983 */ /* 0x000ee20000300800 */
[----:B------:R-:W3:Y:S02]  /*267b0*/  LDL.LU R4, [R1+0x3b0] ;  /* 0x0003b00001047983 */ /* 0x000ee40000300800 */
[----:B------:R-:W3:Y:S02]  /*267c0*/  LDL.LU R3, [R1+0x3a8] ;  /* 0x0003a80001037983 */ /* 0x000ee40000300800 */
[----:B------:R-:W3:Y:S01]  /*267d0*/  LDL.LU R26, [R1+0x3a0] ;  /* 0x0003a000011a7983 */ /* 0x000ee20000300800 */
[----:B------:R-:W3:Y:S04]  /*267e0*/  LDL.LU R11, [R1+0x378] ;  /* 0x00037800010b7983 */ /* 0x000ee80000300800 */
[----:B------:R0:W-:Y:S04]  /*267f0*/  STS.U16 [R28+0x4c00], R0 ;  /* 0x004c00001c007388 */ /* 0x0001e80000000400 */
[----:B0-----:R-:W3:Y:S01]  /*26800*/  LDL.LU R0, [R1+0x370] ;  /* 0x0003700001007983 */ /* 0x001ee20000300800 */
[----:B------:R0:W-:Y:S02]  /*26810*/  STS.U16 [R28+0x4c80], R24 ;  /* 0x004c80181c007388 */ /* 0x0001e40000000400 */
[----:B------:R-:W3:Y:S02]  /*26820*/  LDL.LU R12, [R1+0x368] ;  /* 0x00036800010c7983 */ /* 0x000ee40000300800 */
[----:B------:R-:W-:Y:S01]  /*26830*/  STS.U16 [R28+0x4d00], R23 ;  /* 0x004d00171c007388 */ /* 0x000fe20000000400 */
[----:B------:R1:W-:Y:S04]  /*26840*/  STS.U16 [R28+0x4d80], R27 ;  /* 0x004d801b1c007388 */ /* 0x0003e80000000400 */
[----:B0-----:R-:W3:Y:S01]  /*26850*/  LDL.LU R24, [R1+0x364] ;  /* 0x0003640001187983 */ /* 0x001ee20000300800 */
[----:B-1----:R-:W3:Y:S03]  /*26860*/  LDL.LU R27, [R1+0x510] ;  /* 0x00051000011b7983 */ /* 0x002ee60000300800 */
[----:B------:R-:W3:Y:S01]  /*26870*/  LDL.LU R13, [R1+0x50c] ;  /* 0x00050c00010d7983 */ /* 0x000ee20000300800 */
[----:B------:R-:W3:Y:S03]  /*26880*/  LDL.LU R14, [R1+0x508] ;  /* 0x00050800010e7983 */ /* 0x000ee60000300800 */
        /* <DEDUP_REMOVED lines=8> */
[----:B----4-:R0:W-:Y:S04]  /*26910*/  STS.U16 [R28+0x5c00], R29 ;  /* 0x005c001d1c007388 */ /* 0x0101e80000000400 */
[----:B0-----:R-:W4:Y:S01]  /*26920*/  LDL.LU R29, [R1+0x4d4] ;  /* 0x0004d400011d7983 */ /* 0x001f220000300800 */
[----:B------:R-:W4:Y:S03]  /*26930*/  LDL.LU R23, [R1+0x4c0] ;  /* 0x0004c00001177983 */ /* 0x000f260000300800 */
[----:B--2---:R0:W-:Y:S01]  /*26940*/  STS.U16 [R28+0x5c80], R25 ;  /* 0x005c80191c007388 */ /* 0x0041e20000000400 */
[----:B---3--:R-:W-:Y:S03]  /*26950*/  STS.U16 [R28+0x5d00], R9 ;  /* 0x005d00091c007388 */ /* 0x008fe60000000400 */
[----:B------:R-:W-:Y:S01]  /*26960*/  STS.U16 [R28+0x5d80], R8 ;  /* 0x005d80081c007388 */ /* 0x000fe20000000400 */
[----:B------:R-:W-:Y:S03]  /*26970*/  STS.U16 [R28+0x6c00], R5 ;  /* 0x006c00051c007388 */ /* 0x000fe60000000400 */
[----:B------:R-:W-:Y:S01]  /*26980*/  STS.U16 [R28+0x6c80], R4 ;  /* 0x006c80041c007388 */ /* 0x000fe20000000400 */
[----:B------:R-:W-:Y:S02]  /*26990*/  STS.U16 [R28+0x6d00], R3 ;  /* 0x006d00031c007388 */ /* 0x000fe40000000400 */
[----:B------:R1:W-:Y:S01]  /*269a0*/  STS.U16 [R28+0x6d80], R26 ;  /* 0x006d801a1c007388 */ /* 0x0003e20000000400 */
[----:B0-----:R-:W2:Y:S01]  /*269b0*/  LDL.LU R25, [R1+0x4bc] ;  /* 0x0004bc0001197983 */ /* 0x001ea20000300800 */
[----:B------:R-:W-:Y:S03]  /*269c0*/  STS.U16 [R28+0x7c00], R11 ;  /* 0x007c000b1c007388 */ /* 0x000fe60000000400 */
[----:B-1----:R-:W3:Y:S04]  /*269d0*/  LDL.LU R26, [R1+0x4b8] ;  /* 0x0004b800011a7983 */ /* 0x002ee80000300800 */
[----:B------:R0:W-:Y:S04]  /*269e0*/  STS.U16 [R28+0x7c80], R0 ;  /* 0x007c80001c007388 */ /* 0x0001e80000000400 */
[----:B0-----:R-:W3:Y:S04]  /*269f0*/  LDL.LU R0, [R1+0x4b4] ;  /* 0x0004b40001007983 */ /* 0x001ee80000300800 */
[----:B------:R-:W0:Y:S01]  /*26a00*/  S2R R2, SR_TID.X ;  /* 0x0000000000027919 */ /* 0x000e220000002100 */
[----:B------:R-:W-:Y:S02]  /*26a10*/  STS.U16 [R28+0x7d00], R12 ;  /* 0x007d000c1c007388 */ /* 0x000fe40000000400 */
[----:B------:R1:W-:Y:S02]  /*26a20*/  STS.U16 [R28+0x7d80], R24 ;  /* 0x007d80181c007388 */ /* 0x0003e40000000400 */
[----:B-1----:R-:W3:Y:S01]  /*26a30*/  LDL.LU R24, [R1+0x4a0] ;  /* 0x0004a00001187983 */ /* 0x002ee20000300800 */
[----:B0-----:R-:W-:-:S05]  /*26a40*/  LOP3.LUT R2, R2, 0x3f, RZ, 0xc0, !PT ;  /* 0x0000003f02027812 */ /* 0x001fca00078ec0ff */
[----:B------:R-:W-:-:S05]  /*26a50*/  IMAD.SHL.U32 R2, R2, 0x2, RZ ;  /* 0x0000000202027824 */ /* 0x000fca00078e00ff */
[----:B------:R-:W-:-:S05]  /*26a60*/  LOP3.LUT R6, R2, 0x70, RZ, 0x3c, !PT ;  /* 0x0000007002067812 */ /* 0x000fca00078e3cff */
[----:B------:R0:W-:Y:S01]  /*26a70*/  STS.U16 [R6+0xe00], R27 ;  /* 0x000e001b06007388 */ /* 0x0001e20000000400 */
[----:B------:R-:W-:Y:S02]  /*26a80*/  STS.U16 [R6+0xe80], R13 ;  /* 0x000e800d06007388 */ /* 0x000fe40000000400 */
[----:B------:R-:W-:Y:S02]  /*26a90*/  STS.U16 [R6+0xf00], R14 ;  /* 0x000f000e06007388 */ /* 0x000fe40000000400 */
[----:B------:R-:W-:Y:S01]  /*26aa0*/  STS.U16 [R6+0xf80], R15 ;  /* 0x000f800f06007388 */ /* 0x000fe20000000400 */
[----:B------:R-:W-:Y:S04]  /*26ab0*/  STS.U16 [R6+0x1e00], R16 ;  /* 0x001e001006007388 */ /* 0x000fe80000000400 */
[----:B------:R-:W-:Y:S01]  /*26ac0*/  STL [R1+0x4190], R28 ;  /* 0x0041901c01007387 */ /* 0x000fe20000100800 */
[----:B------:R-:W-:Y:S02]  /*26ad0*/  STS.U16 [R6+0x1e80], R17 ;  /* 0x001e801106007388 */ /* 0x000fe40000000400 */
[----:B------:R-:W-:Y:S02]  /*26ae0*/  STS.U16 [R6+0x1f00], R18 ;  /* 0x001f001206007388 */ /* 0x000fe40000000400 */
[----:B------:R-:W-:Y:S01]  /*26af0*/  STS.U16 [R6+0x1f80], R19 ;  /* 0x001f801306007388 */ /* 0x000fe20000000400 */
[----:B0-----:R-:W3:Y:S04]  /*26b00*/  LDL.LU R27, [R1+0x49c] ;  /* 0x00049c00011b7983 */ /* 0x001ee80000300800 */
[----:B------:R-:W-:Y:S01]  /*26b10*/  STS.U16 [R6+0x2e00], R20 ;  /* 0x002e001406007388 */ /* 0x000fe20000000400 */
[----:B------:R-:W-:Y:S02]  /*26b20*/  STS.U16 [R6+0x2e80], R21 ;  /* 0x002e801506007388 */ /* 0x000fe40000000400 */
[----:B------:R-:W-:Y:S01]  /*26b30*/  STS.U16 [R6+0x2f00], R22 ;  /* 0x002f001606007388 */ /* 0x000fe20000000400 */
[----:B----4-:R0:W-:Y:S04]  /*26b40*/  STS.U16 [R6+0x2f80], R29 ;  /* 0x002f801d06007388 */ /* 0x0101e80000000400 */
[----:B0-----:R-:W4:Y:S01]  /*26b50*/  LDL.LU R29, [R1+0x498] ;  /* 0x00049800011d7983 */ /* 0x001f220000300800 */
[----:B------:R-:W4:Y:S02]  /*26b60*/  LDL.LU R10, [R1+0x494] ;  /* 0x00049400010a7983 */ /* 0x000f240000300800 */
[----:B------:R-:W4:Y:S02]  /*26b70*/  LDL.LU R7, [R1+0x480] ;  /* 0x0004800001077983 */ /* 0x000f240000300800 */
[----:B------:R-:W4:Y:S01]  /*26b80*/  LDL.LU R9, [R1+0x47c] ;  /* 0x00047c0001097983 */ /* 0x000f220000300800 */
[----:B------:R-:W-:Y:S04]  /*26b90*/  STS.U16 [R6+0x3e00], R23 ;  /* 0x003e001706007388 */ /* 0x000fe80000000400 */
[----:B------:R-:W4:Y:S01]  /*26ba0*/  LDL.LU R8, [R1+0x478] ;  /* 0x0004780001087983 */ /* 0x000f220000300800 */
[----:B------:R-:W4:Y:S03]  /*26bb0*/  LDL.LU R5, [R1+0x3c0] ;  /* 0x0003c00001057983 */ /* 0x000f260000300800 */
[----:B--2---:R0:W-:Y:S04]  /*26bc0*/  STS.U16 [R6+0x3e80], R25 ;  /* 0x003e801906007388 */ /* 0x0041e80000000400 */
[----:B---3--:R1:W-:Y:S04]  /*26bd0*/  STS.U16 [R6+0x3f00], R26 ;  /* 0x003f001a06007388 */ /* 0x0083e80000000400 */
[----:B0-----:R-:W2:Y:S01]  /*26be0*/  LDL.LU R25, [R1+0x398] ;  /* 0x0003980001197983 */ /* 0x001ea20000300800 */
[----:B------:R-:W3:Y:S02]  /*26bf0*/  LDL.LU R4, [R1+0x390] ;  /* 0x0003900001047983 */ /* 0x000ee40000300800 */
[----:B------:R-:W3:Y:S01]  /*26c00*/  LDL.LU R3, [R1+0x388] ;  /* 0x0003880001037983 */ /* 0x000ee20000300800 */
[----:B-1----:R-:W3:Y:S01]  /*26c10*/  LDL.LU R26, [R1+0x380] ;  /* 0x00038000011a7983 */ /* 0x002ee20000300800 */
[----:B------:R-:W3:Y:S03]  /*26c20*/  LDL.LU R11, [R1+0x360] ;  /* 0x00036000010b7983 */ /* 0x000ee60000300800 */
[----:B------:R0:W-:Y:S01]  /*26c30*/  STS.U16 [R6+0x3f80], R0 ;  /* 0x003f800006007388 */ /* 0x0001e20000000400 */
[----:B------:R-:W3:Y:S03]  /*26c40*/  LDL.LU R12, [R1+0x35c] ;  /* 0x00035c00010c7983 */ /* 0x000ee60000300800 */
[----:B0-----:R-:W3:Y:S01]  /*26c50*/  LDL.LU R0, [R1+0x358] ;  /* 0x0003580001007983 */ /* 0x001ee20000300800 */
        /* <DEDUP_REMOVED lines=8> */
[----:B------:R-:W3:Y:S03]  /*26ce0*/  LDL.LU R21, [R1+0x2ec] ;  /* 0x0002ec0001157983 */ /* 0x000ee60000300800 */
[----:B------:R-:W-:Y:S01]  /*26cf0*/  STS.U16 [R6+0x4e00], R24 ;  /* 0x004e001806007388 */ /* 0x000fe20000000400 */
[----:B------:R-:W3:Y:S02]  /*26d00*/  LDL.LU R22, [R1+0x2e8] ;  /* 0x0002e80001167983 */ /* 0x000ee40000300800 */
[----:B------:R-:W3:Y:S01]  /*26d10*/  LDL.LU R23, [R1+0x2e4] ;  /* 0x0002e40001177983 */ /* 0x000ee20000300800 */
[----:B------:R0:W-:Y:S04]  /*26d20*/  STS.U16 [R6+0x4e80], R27 ;  /* 0x004e801b06007388 */ /* 0x0001e80000000400 */
[----:B0-----:R-:W3:Y:S01]  /*26d30*/  LDL.LU R27, [R1+0x2e0] ;  /* 0x0002e000011b7983 */ /* 0x001ee20000300800 */
[----:B------:R-:W3:Y:S03]  /*26d40*/  LDL.LU R24, [R1+0x2dc] ;  /* 0x0002dc0001187983 */ /* 0x000ee60000300800 */
[----:B----4-:R0:W-:Y:S04]  /*26d50*/  STS.U16 [R6+0x4f00], R29 ;  /* 0x004f001d06007388 */ /* 0x0101e80000000400 */
[----:B0-----:R-:W4:Y:S01]  /*26d60*/  LDL.LU R29, [R1+0x2d8] ;  /* 0x0002d800011d7983 */ /* 0x001f220000300800 */
[----:B------:R-:W-:Y:S02]  /*26d70*/  STS.U16 [R6+0x4f80], R10 ;  /* 0x004f800a06007388 */ /* 0x000fe40000000400 */
[----:B------:R-:W-:Y:S02]  /*26d80*/  STS.U16 [R6+0x5e00], R7 ;  /* 0x005e000706007388 */ /* 0x000fe40000000400 */
[----:B------:R-:W-:Y:S01]  /*26d90*/  STS.U16 [R6+0x5e80], R9 ;  /* 0x005e800906007388 */ /* 0x000fe20000000400 */
[----:B------:R-:W-:Y:S01]  /*26da0*/  STS.U16 [R6+0x5f00], R8 ;  /* 0x005f000806007388 */ /* 0x000fe20000000400 */
[----:B------:R-:W-:Y:S03]  /*26db0*/  STS.U16 [R6+0x5f80], R5 ;  /* 0x005f800506007388 */ /* 0x000fe60000000400 */
[----:B--2---:R0:W-:Y:S01]  /*26dc0*/  STS.U16 [R6+0x6e00], R25 ;  /* 0x006e001906007388 */ /* 0x0041e20000000400 */
[----:B---3--:R-:W-:Y:S03]  /*26dd0*/  STS.U16 [R6+0x6e80], R4 ;  /* 0x006e800406007388 */ /* 0x008fe60000000400 */
[----:B------:R-:W-:Y:S04]  /*26de0*/  STS.U16 [R6+0x6f00], R3 ;  /* 0x006f000306007388 */ /* 0x000fe80000000400 */
[----:B------:R1:W-:Y:S01]  /*26df0*/  STS.U16 [R6+0x6f80], R26 ;  /* 0x006f801a06007388 */ /* 0x0003e20000000400 */
[----:B------:R-:W-:Y:S02]  /*26e00*/  STS.U16 [R6+0x7e00], R11 ;  /* 0x007e000b06007388 */ /* 0x000fe40000000400 */
[----:B------:R-:W-:Y:S01]  /*26e10*/  STS.U16 [R6+0x7e80], R12 ;  /* 0x007e800c06007388 */ /* 0x000fe20000000400 */
[----:B0-----:R-:W2:Y:S04]  /*26e20*/  LDL.LU R25, [R1+0x2d4] ;  /* 0x0002d40001197983 */ /* 0x001ea80000300800 */
[----:B-1----:R-:W3:Y:S04]  /*26e30*/  LDL.LU R26, [R1+0x2d0] ;  /* 0x0002d000011a7983 */ /* 0x002ee80000300800 */
[----:B------:R0:W-:Y:S04]  /*26e40*/  STS.U16 [R6+0x7f00], R0 ;  /* 0x007f000006007388 */ /* 0x0001e80000000400 */
[----:B0-----:R-:W2:Y:S01]  /*26e50*/  LDL.LU R0, [R1+0x15c] ;  /* 0x00015c0001007983 */ /* 0x001ea20000300800 */
[----:B------:R-:W-:Y:S02]  /*26e60*/  STS.U16 [R6+0x7f80], R13 ;  /* 0x007f800d06007388 */ /* 0x000fe40000000400 */
[----:B------:R-:W-:Y:S02]  /*26e70*/  STL [R1+0x4194], R6 ;  /* 0x0041940601007387 */ /* 0x000fe40000100800 */
[----:B------:R-:W-:Y:S01]  /*26e80*/  STS.U16 [R2+0x9800], R20 ;  /* 0x0098001402007388 */ /* 0x000fe20000000400 */
[----:B------:R0:W-:Y:S04]  /*26e90*/  STS.U16 [R2+0xa800], R27 ;  /* 0x00a8001b02007388 */ /* 0x0001e80000000400 */
[----:B0-----:R-:W3:Y:S01]  /*26ea0*/  LDL.LU R27, [R1+0x158] ;  /* 0x00015800011b7983 */ /* 0x001ee20000300800 */
[----:B------:R-:W3:Y:S02]  /*26eb0*/  LDL.LU R10, [R1+0x154] ;  /* 0x00015400010a7983 */ /* 0x000ee40000300800 */
[----:B------:R-:W3:Y:S02]  /*26ec0*/  LDL.LU R7, [R1+0x150] ;  /* 0x0001500001077983 */ /* 0x000ee40000300800 */
[----:B------:R-:W3:Y:S01]  /*26ed0*/  LDL.LU R9, [R1+0x14c] ;  /* 0x00014c0001097983 */ /* 0x000ee20000300800 */
[----:B------:R-:W3:Y:S01]  /*26ee0*/  LDL.LU R8, [R1+0x148] ;  /* 0x0001480001087983 */ /* 0x000ee20000300800 */
[----:B------:R-:W3:Y:S03]  /*26ef0*/  LDL.LU R5, [R1+0x144] ;  /* 0x0001440001057983 */ /* 0x000ee60000300800 */
        /* <DEDUP_REMOVED lines=9> */
[----:B----4-:R0:W-:Y:S04]  /*26f90*/  STS.U16 [R2+0xb000], R29 ;  /* 0x00b0001d02007388 */ /* 0x0101e80000000400 */
[----:B0-----:R-:W4:Y:S01]  /*26fa0*/  LDL.LU R29, [R1+0x140] ;  /* 0x00014000011d7983 */ /* 0x001f220000300800 */
[----:B------:R-:W4:Y:S02]  /*26fb0*/  LDL.LU R4, [R1+0x13c] ;  /* 0x00013c0001047983 */ /* 0x000f240000300800 */
[----:B------:R-:W4:Y:S02]  /*26fc0*/  LDL.LU R3, [R1+0x138] ;  /* 0x0001380001037983 */ /* 0x000f240000300800 */
[----:B------:R-:W4:Y:S01]  /*26fd0*/  LDL.LU R20, [R1+0x134] ;  /* 0x0001340001147983 */ /* 0x000f220000300800 */
[----:B------:R-:W4:Y:S01]  /*26fe0*/  LDL.LU R11, [R1+0x130] ;  /* 0x00013000010b7983 */ /* 0x000f220000300800 */
[----:B------:R-:W4:Y:S02]  /*26ff0*/  LDL.LU R12, [R1+0x12c] ;  /* 0x00012c00010c7983 */ /* 0x000f240000300800 */
[----:B------:R-:W4:Y:S01]  /*27000*/  LDL.LU R13, [R1+0x128] ;  /* 0x00012800010d7983 */ /* 0x000f220000300800 */
[----:B--2---:R0:W-:Y:S04]  /*27010*/  STS.U16 [R2+0xbc00], R0 ;  /* 0x00bc000002007388 */ /* 0x0041e80000000400 */
        /* <DEDUP_REMOVED lines=9> */
[----:B------:R-:W2:Y:S03]  /*270b0*/  LDL.LU R24, [R1+0x100] ;  /* 0x0001000001187983 */ /* 0x000ea60000300800 */
[----:B---3--:R0:W-:Y:S04]  /*270c0*/  STS.U16 [R2+0xb800], R26 ;  /* 0x00b8001a02007388 */ /* 0x0081e80000000400 */
[----:B0-----:R-:W0:Y:S04]  /*270d0*/  S2R R26, SR_TID.X ;  /* 0x00000000001a7919 */ /* 0x001e280000002100 */
[----:B------:R-:W-:Y:S04]  /*270e0*/  STS.U16 [R2+0x8400], R15 ;  /* 0x0084000f02007388 */ /* 0x000fe80000000400 */
[----:B------:R1:W-:Y:S04]  /*270f0*/  STS.U16 [R2+0xb400], R25 ;  /* 0x00b4001902007388 */ /* 0x0003e80000000400 */
[----:B-1----:R-:W3:Y:S01]  /*27100*/  LDL.LU R25, [R1+0xfc] ;  /* 0x0000fc0001197983 */ /* 0x002ee20000300800 */
[----:B0-----:R-:W-:-:S05]  /*27110*/  LOP3.LUT R26, R26, 0x3f, RZ, 0xc0, !PT ;  /* 0x0000003f1a1a7812 */ /* 0x001fca00078ec0ff */
[----:B------:R-:W-:Y:S02]  /*27120*/  IMAD.SHL.U32 R15, R26, 0x2, RZ ;  /* 0x000000021a0f7824 */ /* 0x000fe400078e00ff */
[----:B------:R-:W3:Y:S03]  /*27130*/  LDL.LU R26, [R1+0xf8] ;  /* 0x0000f800011a7983 */ /* 0x000ee60000300800 */
[----:B------:R-:W-:-:S05]  /*27140*/  LOP3.LUT R15, R15, 0x10, RZ, 0x3c, !PT ;  /* 0x000000100f0f7812 */ /* 0x000fca00078e3cff */
[----:B------:R0:W-:Y:S01]  /*27150*/  STS.U16 [R15+0x8080], R27 ;  /* 0x0080801b0f007388 */ /* 0x0001e20000000400 */
[----:B------:R-:W-:Y:S02]  /*27160*/  STS.U16 [R15+0x8480], R10 ;  /* 0x0084800a0f007388 */ /* 0x000fe40000000400 */
[----:B------:R-:W-:Y:S02]  /*27170*/  STS.U16 [R15+0x8880], R7 ;  /* 0x008880070f007388 */ /* 0x000fe40000000400 */
[----:B------:R-:W-:Y:S01]  /*27180*/  STS.U16 [R15+0x8c80], R9 ;  /* 0x008c80090f007388 */ /* 0x000fe20000000400 */
[----:B------:R-:W-:Y:S01]  /*27190*/  STS.U16 [R15+0x9080], R8 ;  /* 0x009080080f007388 */ /* 0x000fe20000000400 */
[----:B------:R-:W-:Y:S03]  /*271a0*/  STS.U16 [R15+0x9480], R5 ;  /* 0x009480050f007388 */ /* 0x000fe60000000400 */
[----:B0-----:R-:W3:Y:S04]  /*271b0*/  LDL.LU R27, [R1+0xf4] ;  /* 0x0000f400011b7983 */ /* 0x001ee80000300800 */
[----:B----4-:R0:W-:Y:S04]  /*271c0*/  STS.U16 [R15+0x9880], R29 ;  /* 0x0098801d0f007388 */ /* 0x0101e80000000400 */
[----:B0-----:R-:W0:Y:S01]  /*271d0*/  S2R R29, SR_TID.X ;  /* 0x00000000001d7919 */ /* 0x001e220000002100 */
[----:B------:R-:W-:Y:S02]  /*271e0*/  STS.U16 [R15+0x9c80], R4 ;  /* 0x009c80040f007388 */ /* 0x000fe40000000400 */
[----:B------:R-:W-:Y:S02]  /*271f0*/  STS.U16 [R15+0xa080], R3 ;  /* 0x00a080030f007388 */ /* 0x000fe40000000400 */
[----:B------:R0:W-:Y:S01]  /*27200*/  STS.U16 [R15+0xa480], R20 ;  /* 0x00a480140f007388 */ /* 0x0001e20000000400 */
[----:B------:R-:W-:Y:S01]  /*27210*/  STS.U16 [R15+0xa880], R11 ;  /* 0x00a8800b0f007388 */ /* 0x000fe20000000400 */
[----:B------:R-:W-:Y:S02]  /*27220*/  STS.U16 [R15+0xac80], R12 ;  /* 0x00ac800c0f007388 */ /* 0x000fe40000000400 */
[----:B------:R-:W-:Y:S01]  /*27230*/  STS.U16 [R15+0xb080], R13 ;  /* 0x00b0800d0f007388 */ /* 0x000fe20000000400 */
[----:B0-----:R-:W-:-:S02]  /*27240*/  LOP3.LUT R20, R29, 0x3f, RZ, 0xc0, !PT ;  /* 0x0000003f1d147812 */ /* 0x001fc400078ec0ff */
[----:B------:R-:W4:Y:S03]  /*27250*/  LDL.LU R29, [R1+0xf0] ;  /* 0x0000f000011d7983 */ /* 0x000f260000300800 */
[----:B------:R-:W-:-:S05]  /*27260*/  IMAD.SHL.U32 R10, R20, 0x2, RZ ;  /* 0x00000002140a7824 */ /* 0x000fca00078e00ff */
[----:B------:R-:W-:Y:S01]  /*27270*/  LOP3.LUT R10, R10, 0x20, RZ, 0x3c, !PT ;  /* 0x000000200a0a7812 */ /* 0x000fe200078e3cff */
[----:B--2---:R0:W-:Y:S01]  /*27280*/  STS.U16 [R15+0xb480], R0 ;  /* 0x00b480000f007388 */ /* 0x0041e20000000400 */
[----:B------:R-:W-:Y:S02]  /*27290*/  STS.U16 [R15+0xb880], R14 ;  /* 0x00b8800e0f007388 */ /* 0x000fe40000000400 */
[----:B------:R-:W-:Y:S02]  /*272a0*/  STS.U16 [R15+0xbc80], R16 ;  /* 0x00bc80100f007388 */ /* 0x000fe40000000400 */
[----:B------:R-:W-:Y:S01]  /*272b0*/  STS.U16 [R10+0x8100], R17 ;  /* 0x008100110a007388 */ /* 0x000fe20000000400 */
[----:B------:R-:W-:Y:S04]  /*272c0*/  STS.U16 [R10+0x8500], R18 ;  /* 0x008500120a007388 */ /* 0x000fe80000000400 */
[----:B0-----:R-:W2:Y:S01]  /*272d0*/  LDL.LU R0, [R1+0xec] ;  /* 0x0000ec0001007983 */ /* 0x001ea20000300800 */
[----:B------:R-:W2:Y:S02]  /*272e0*/  LDL.LU R2, [R1+0xe8] ;  /* 0x0000e80001027983 */ /* 0x000ea40000300800 */
[----:B------:R-:W2:Y:S02]  /*272f0*/  LDL.LU R6, [R1+0xe4] ;  /* 0x0000e40001067983 */ /* 0x000ea40000300800 */
[----:B------:R-:W2:Y:S01]  /*27300*/  LDL.LU R28, [R1+0xe0] ;  /* 0x0000e000011c7983 */ /* 0x000ea20000300800 */
[----:B------:R-:W2:Y:S01]  /*27310*/  LDL.LU R7, [R1+0xdc] ;  /* 0x0000dc0001077983 */ /* 0x000ea20000300800 */
[----:B------:R-:W2:Y:S03]  /*27320*/  LDL.LU R9, [R1+0xd8] ;  /* 0x0000d80001097983 */ /* 0x000ea60000300800 */
[----:B------:R-:W-:Y:S01]  /*27330*/  STS.U16 [R10+0x8900], R19 ;  /* 0x008900130a007388 */ /* 0x000fe20000000400 */
[----:B------:R-:W2:Y:S02]  /*27340*/  LDL.LU R8, [R1+0xd4] ;  /* 0x0000d40001087983 */ /* 0x000ea40000300800 */
[----:B------:R-:W-:Y:S02]  /*27350*/  STS.U16 [R10+0x8d00], R21 ;  /* 0x008d00150a007388 */ /* 0x000fe40000000400 */
[----:B------:R-:W2:Y:S01]  /*27360*/  LDL.LU R5, [R1+0xd0] ;  /* 0x0000d00001057983 */ /* 0x000ea20000300800 */
[----:B------:R-:W-:Y:S04]  /*27370*/  STS.U16 [R10+0x9100], R22 ;  /* 0x009100160a007388 */ /* 0x000fe80000000400 */
[----:B------:R-:W2:Y:S01]  /*27380*/  LDL.LU R4, [R1+0xcc] ;  /* 0x0000cc0001047983 */ /* 0x000ea20000300800 */
[----:B------:R-:W-:Y:S02]  /*27390*/  STS.U16 [R10+0x9500], R23 ;  /* 0x009500170a007388 */ /* 0x000fe40000000400 */
[----:B------:R-:W2:Y:S02]  /*273a0*/  LDL.LU R3, [R1+0xc8] ;  /* 0x0000c80001037983 */ /* 0x000ea40000300800 */
[----:B------:R0:W-:Y:S01]  /*273b0*/  STS.U16 [R10+0x9900], R24 ;  /* 0x009900180a007388 */ /* 0x0001e20000000400 */
[----:B------:R-:W2:Y:S04]  /*273c0*/  LDL.LU R11, [R1+0xc4] ;  /* 0x0000c400010b7983 */ /* 0x000ea80000300800 */
[----:B0-----:R-:W2:Y:S01]  /*273d0*/  LDL.LU R24, [R1+0xc0] ;  /* 0x0000c00001187983 */ /* 0x001ea20000300800 */
[----:B------:R-:W-:-:S03]  /*273e0*/  IMAD.SHL.U32 R20, R20, 0x2, RZ ;  /* 0x0000000214147824 */ /* 0x000fc600078e00ff */
[----:B---3--:R0:W-:Y:S01]  /*273f0*/  STS.U16 [R10+0x9d00], R25 ;  /* 0x009d00190a007388 */ /* 0x0081e20000000400 */
[----:B------:R-:W3:Y:S02]  /*27400*/  LDL.LU R12, [R1+0xbc] ;  /* 0x0000bc00010c7983 */ /* 0x000ee40000300800 */
[----:B------:R-:W3:Y:S02]  /*27410*/  LDL.LU R13, [R1+0xb8] ;  /* 0x0000b800010d7983 */ /* 0x000ee40000300800 */
[----:B------:R-:W3:Y:S01]  /*27420*/  LDL.LU R14, [R1+0xb4] ;  /* 0x0000b400010e7983 */ /* 0x000ee20000300800 */
[----:B------:R-:W-:Y:S01]  /*27430*/  LOP3.LUT R20, R20, 0x30, RZ, 0x3c, !PT ;  /* 0x0000003014147812 */ /* 0x000fe200078e3cff */
        /* <DEDUP_REMOVED lines=8> */
[----:B0-----:R-:W3:Y:S04]  /*274c0*/  LDL.LU R25, [R1+0x90] ;  /* 0x0000900001197983 */ /* 0x001ee80000300800 */
[----:B------:R0:W-:Y:S04]  /*274d0*/  STS.U16 [R10+0xa100], R26 ;  /* 0x00a1001a0a007388 */ /* 0x0001e80000000400 */
[----:B0-----:R-:W3:Y:S04]  /*274e0*/  LDL.LU R26, [R1+0x8c] ;  /* 0x00008c00011a7983 */ /* 0x001ee80000300800 */
[----:B------:R0:W-:Y:S04]  /*274f0*/  STS.U16 [R10+0xa500], R27 ;  /* 0x00a5001b0a007388 */ /* 0x0001e80000000400 */
[----:B0-----:R-:W3:Y:S04]  /*27500*/  LDL.LU R27, [R1+0x88] ;  /* 0x00008800011b7983 */ /* 0x001ee80000300800 */
[----:B----4-:R0:W-:Y:S04]  /*27510*/  STS.U16 [R10+0xa900], R29 ;  /* 0x00a9001d0a007388 */ /* 0x0101e80000000400 */
[----:B0-----:R-:W4:Y:S04]  /*27520*/  LDL.LU R29, [R1+0x84] ;  /* 0x00008400011d7983 */ /* 0x001f280000300800 */
[----:B--2---:R0:W-:Y:S01]  /*27530*/  STS.U16 [R10+0xad00], R0 ;  /* 0x00ad00000a007388 */ /* 0x0041e20000000400 */
[----:B------:R-:W-:Y:S02]  /*27540*/  STS.U16 [R10+0xb100], R2 ;  /* 0x00b100020a007388 */ /* 0x000fe40000000400 */
[----:B------:R-:W-:Y:S02]  /*27550*/  STS.U16 [R10+0xb500], R6 ;  /* 0x00b500060a007388 */ /* 0x000fe40000000400 */
[----:B------:R-:W-:Y:S01]  /*27560*/  STS.U16 [R10+0xb900], R28 ;  /* 0x00b9001c0a007388 */ /* 0x000fe20000000400 */
[----:B------:R-:W-:Y:S01]  /*27570*/  STS.U16 [R10+0xbd00], R7 ;  /* 0x00bd00070a007388 */ /* 0x000fe20000000400 */
[----:B------:R-:W-:Y:S02]  /*27580*/  STS.U16 [R20+0x8180], R9 ;  /* 0x0081800914007388 */ /* 0x000fe40000000400 */
[----:B------:R-:W-:Y:S01]  /*27590*/  STS.U16 [R20+0x8580], R8 ;  /* 0x0085800814007388 */ /* 0x000fe20000000400 */
[----:B------:R-:W-:Y:S01]  /*275a0*/  STS.U16 [R20+0x8980], R5 ;  /* 0x0089800514007388 */ /* 0x000fe20000000400 */
[----:B------:R-:W-:Y:S03]  /*275b0*/  STS.U16 [R20+0x8d80], R4 ;  /* 0x008d800414007388 */ /* 0x000fe60000000400 */
[----:B0-----:R-:W2:Y:S04]  /*275c0*/  LDL.LU R0, [R1+0x80] ;  /* 0x0000800001007983 */ /* 0x001ea80000300800 */
[----:B------:R-:W-:Y:S01]  /*275d0*/  STS.U16 [R20+0x9180], R3 ;  /* 0x0091800314007388 */ /* 0x000fe20000000400 */
[----:B------:R-:W-:Y:S03]  /*275e0*/  STS.U16 [R20+0x9580], R11 ;  /* 0x0095800b14007388 */ /* 0x000fe60000000400 */
[----:B------:R0:W-:Y:S04]  /*275f0*/  STS.U16 [R20+0x9980], R24 ;  /* 0x0099801814007388 */ /* 0x0001e80000000400 */
[----:B0-----:R-:W0:Y:S02]  /*27600*/  S2R R24, SR_TID.X ;  /* 0x0000000000187919 */ /* 0x001e240000002100 */
[----:B0-----:R-:W-:-:S05]  /*27610*/  LOP3.LUT R24, R24, 0x3f, RZ, 0xc0, !PT ;  /* 0x0000003f18187812 */ /* 0x001fca00078ec0ff */
[----:B------:R0:W-:Y:S01]  /*27620*/  STL [R1+0x4198], R24 ;  /* 0x0041981801007387 */ /* 0x0001e20000100800 */
[----:B------:R-:W-:Y:S02]  /*27630*/  IMAD.SHL.U32 R8, R24, 0x2, RZ ;  /* 0x0000000218087824 */ /* 0x000fe400078e00ff */
[----:B------:R-:W2:Y:S01]  /*27640*/  LDL.LU R7, [R1+0x7c] ;  /* 0x00007c0001077983 */ /* 0x000ea20000300800 */
[----:B0-----:R-:W2:Y:S04]  /*27650*/  LDL.LU R24, [R1+0x70] ;  /* 0x0000700001187983 */ /* 0x001ea80000300800 */
[----:B--2---:R0:W-:Y:S04]  /*27660*/  STL [R1+0x419c], R24 ;  /* 0x00419c1801007387 */ /* 0x0041e80000100800 */
[----:B0-----:R-:W2:Y:S04]  /*27670*/  LDL.LU R24, [R1+0x74] ;  /* 0x0000740001187983 */ /* 0x001ea80000300800 */
[----:B---3--:R-:W-:Y:S01]  /*27680*/  STS.U16 [R20+0x9d80], R12 ;  /* 0x009d800c14007388 */ /* 0x008fe20000000400 */
[----:B------:R-:W-:Y:S02]  /*27690*/  STS.U16 [R20+0xa180], R13 ;  /* 0x00a1800d14007388 */ /* 0x000fe40000000400 */
[----:B------:R-:W-:Y:S02]  /*276a0*/  STS.U16 [R20+0xa580], R14 ;  /* 0x00a5800e14007388 */ /* 0x000fe40000000400 */
[----:B------:R-:W-:Y:S01]  /*276b0*/  STS.U16 [R20+0xa980], R15 ;  /* 0x00a9800f14007388 */ /* 0x000fe20000000400 */
[----:B------:R-:W-:Y:S01]  /*276c0*/  STS.U16 [R20+0xad80], R16 ;  /* 0x00ad801014007388 */ /* 0x000fe20000000400 */
[----:B------:R-:W-:Y:S01]  /*276d0*/  STS.U16 [R20+0xb180], R17 ;  /* 0x00b1801114007388 */ /* 0x000fe20000000400 */
[----:B------:R-:W-:Y:S01]  /*276e0*/  LOP3.LUT R8, R8, 0x40, RZ, 0x3c, !PT ;  /* 0x0000004008087812 */ /* 0x000fe200078e3cff */
[----:B------:R-:W-:Y:S01]  /*276f0*/  STS.U16 [R20+0xb580], R18 ;  /* 0x00b5801214007388 */ /* 0x000fe20000000400 */
[----:B------:R-:W-:Y:S01]  /*27700*/  STS.U16 [R20+0xb980], R19 ;  /* 0x00b9801314007388 */ /* 0x000fe20000000400 */
[----:B------:R-:W-:Y:S03]  /*27710*/  STS.U16 [R20+0xbd80], R21 ;  /* 0x00bd801514007388 */ /* 0x000fe60000000400 */
[----:B--2---:R0:W-:Y:S04]  /*27720*/  STL [R1+0x41a0], R24 ;  /* 0x0041a01801007387 */ /* 0x0041e80000100800 */
[----:B0-----:R-:W2:Y:S01]  /*27730*/  LDL.LU R24, [R1+0x78] ;  /* 0x0000780001187983 */ /* 0x001ea20000300800 */
        /* <DEDUP_REMOVED lines=17> */
[----:B------:R0:W-:Y:S01]  /*27850*/  STS.U16 [R8+0x8200], R22 ;  /* 0x0082001608007388 */ /* 0x0001e20000000400 */
[----:B------:R-:W3:Y:S02]  /*27860*/  LDL.LU R21, [R1+0x28] ;  /* 0x0000280001157983 */ /* 0x000ee40000300800 */
[----:B------:R1:W-:Y:S02]  /*27870*/  STS.U16 [R8+0x8600], R23 ;  /* 0x0086001708007388 */ /* 0x0003e40000000400 */
[----:B------:R1:W-:Y:S01]  /*27880*/  STS.U16 [R8+0x8a00], R25 ;  /* 0x008a001908007388 */ /* 0x0003e20000000400 */
[----:B------:R1:W-:Y:S01]  /*27890*/  STS.U16 [R8+0x8e00], R26 ;  /* 0x008e001a08007388 */ /* 0x0003e20000000400 */
[----:B------:R1:W-:Y:S02]  /*278a0*/  STS.U16 [R8+0x9200], R27 ;  /* 0x0092001b08007388 */ /* 0x0003e40000000400 */
[----:B----4-:R4:W-:Y:S01]  /*278b0*/  STS.U16 [R8+0x9600], R29 ;  /* 0x0096001d08007388 */ /* 0x0109e20000000400 */
[----:B0-----:R-:W3:Y:S01]  /*278c0*/  LDL.LU R22, [R1+0x24] ;  /* 0x0000240001167983 */ /* 0x001ee20000300800 */
[----:B-1----:R-:W3:Y:S03]  /*278d0*/  LDL.LU R23, [R1+0x20] ;  /* 0x0000200001177983 */ /* 0x002ee60000300800 */
[----:B------:R-:W3:Y:S04]  /*278e0*/  LDL.LU R25, [R1+0x1c] ;  /* 0x00001c0001197983 */ /* 0x000ee80000300800 */
[----:B------:R-:W3:Y:S01]  /*278f0*/  LDL.LU R26, [R1+0x18] ;  /* 0x00001800011a7983 */ /* 0x000ee20000300800 */
[----:B------:R-:W3:Y:S02]  /*27900*/  LDL.LU R27, [R1+0x14] ;  /* 0x00001400011b7983 */ /* 0x000ee40000300800 */
[----:B------:R0:W-:Y:S02]  /*27910*/  STS.U16 [R8+0x9a00], R0 ;  /* 0x009a000008007388 */ /* 0x0001e40000000400 */
[----:B----4-:R-:W4:Y:S01]  /*27920*/  LDL.LU R29, [R1+0x10] ;  /* 0x00001000011d7983 */ /* 0x010f220000300800 */
[----:B------:R1:W-:Y:S04]  /*27930*/  STS.U16 [R8+0x9e00], R7 ;  /* 0x009e000708007388 */ /* 0x0003e80000000400 */
[----:B0-----:R-:W3:Y:S01]  /*27940*/  LDL.LU R0, [R1+0xc] ;  /* 0x00000c0001007983 */ /* 0x001ee20000300800 */
[----:B------:R-:W3:Y:S02]  /*27950*/  LDL.LU R2, [R1+0x8] ;  /* 0x0000080001027983 */ /* 0x000ee40000300800 */
[----:B-1----:R-:W3:Y:S01]  /*27960*/  LDL.LU R7, [R1] ;  /* 0x0000000001077983 */ /* 0x002ee20000300800 */
[----:B--2---:R0:W-:Y:S04]  /*27970*/  STS.U16 [R8+0xa200], R24 ;  /* 0x00a2001808007388 */ /* 0x0041e80000000400 */
[----:B0-----:R-:W2:Y:S04]  /*27980*/  LDL.LU R24, [R1+0x41a0] ;  /* 0x0041a00001187983 */ /* 0x001ea80000300800 */
[----:B--2---:R0:W-:Y:S04]  /*27990*/  STS.U16 [R8+0xa600], R24 ;  /* 0x00a6001808007388 */ /* 0x0041e80000000400 */
[----:B0-----:R-:W2:Y:S04]  /*279a0*/  LDL.LU R24, [R1+0x419c] ;  /* 0x00419c0001187983 */ /* 0x001ea80000300800 */
[----:B--2---:R0:W-:Y:S04]  /*279b0*/  STS.U16 [R8+0xaa00], R24 ;  /* 0x00aa001808007388 */ /* 0x0041e80000000400 */
[----:B0-----:R-:W2:Y:S01]  /*279c0*/  LDL.LU R24, [R1+0x4198] ;  /* 0x0041980001187983 */ /* 0x001ea20000300800 */
[----:B---3--:R0:W-:Y:S02]  /*279d0*/  STS.U16 [R8+0xae00], R6 ;  /* 0x00ae000608007388 */ /* 0x0081e40000000400 */
[----:B------:R1:W-:Y:S01]  /*279e0*/  STS.U16 [R8+0xb200], R28 ;  /* 0x00b2001c08007388 */ /* 0x0003e20000000400 */
[----:B0-----:R-:W4:Y:S01]  /*279f0*/  LDL.LU R6, [R1+0x4194] ;  /* 0x0041940001067983 */ /* 0x001f220000300800 */
[----:B-1----:R-:W4:Y:S02]  /*27a00*/  LDL.LU R28, [R1+0x4190] ;  /* 0x00419000011c7983 */ /* 0x002f240000300800 */
[----:B------:R0:W-:Y:S02]  /*27a10*/  STS.U16 [R8+0xb600], R10 ;  /* 0x00b6000a08007388 */ /* 0x0001e40000000400 */
[----:B------:R1:W-:Y:S01]  /*27a20*/  STS.U16 [R8+0xba00], R9 ;  /* 0x00ba000908007388 */ /* 0x0003e20000000400 */
[----:B------:R4:W-:Y:S04]  /*27a30*/  STS.U16 [R8+0xbe00], R5 ;  /* 0x00be000508007388 */ /* 0x0009e80000000400 */
[----:B0-----:R-:W4:Y:S01]  /*27a40*/  LDL.LU R10, [R1+0x418c] ;  /* 0x00418c00010a7983 */ /* 0x001f220000300800 */
[----:B-1----:R-:W4:Y:S02]  /*27a50*/  LDL.LU R9, [R1+0x4188] ;  /* 0x0041880001097983 */ /* 0x002f240000300800 */
[----:B----4-:R-:W4:Y:S01]  /*27a60*/  LDL.LU R8, [R1+0x4184] ;  /* 0x0041840001087983 */ /* 0x010f220000300800 */
[----:B------:R-:W4:Y:S01]  /*27a70*/  LDL.LU R5, [R1+0x4180] ;  /* 0x0041800001057983 */ /* 0x000f220000300800 */
[----:B--2---:R-:W-:-:S05]  /*27a80*/  IMAD.SHL.U32 R24, R24, 0x2, RZ ;  /* 0x0000000218187824 */ /* 0x004fca00078e00ff */
[----:B------:R-:W-:-:S05]  /*27a90*/  LOP3.LUT R24, R24, 0x50, RZ, 0x3c, !PT ;  /* 0x0000005018187812 */ /* 0x000fca00078e3cff */
[----:B------:R0:W-:Y:S01]  /*27aa0*/  STS.U16 [R24+0x8280], R4 ;  /* 0x0082800418007388 */ /* 0x0001e20000000400 */
[----:B------:R1:W-:Y:S02]  /*27ab0*/  STS.U16 [R24+0x8680], R3 ;  /* 0x0086800318007388 */ /* 0x0003e40000000400 */
[----:B------:R2:W-:Y:S02]  /*27ac0*/  STS.U16 [R24+0x8a80], R11 ;  /* 0x008a800b18007388 */ /* 0x0005e40000000400 */
[----:B------:R2:W-:Y:S01]  /*27ad0*/  STS.U16 [R24+0x8e80], R12 ;  /* 0x008e800c18007388 */ /* 0x0005e20000000400 */
[----:B------:R2:W-:Y:S01]  /*27ae0*/  STS.U16 [R24+0x9280], R13 ;  /* 0x0092800d18007388 */ /* 0x0005e20000000400 */
[----:B------:R4:W-:Y:S03]  /*27af0*/  STS.U16 [R24+0x9680], R14 ;  /* 0x0096800e18007388 */ /* 0x0009e60000000400 */
[----:B0-----:R-:W3:Y:S01]  /*27b00*/  LDL.LU R4, [R1+0x417c] ;  /* 0x00417c0001047983 */ /* 0x001ee20000300800 */
[----:B-1----:R-:W3:Y:S02]  /*27b10*/  LDL.LU R3, [R1+0x4178] ;  /* 0x0041780001037983 */ /* 0x002ee40000300800 */
[----:B--2---:R-:W2:Y:S01]  /*27b20*/  LDL.LU R11, [R1+0x4174] ;  /* 0x00417400010b7983 */ /* 0x004ea20000300800 */
[----:B------:R-:W2:Y:S04]  /*27b30*/  LDL.LU R12, [R1+0x4170] ;  /* 0x00417000010c7983 */ /* 0x000ea80000300800 */
[----:B------:R-:W2:Y:S01]  /*27b40*/  LDL.LU R13, [R1+0x416c] ;  /* 0x00416c00010d7983 */ /* 0x000ea20000300800 */
[----:B----4-:R-:W4:Y:S03]  /*27b50*/  LDL.LU R14, [R1+0x4168] ;  /* 0x00416800010e7983 */ /* 0x010f260000300800 */
[----:B------:R0:W-:Y:S01]  /*27b60*/  STS.U16 [R24+0x9a80], R15 ;  /* 0x009a800f18007388 */ /* 0x0001e20000000400 */
[----:B------:R1:W-:Y:S02]  /*27b70*/  STS.U16 [R24+0x9e80], R16 ;  /* 0x009e801018007388 */ /* 0x0003e40000000400 */
[----:B------:R1:W-:Y:S02]  /*27b80*/  STS.U16 [R24+0xa280], R17 ;  /* 0x00a2801118007388 */ /* 0x0003e40000000400 */
[----:B------:R1:W-:Y:S01]  /*27b90*/  STS.U16 [R24+0xa680], R18 ;  /* 0x00a6801218007388 */ /* 0x0003e20000000400 */
[----:B------:R1:W-:Y:S01]  /*27ba0*/  STS.U16 [R24+0xaa80], R19 ;  /* 0x00aa801318007388 */ /* 0x0003e20000000400 */
[----:B------:R1:W-:Y:S03]  /*27bb0*/  STS.U16 [R24+0xae80], R20 ;  /* 0x00ae801418007388 */ /* 0x0003e60000000400 */
[----:B0-----:R-:W2:Y:S01]  /*27bc0*/  LDL.LU R15, [R1+0x4164] ;  /* 0x00416400010f7983 */ /* 0x001ea20000300800 */
[----:B-1----:R-:W2:Y:S03]  /*27bd0*/  LDL.LU R16, [R1+0x4160] ;  /* 0x0041600001107983 */ /* 0x002ea60000300800 */
[----:B------:R-:W2:Y:S01]  /*27be0*/  LDL.LU R17, [R1+0x415c] ;  /* 0x00415c0001117983 */ /* 0x000ea20000300800 */
[----:B------:R-:W2:Y:S03]  /*27bf0*/  LDL.LU R18, [R1+0x4158] ;  /* 0x0041580001127983 */ /* 0x000ea60000300800 */
[----:B------:R-:W2:Y:S01]  /*27c00*/  LDL.LU R19, [R1+0x4154] ;  /* 0x0041540001137983 */ /* 0x000ea20000300800 */
[----:B------:R-:W2:Y:S03]  /*27c10*/  LDL.LU R20, [R1+0x4150] ;  /* 0x0041500001147983 */ /* 0x000ea60000300800 */
        /* <DEDUP_REMOVED lines=11> */
[----:B------:R-:W2:Y:S02]  /*27cd0*/  LDL.LU R26, [R1+0x4138] ;  /* 0x00413800011a7983 */ /* 0x000ea40000300800 */
[----:B------:R-:W2:Y:S01]  /*27ce0*/  LDL.LU R27, [R1+0x4134] ;  /* 0x00413400011b7983 */ /* 0x000ea20000300800 */
[----:B------:R0:W-:Y:S01]  /*27cf0*/  STS.U16 [R28+0x8b00], R29 ;  /* 0x008b001d1c007388 */ /* 0x0001e20000000400 */
[----:B------:R1:W-:Y:S03]  /*27d00*/  STS.U16 [R28+0x8f00], R0 ;  /* 0x008f00001c007388 */ /* 0x0003e60000000400 */
[----:B0-----:R-:W2:Y:S01]  /*27d10*/  LDL.LU R29, [R1+0x4130] ;  /* 0x00413000011d7983 */ /* 0x001ea20000300800 */
[----:B-1----:R-:W2:Y:S02]  /*27d20*/  LDL.LU R0, [R1+0x412c] ;  /* 0x00412c0001007983 */ /* 0x002ea40000300800 */
[----:B------:R-:W-:Y:S01]  /*27d30*/  STS.U16 [R28+0x9300], R2 ;  /* 0x009300021c007388 */ /* 0x000fe20000000400 */
[----:B--2---:R0:W-:Y:S04]  /*27d40*/  STS.U16 [R28+0x9700], R0 ;  /* 0x009700001c007388 */ /* 0x0041e80000000400 */
[----:B0-----:R-:W2:Y:S01]  /*27d50*/  LDL.LU R0, [R1+0x4128] ;  /* 0x0041280001007983 */ /* 0x001ea20000300800 */
        /* <DEDUP_REMOVED lines=9> */
[----:B------:R0:W-:Y:S02]  /*27df0*/  STS.U16 [R28+0xbf00], R20 ;  /* 0x00bf00141c007388 */ /* 0x0001e40000000400 */
[----:B0-----:R-:W0:Y:S02]  /*27e00*/  S2R R28, SR_TID.X ;  /* 0x00000000001c7919 */ /* 0x001e240000002100 */
[----:B0-----:R-:W-:-:S02]  /*27e10*/  IMAD.SHL.U32 R7, R28, 0x2, RZ ;  /* 0x000000021c077824 */ /* 0x001fc400078e00ff */
[----:B------:R-:W-:-:S03]  /*27e20*/  IMAD.SHL.U32 R29, R28, 0x100, RZ ;  /* 0x000001001c1d7824 */ /* 0x000fc600078e00ff */
[----:B------:R-:W-:-:S04]  /*27e30*/  LOP3.LUT R2, R7, 0x10, RZ, 0xc0, !PT ;  /* 0x0000001007027812 */ /* 0x000fc800078ec0ff */
[----:B------:R-:W-:Y:S01]  /*27e40*/  LOP3.LUT R2, R2, 0x20, R28, 0xf8, !PT ;  /* 0x0000002002027812 */ /* 0x000fe200078ef81c */
[----:B--2---:R0:W-:Y:S01]  /*27e50*/  STS.U16 [R6+0xbf80], R0 ;  /* 0x00bf800006007388 */ /* 0x0041e20000000400 */
[----:B------:R-:W-:Y:S02]  /*27e60*/  STS.U16 [R6+0x8380], R19 ;  /* 0x0083801306007388 */ /* 0x000fe40000000400 */
[----:B------:R-:W-:Y:S02]  /*27e70*/  STS.U16 [R6+0x8780], R18 ;  /* 0x0087801206007388 */ /* 0x000fe40000000400 */
[----:B------:R-:W-:Y:S01]  /*27e80*/  STS.U16 [R6+0x8b80], R17 ;  /* 0x008b801106007388 */ /* 0x000fe20000000400 */
[----:B------:R-:W-:Y:S01]  /*27e90*/  STS.U16 [R6+0x8f80], R16 ;  /* 0x008f801006007388 */ /* 0x000fe20000000400 */
[----:B------:R-:W-:Y:S02]  /*27ea0*/  STS.U16 [R6+0x9380], R15 ;  /* 0x0093800f06007388 */ /* 0x000fe40000000400 */
[----:B----4-:R-:W-:Y:S02]  /*27eb0*/  STS.U16 [R6+0x9780], R14 ;  /* 0x0097800e06007388 */ /* 0x010fe40000000400 */
[----:B------:R-:W-:Y:S01]  /*27ec0*/  STS.U16 [R6+0x9b80], R13 ;  /* 0x009b800d06007388 */ /* 0x000fe20000000400 */
[----:B------:R-:W-:Y:S01]  /*27ed0*/  STS.U16 [R6+0x9f80], R12 ;  /* 0x009f800c06007388 */ /* 0x000fe20000000400 */
[----:B------:R-:W-:Y:S02]  /*27ee0*/  STS.U16 [R6+0xa380], R11 ;  /* 0x00a3800b06007388 */ /* 0x000fe40000000400 */
[----:B---3--:R-:W-:Y:S02]  /*27ef0*/  STS.U16 [R6+0xa780], R3 ;  /* 0x00a7800306007388 */ /* 0x008fe40000000400 */
[----:B------:R-:W-:Y:S01]  /*27f00*/  STS.U16 [R6+0xab80], R4 ;  /* 0x00ab800406007388 */ /* 0x000fe20000000400 */
[----:B------:R-:W-:Y:S01]  /*27f10*/  STS.U16 [R6+0xaf80], R5 ;  /* 0x00af800506007388 */ /* 0x000fe20000000400 */
[----:B------:R-:W-:Y:S02]  /*27f20*/  STS.U16 [R6+0xb380], R8 ;  /* 0x00b3800806007388 */ /* 0x000fe40000000400 */
[----:B------:R-:W-:Y:S02]  /*27f30*/  STS.U16 [R6+0xb780], R9 ;  /* 0x00b7800906007388 */ /* 0x000fe40000000400 */
[----:B------:R-:W-:Y:S01]  /*27f40*/  STS.U16 [R6+0xbb80], R10 ;  /* 0x00bb800a06007388 */ /* 0x000fe20000000400 */
[----:B0-----:R-:W-:-:S05]  /*27f50*/  LOP3.LUT R0, R28, 0x7, RZ, 0xc0, !PT ;  /* 0x000000071c007812 */ /* 0x001fca00078ec0ff */
[----:B------:R-:W-:-:S05]  /*27f60*/  IMAD R28, R0, 0x90, RZ ;  /* 0x00000090001c7824 */ /* 0x000fca00078e02ff */
[----:B------:R-:W-:Y:S01]  /*27f70*/  LOP3.LUT R28, R28, 0x30, R7, 0x78, !PT ;  /* 0x000000301c1c7812 */ /* 0x000fe200078e7807 */
[----:B------:R-:W-:Y:S06]  /*27f80*/  BAR.SYNC.DEFER_BLOCKING 0x0 ;  /* 0x0000000000007b1d */ /* 0x000fec0000010000 */
[----:B------:R-:W0:Y:S04]  /*27f90*/  LDSM.16.M88.4 R12, [R28+0x8000] ;  /* 0x008000001c0c783b */ /* 0x000e280000000200 */
[----:B------:R-:W1:Y:S01]  /*27fa0*/  LDSM.16.M88.4 R8, [R28+0x8400] ;  /* 0x008400001c08783b */ /* 0x000e620000000200 */
[----:B------:R-:W-:-:S03]  /*27fb0*/  IMAD R0, R0, 0x210, RZ ;  /* 0x0000021000007824 */ /* 0x000fc600078e02ff */
[----:B------:R-:W-:Y:S04]  /*27fc0*/  LDSM.16.M88.4 R24, [R28+0x8c00] ;  /* 0x008c00001c18783b */ /* 0x000fe80000000200 */
[----:B------:R-:W-:Y:S04]  /*27fd0*/  LDSM.16.M88.4 R16, [R28+0x9800] ;  /* 0x009800001c10783b */ /* 0x000fe80000000200 */
[----:B0-----:R-:W-:Y:S01]  /*27fe0*/  STL.64 [R1+0x20], R12 ;  /* 0x0000200c01007387 */ /* 0x001fe20000100a00 */
[----:B------:R-:W-:Y:S02]  /*27ff0*/  STL.64 [R1+0x28], R14 ;  /* 0x0000280e01007387 */ /* 0x000fe40000100a00 */
[----:B-1----:R-:W-:Y:S02]  /*28000*/  STL.64 [R1+0x10], R8 ;  /* 0x0000100801007387 */ /* 0x002fe40000100a00 */
[----:B------:R-:W-:Y:S01]  /*28010*/  IMAD.MOV.U32 R4, RZ, RZ, R8 ;  /* 0x000000ffff047224 */ /* 0x000fe200078e0008 */
[----:B------:R-:W-:Y:S01]  /*28020*/  STL.64 [R1+0x18], R10 ;  /* 0x0000180a01007387 */ /* 0x000fe20000100a00 */
[----:B------:R-:W-:-:S02]  /*28030*/  IMAD.MOV.U32 R3, RZ, RZ, R9 ;  /* 0x000000ffff037224 */ /* 0x000fc400078e0009 */
[----:B------:R-:W0:Y:S01]  /*28040*/  LDSM.16.M88.4 R8, [R28+0x8800] ;  /* 0x008800001c08783b */ /* 0x000e220000000200 */
[----:B------:R-:W-:Y:S01]  /*28050*/  LOP3.LUT R0, R0, R2, RZ, 0x3c, !PT ;  /* 0x0000000200007212 */ /* 0x000fe200078e3cff */
[----:B------:R-:W-:Y:S03]  /*28060*/  LDSM.16.M88.4 R12, [R28+0x9c00] ;  /* 0x009c00001c0c783b */ /* 0x000fe60000000200 */
[----:B------:R-:W-:-:S05]  /*28070*/  LOP3.LUT R0, R0, 0x1000, R29, 0xf8, !PT ;  /* 0x0000100000007812 */ /* 0x000fca00078ef81d */
[----:B------:R1:W-:Y:S04]  /*28080*/  LDSM.16.MT88.4 R20, [R0] ;  /* 0x000000000014783b */ /* 0x0003e80000004200 */
[----:B0-----:R-:W-:Y:S01]  /*28090*/  STL.64 [R1], R8 ;  /* 0x0000000801007387 */ /* 0x001fe20000100a00 */
[----:B------:R-:W-:Y:S02]  /*280a0*/  IMAD.MOV.U32 R2, RZ, RZ, R8 ;  /* 0x000000ffff027224 */ /* 0x000fe400078e0008 */
[----:B------:R-:W-:Y:S02]  /*280b0*/  STL.64 [R1+0x8], R10 ;  /* 0x0000080a01007387 */ /* 0x000fe40000100a00 */
[----:B-1----:R-:W-:Y:S02]  /*280c0*/  IMAD.MOV.U32 R0, RZ, RZ, R9 ;  /* 0x000000ffff007224 */ /* 0x002fe400078e0009 */
[----:B------:R-:W0:Y:S04]  /*280d0*/  LDSM.16.M88.4 R8, [R28+0x9000] ;  /* 0x009000001c08783b */ /* 0x000e280000000200 */
[----:B------:R-:W-:Y:S01]  /*280e0*/  STL [R1+0x3c44], R26 ;  /* 0x003c441a01007387 */ /* 0x000fe20000100800 */
[----:B------:R-:W-:Y:S02]  /*280f0*/  STL [R1+0x3c40], R27 ;  /* 0x003c401b01007387 */ /* 0x000fe40000100800 */
[----:B------:R-:W-:Y:S01]  /*28100*/  STL.64 [R1+0x4108], R24 ;  /* 0x0041081801007387 */ /* 0x000fe20000100a00 */
[----:B0-----:R-:W-:Y:S01]  /*28110*/  STL [R1+0x38f4], R10 ;  /* 0x0038f40a01007387 */ /* 0x001fe20000100800 */
[----:B------:R-:W-:Y:S02]  /*28120*/  STL [R1+0x38f0], R11 ;  /* 0x0038f00b01007387 */ /* 0x000fe40000100800 */
[----:B------:R0:W-:Y:S02]  /*28130*/  STL.64 [R1+0x4110], R8 ;  /* 0x0041100801007387 */ /* 0x0001e40000100a00 */
[----:B0-----:R-:W-:-:S02]  /*28140*/  IMAD.MOV.U32 R8, RZ, RZ, R4 ;  /* 0x000000ffff087224 */ /* 0x001fc400078e0004 */
[----:B------:R-:W0:Y:S01]  /*28150*/  LDSM.16.M88.4 R4, [R28+0x9400] ;  /* 0x009400001c04783b */ /* 0x000e220000000200 */
[----:B------:R-:W-:Y:S02]  /*28160*/  IMAD.MOV.U32 R9, RZ, RZ, R3 ;  /* 0x000000ffff097224 */ /* 0x000fe400078e0003 */
[----:B------:R-:W2:Y:S03]  /*28170*/  LDL R3, [R1+0x1954] ;  /* 0x0019540001037983 */ /* 0x000ea60000100800 */
[----:B------:R1:W-:Y:S04]  /*28180*/  STL.64 [R1+0x4120], R8 ;  /* 0x0041200801007387 */ /* 0x0003e80000100a00 */
[----:B-1----:R-:W3:Y:S04]  /*28190*/  LDL.64 R8, [R1+0x20] ;  /* 0x0000200001087983 */ /* 0x002ee80000100a00 */
[----:B0-----:R-:W-:Y:S01]  /*281a0*/  STL [R1+0x388c], R6 ;  /* 0x00388c0601007387 */ /* 0x001fe20000100800 */
[----:B------:R-:W-:Y:S02]  /*281b0*/  STL [R1+0x3888], R7 ;  /* 0x0038880701007387 */ /* 0x000fe40000100800 */
[----:B------:R-:W-:Y:S02]  /*281c0*/  STL.64 [R1+0x4118], R4 ;  /* 0x0041180401007387 */ /* 0x000fe40000100a00 */
[----:B------:R0:W-:Y:S01]  /*281d0*/  STL.64 [R1+0x30], R16 ;  /* 0x0000301001007387 */ /* 0x0001e20000100a00 */
[----:B------:R-:W1:Y:S04]  /*281e0*/  LDSM.16.M88.4 R4, [R28+0xa000] ;  /* 0x00a000001c04783b */ /* 0x000e680000000200 */
[----:B------:R4:W-:Y:S04]  /*281f0*/  STL.64 [R1+0x38], R18 ;  /* 0x0000381201007387 */ /* 0x0009e80000100a00 */
[----:B0-----:R-:W3:Y:S01]  /*28200*/  LDL.LU.64 R16, [R1+0x9f0] ;  /* 0x0009f00001107983 */ /* 0x001ee20000300a00 */
[----:B------:R-:W-:Y:S02]  /*28210*/  STL.64 [R1+0x150], R12 ;  /* 0x0001500c01007387 */ /* 0x000fe40000100a00 */
[----:B------:R-:W-:Y:S02]  /*28220*/  STL.64 [R1+0x158], R14 ;  /* 0x0001580e01007387 */ /* 0x000fe40000100a00 */
[----:B------:R-:W0:Y:S04]  /*28230*/  LDSM.16.M88.4 R12, [R28+0xa400] ;  /* 0x00a400001c0c783b */ /* 0x000e280000000200 */
[----:B----4-:R-:W4:Y:S04]  /*28240*/  LDL.LU.64 R18, [R1+0x9f8] ;  /* 0x0009f80001127983 */ /* 0x010f280000300a00 */
[----:B-1----:R1:W-:Y:S01]  /*28250*/  STL.64 [R1+0x140], R4 ;  /* 0x0001400401007387 */ /* 0x0023e20000100a00 */
[----:B------:R0:W-:Y:S03]  /*28260*/  STL.64 [R1+0x148], R6 ;  /* 0x0001480601007387 */ /* 0x0001e60000100a00 */
[----:B-1----:R-:W3:Y:S01]  /*28270*/  LDL.LU.64 R4, [R1+0xa10] ;  /* 0x000a100001047983 */ /* 0x002ee20000300a00 */
[----:B0-----:R-:W3:Y:S03]  /*28280*/  LDL.LU.64 R6, [R1+0xa18] ;  /* 0x000a180001067983 */ /* 0x001ee60000300a00 */
[----:B------:R-:W-:Y:S01]  /*28290*/  STL.64 [R1+0x130], R12 ;  /* 0x0001300c01007387 */ /* 0x000fe20000100a00 */
[----:B------:R-:W-:Y:S03]  /*282a0*/  STL.64 [R1+0x138], R14 ;  /* 0x0001380e01007387 */ /* 0x000fe60000100a00 */
[----:B------:R-:W0:Y:S04]  /*282b0*/  LDSM.16.M88.4 R12, [R28+0xa800] ;  /* 0x00a800001c0c783b */ /* 0x000e280000000200 */
[----:B------:R-:W3:Y:S01]  /*282c0*/  LDL.LU.64 R24, [R1+0xa00] ;  /* 0x000a000001187983 */ /* 0x000ee20000300a00 */
[----:B------:R-:W3:Y:S03]  /*282d0*/  LDL.LU.64 R26, [R1+0xa08] ;  /* 0x000a0800011a7983 */ /* 0x000ee60000300a00 */
[----:B0-----:R-:W-:Y:S01]  /*282e0*/  STL.64 [R1+0x120], R12 ;  /* 0x0001200c01007387 */ /* 0x001fe20000100a00 */
[----:B------:R-:W-:Y:S02]  /*282f0*/  STL.64 [R1+0x128], R14 ;  /* 0x0001280e01007387 */ /* 0x000fe40000100a00 */
[----:B------:R-:W0:Y:S02]  /*28300*/  LDSM.16.M88.4 R12, [R28+0xac00] ;  /* 0x00ac00001c0c783b */ /* 0x000e240000000200 */
[----:B0-----:R-:W-:Y:S02]  /*28310*/  STL.64 [R1+0x110], R12 ;  /* 0x0001100c01007387 */ /* 0x001fe40000100a00 */
        /* <DEDUP_REMOVED lines=13> */
[----:B--2---:R-:W0:Y:S02]  /*283f0*/  LDSM.16.MT88.4 R12, [R3] ;  /* 0x00000000030c783b */ /* 0x004e240000004200 */
[----:B0-----:R-:W-:Y:S02]  /*28400*/  STL.64 [R1+0x4098], R14 ;  /* 0x0040980e01007387 */ /* 0x001fe40000100a00 */
[----:B------:R0:W-:Y:S02]  /*28410*/  STL.64 [R1+0x4090], R12 ;  /* 0x0040900c01007387 */ /* 0x0001e40000100a00 */
[----:B0-----:R-:W3:Y:S01]  /*28420*/  LDL.LU.64 R12, [R1+0xa20] ;  /* 0x000a2000010c7983 */ /* 0x001ee20000300a00 */
[----:B------:R-:W3:Y:S02]  /*28430*/  LDL.LU.64 R14, [R1+0xa28] ;  /* 0x000a2800010e7983 */ /* 0x000ee40000300a00 */
[----:B---3--:R-:W-:Y:S11]  /*28440*/  HMMA.16816.F32.BF16 R12, R20, R8, R12 ;  /* 0x00000008140c723c */ /* 0x008ff6000004180c */
[----:B------:R-:W-:Y:S11]  /*28450*/  @!UPT UIADD3 URZ, URZ, URZ, URZ ;  /* 0x0000003f3f3ff290 */ /* 0x000ff6000fffe03f */
[----:B------:R-:W-:Y:S01]  /*28460*/  @!UPT UIADD3 URZ, URZ, URZ, URZ ;  /* 0x0000003f3f3ff290 */ /* 0x000fe2000fffe03f */
[----:B------:R-:W-:Y:S01]  /*28470*/  STL.64 [R1+0x430], R12 ;  /* 0x0004300c01007387 */ /* 0x000fe20000100a00 */
[----:B------:R0:W-:Y:S02]  /*28480*/  STL.64 [R1+0x438], R14 ;  /* 0x0004380e01007387 */ /* 0x0001e40000100a00 */
[----:B0-----:R-:W-:Y:S02]  /*28490*/  IMAD.MOV.U32 R15, RZ, RZ, R8 ;  /* 0x000000ffff0f7224 */ /* 0x001fe400078e0008 */
[----:B------:R-:W-:Y:S02]  /*284a0*/  IMAD.MOV.U32 R14, RZ, RZ, R9 ;  /* 0x000000ffff0e7224 */ /* 0x000fe400078e0009 */
[----:B------:R-:W2:Y:S01]  /*284b0*/  LDL.LU.64 R8, [R1+0x4120] ;  /* 0x0041200001087983 */ /* 0x000ea20000300a00 */
[----:B------:R-:W-:Y:S02]  /*284c0*/  IMAD.MOV.U32 R12, RZ, RZ, R2 ;  /* 0x000000ffff0c7224 */ /* 0x000fe400078e0002 */
[----:B------:R-:W-:-:S02]  /*284d0*/  IMAD.MOV.U32 R13, RZ, RZ, R0 ;  /* 0x000000ffff0d7224 */ /* 0x000fc400078e0000 */
[----:B------:R0:W-:Y:S05]  /*284e0*/  STL.64 [R1+0x40e8], R14 ;  /* 0x0040e80e01007387 */ /* 0x0001ea0000100a00 */
[C---:B0-----:R-:W-:Y:S08]  /*284f0*/  HMMA.16816.F32.BF16 R12, R20.reuse, R12, R24 ;  /* 0x0000000c140c723c */ /* 0x041ff00000041818 */
[C---:B--2---:R-:W-:Y:S01]  /*28500*/  HMMA.16816.F32.BF16 R8, R20.reuse, R8, R4 ;  /* 0x000000081408723c */ /* 0x044fe20000041804 */
[----:B------:R-:W2:Y:S11]  /*28510*/  LDL.LU.64 R4, [R1+0x4118] ;  /* 0x0041180001047983 */ /* 0x000eb60000300a00 */
[----:B------:R-:W-:Y:S11]  /*28520*/  @!UPT UIADD3 URZ, URZ, URZ, URZ ;  /* 0x0000003f3f3ff290 */ /* 0x000ff6000fffe03f */
[----:B------:R0:W-:Y:S01]  /*28530*/  STL.64 [R1+0x420], R8 ;  /* 0x0004200801007387 */ /* 0x0001e20000100a00 */
[----:B------:R-:W-:Y:S03]  /*28540*/  STL.64 [R1+0x428], R10 ;  /* 0x0004280a01007387 */ /* 0x000fe60000100a00 */
[----:B0-----:R-:W3:Y:S01]  /*28550*/  LDL.LU.64 R8, [R1+0x4110] ;  /* 0x0041100001087983 */ /* 0x001ee20000300a00 */
[----:B------:R-:W4:Y:S02]  /*28560*/  LDL.LU.64 R24, [R1+0x4108] ;  /* 0x0041080001187983 */ /* 0x000f240000300a00 */
[----:B------:R-:W-:Y:S02]  /*28570*/  STL.64 [R1+0x410], R12 ;  /* 0x0004100c01007387 */ /* 0x000fe40000100a00 */
[----:B------:R4:W-:Y:S02]  /*28580*/  STL.64 [R1+0x418], R14 ;  /* 0x0004180e01007387 */ /* 0x0009e40000100a00 */
[C---:B----4-:R-:W-:Y:S01]  /*28590*/  HMMA.16816.F32.BF16 R12, R20.reuse, R24, R16 ;  /* 0x00000018140c723c */ /* 0x050fe20000041810 */
[----:B------:R-:W3:Y:S01]  /*285a0*/  LDL.LU.64 R16, [R1+0x9d0] ;  /* 0x0009d00001107983 */ /* 0x000ee20000300a00 */
[----:B------:R-:W3:Y:S11]  /*285b0*/  LDL.LU.64 R18, [R1+0x9d8] ;  /* 0x0009d80001127983 */ /* 0x000ef60000300a00 */
[----:B------:R-:W-:Y:S11]  /*285c0*/  @!UPT UIADD3 URZ, URZ, URZ, URZ ;  /* 0x0000003f3f3ff290 */ /* 0x000ff6000fffe03f */
[----:B------:R-:W-:Y:S02]  /*285d0*/  IMAD.MOV.U32 R11, RZ, RZ, R12 ;  /* 0x000000ffff0b7224 */ /* 0x000fe400078e000c */
[----:B------:R-:W-:Y:S02]  /*285e0*/  IMAD.MOV.U32 R29, RZ, RZ, R13 ;  /* 0x000000ffff1d7224 */ /* 0x000fe400078e000d */
[----:B------:R-:W-:Y:S02]  /*285f0*/  IMAD.MOV.U32 R28, RZ, RZ, R14 ;  /* 0x000000ffff1c7224 */ /* 0x000fe400078e000e */
[----:B------:R-:W-:Y:S01]  /*28600*/  IMAD.MOV.U32 R0, RZ, RZ, R15 ;  /* 0x000000ffff007224 */ /* 0x000fe200078e000f */
[----:B------:R-:W2:Y:S01]  /*28610*/  LDL.LU.64 R12, [R1+0x9c0] ;  /* 0x0009c000010c7983 */ /* 0x000ea20000300a00 */
[----:B------:R-:W2:Y:S02]  /*28620*/  LDL.LU.64 R14, [R1+0x9c8] ;  /* 0x0009c800010e7983 */ /* 0x000ea40000300a00 */
[----:B------:R0:W-:Y:S02]  /*28630*/  STL.64 [R1+0x40f8], R24 ;  /* 0x0040f81801007387 */ /* 0x0001e40000100a00 */
[----:B0-----:R-:W4:Y:S01]  /*28640*/  LDL.64 R24, [R1+0x150] ;  /* 0x0001500001187983 */ /* 0x001f220000100a00 */
[C---:B---3--:R-:W-:Y:S11]  /*28650*/  HMMA.16816.F32.BF16 R16, R20.reuse, R8, R16 ;  /* 0x000000081410723c */ /* 0x048ff60000041810 */
[----:B------:R-:W-:Y:S11]  /*28660*/  @!UPT UIADD3 URZ, URZ, URZ, URZ ;  /* 0x0000003f3f3ff290 */ /* 0x000ff6000fffe03f */
[----:B------:R-:W-:Y:S02]  /*28670*/  @!UPT UIADD3 URZ, URZ, URZ, URZ ;  /* 0x0000003f3f3ff290 */ /* 0x000fe4000fffe03f */
[----:B------:R-:W-:Y:S01]  /*28680*/  IMAD.MOV.U32 R10, RZ, RZ, R19 ;  /* 0x000000ffff0a7224 */ /* 0x000fe200078e0013 */
[----:B----4-:R0:W-:Y:S04]  /*28690*/  STL.64 [R1+0x4100], R24 ;  /* 0x0041001801007387 */ /* 0x0101e80000100a00 */
[----:B0-----:R-:W3:Y:S01]  /*286a0*/  LDL.LU.64 R24, [R1+0x9a0] ;  /* 0x0009a00001187983 */ /* 0x001ee20000300a00 */
[----:B------:R-:W3:Y:S02]  /*286b0*/  LDL.LU.64 R26, [R1+0x9a8] ;  /* 0x0009a800011a7983 */ /* 0x000ee40000300a00 */
[----:B------:R-:W-:Y:S02]  /*286c0*/  STL [R1+0x3c24], R11 ;  /* 0x003c240b01007387 */ /* 0x000fe40000100800 */
[----:B------:R0:W-:Y:S02]  /*286d0*/  STL [R1+0x39d0], R0 ;  /* 0x0039d00001007387 */ /* 0x0001e40000100800 */
[----:B0-----:R-:W4:Y:S01]  /*286e0*/  LDL R0, [R1+0xb10] ;  /* 0x000b100001007983 */ /* 0x001f220000100800 */
[----:B------:R-:W-:Y:S02]  /*286f0*/  STL [R1+0x39cc], R28 ;  /* 0x0039cc1c01007387 */ /* 0x000fe40000100800 */
[----:B------:R-:W-:Y:S02]  /*28700*/  STL [R1+0x39c8], R29 ;  /* 0x0039c81d01007387 */ /* 0x000fe40000100800 */
[----:B------:R-:W-:Y:S01]  /*28710*/  STL.64 [R1+0x3f0], R16 ;  /* 0x0003f01001007387 */ /* 0x000fe20000100a00 */
[----:B------:R2:W-:Y:S01]  /*28720*/  STL [R1+0x3f8], R18 ;  /* 0x0003f81201007387 */ /* 0x0005e20000100800 */
[----:B------:R-:W-:Y:S01]  /*28730*/  STL [R1+0x3c28], R10 ;  /* 0x003c280a01007387 */ /* 0x000fe20000100800 */
[C---:B--2---:R-:W-:Y:S02]  /*28740*/  HMMA.16816.F32.BF16 R16, R20.reuse, R4, R12 ;  /* 0x000000041410723c */ /* 0x044fe4000004180c */
[----:B------:R-:W2:Y:S04]  /*28750*/  LDL.64 R12, [R1+0x130] ;  /* 0x00013000010c7983 */ /* 0x000ea80000100a00 */
[----:B--2---:R0:W-:Y:S11]  /*28760*/  STL.64 [R1+0x40f0], R12 ;  /* 0x0040f00c01007387 */ /* 0x0041f60000100a00 */
[----:B------:R-:W-:Y:S06]  /*28770*/  @!UPT UIADD3 URZ, URZ, URZ, URZ ;  /* 0x0000003f3f3ff290 */ /* 0x000fec000fffe03f */
[----:B------:R-:W-:Y:S02]  /*28780*/  STL.64 [R1+0x3e0], R16 ;  /* 0x0003e01001007387 */ /* 0x000fe40000100a00 */
[----:B------:R-:W-:Y:S02]  /*28790*/  STL.64 [R1+0x3e8], R18 ;  /* 0x0003e81201007387 */ /* 0x000fe40000100a00 */
[----:B----4-:R-:W1:Y:S04]  /*287a0*/  LDSM.16.MT88.4 R16, [R0+0x80] ;  /* 0x000080000010783b */ /* 0x010e680000004200 */
[----:B0-----:R-:W2:Y:S01]  /*287b0*/  LDL.64 R12, [R1+0x140] ;  /* 0x00014000010c7983 */ /* 0x001ea20000100a00 */
[----:B------:R-:W-:Y:S03]  /*287c0*/  STL [R1+0x4020], R0 ;  /* 0x0040200001007387 */ /* 0x000fe60000100800 */
[----:B-1----:R-:W-:Y:S01]  /*287d0*/  STL.64 [R1+0x3f70], R18 ;  /* 0x003f701201007387 */ /* 0x002fe20000100a00 */
[----:B------:R0:W-:Y:S03]  /*287e0*/  STL.64 [R1+0x3f68], R16 ;  /* 0x003f681001007387 */ /* 0x0001e60000100a00 */
[----:B0-----:R-:W3:Y:S02]  /*287f0*/  LDL.64 R16, [R1+0x30] ;  /* 0x0000300001107983 */ /* 0x001ee40000100a00 */
[----:B---3--:R-:W-:Y:S11]  /*28800*/  HMMA.16816.F32.BF16 R24, R20, R16, R24 ;  /* 0x000000101418723c */ /* 0x008ff60000041818 */
[----:B------:R-:W-:Y:S11]  /*28810*/  @!UPT UIADD3 URZ, URZ, URZ, URZ ;  /* 0x0000003f3f3ff290 */ /* 0x000ff6000fffe03f */
[----:B------:R-:W-:Y:S01]  /*28820*/  @!UPT UIADD3 URZ, URZ, URZ, URZ ;  /* 0x0000003f3f3ff290 */ /* 0x000fe2000fffe03f */
[----:B------:R0:W-:Y:S04]  /*28830*/  STL.64 [R1+0x4c0], R24 ;  /* 0x0004c01801007387 */ /* 0x0001e80000100a00 */
[----:B0-----:R-:W3:Y:S01]  /*28840*/  LDL.LU.64 R24, [R1+0x4100] ;  /* 0x0041000001187983 */ /* 0x001ee20000300a00 */
[----:B------:R-:W-:Y:S02]  /*28850*/  STL [R1+0x4028], R16 ;  /* 0x0040281001007387 */ /* 0x000fe40000100800 */
[----:B------:R0:W-:Y:S02]  /*28860*/  STL [R1+0x4024], R17 ;  /* 0x0040241101007387 */ /* 0x0001e40000100800 */
[----:B0-----:R-:W3:Y:S01]  /*28870*/  LDL.LU.64 R16, [R1+0x990] ;  /* 0x0009900001107983 */ /* 0x001ee20000300a00 */
[----:B------:R-:W3:Y:S02]  /*28880*/  LDL.LU.64 R18, [R1+0x998] ;  /* 0x0009980001127983 */ /* 0x000ee40000300a00 */
[----:B------:R-:W4:Y:S02]  /*28890*/  LDL R28, [R1+0x1954] ;  /* 0x00195400011c7983 */ /* 0x000f240000100800 */
[----:B------:R-:W-:-:S02]  /*288a0*/  IMAD.MOV.U32 R2, RZ, RZ, R27 ;  /* 0x000000ffff027224 */ /* 0x000fc400078e001b */
[----:B------:R-:W-:Y:S01]  /*288b0*/  IMAD.MOV.U32 R3, RZ, RZ, R26 ;  /* 0x000000ffff037224 */ /* 0x000fe200078e001a */
[----:B---3--:R-:W-:Y:S01]  /*288c0*/  HMMA.16816.F32.BF16 R16, R20, R24, R16 ;  /* 0x000000181410723c */ /* 0x008fe20000041810 */
[----:B----4-:R-:W-:Y:S01]  /*288d0*/  STL [R1+0x402c], R28 ;  /* 0x00402c1c01007387 */ /* 0x010fe20000100800 */
[----:B------:R-:W-:Y:S02]  /*288e0*/  STL [R1+0x3894], R2 ;  /* 0x0038940201007387 */ /* 0x000fe40000100800 */
[----:B------:R-:W-:Y:S02]  /*288f0*/  STL [R1+0x3890], R3 ;  /* 0x0038900301007387 */ /* 0x000fe40000100800 */
[----:B------:R-:W-:Y:S02]  /*28900*/  IMAD.MOV.U32 R11, RZ, RZ, R24 ;  /* 0x000000ffff0b7224 */ /* 0x000fe400078e0018 */
[----:B------:R-:W-:Y:S02]  /*28910*/  IMAD.MOV.U32 R10, RZ, RZ, R25 ;  /* 0x000000ffff0a7224 */ /* 0x000fe400078e0019 */
[----:B------:R-:W3:Y:S11]  /*28920*/  LDL.LU.64 R24, [R1+0x40f8] ;  /* 0x0040f80001187983 */ /* 0x000ef60000300a00 */
[----:B------:R-:W-:Y:S02]  /*28930*/  @!UPT UIADD3 URZ, URZ, URZ, URZ ;  /* 0x0000003f3f3ff290 */ /* 0x000fe4000fffe03f */
[----:B------:R0:W-:Y:S01]  /*28940*/  STL.64 [R1+0x4b0], R16 ;  /* 0x0004b01001007387 */ /* 0x0001e20000100a00 */
[----:B------:R-:W-:Y:S02]  /*28950*/  IMAD.MOV.U32 R6, RZ, RZ, R18 ;  /* 0x000000ffff067224 */ /* 0x000fe400078e0012 */
[----:B------:R-:W-:Y:S01]  /*28960*/  IMAD.MOV.U32 R7, RZ, RZ, R19 ;  /* 0x000000ffff077224 */ /* 0x000fe200078e0013 */
[----:B0-----:R-:W4:Y:S01]  /*28970*/  LDL.LU.64 R16, [R1+0x970] ;  /* 0x0009700001107983 */ /* 0x001f220000300a00 */
[----:B------:R-:W4:Y:S02]  /*28980*/  LDL.LU.64 R18, [R1+0x978] ;  /* 0x0009780001127983 */ /* 0x000f240000300a00 */
[----:B------:R-:W-:Y:S02]  /*28990*/  STL [R1+0x4030], R11 ;  /* 0x0040300b01007387 */ /* 0x000fe40000100800 */
[----:B------:R-:W-:Y:S01]  /*289a0*/  STL [R1+0x40d0], R10 ;  /* 0x0040d00a01007387 */ /* 0x000fe20000100800 */
[----:B------:R0:W-:Y:S04]  /*289b0*/  STL.64 [R1+0x40c8], R8 ;  /* 0x0040c80801007387 */ /* 0x0001e80000100a00 */
[----:B0-----:R-:W3:Y:S01]  /*289c0*/  LDL.LU.64 R8, [R1+0x980] ;  /* 0x0009800001087983 */ /* 0x001ee20000300a00 */
[----:B------:R-:W3:Y:S02]  /*289d0*/  LDL.LU.64 R10, [R1+0x988] ;  /* 0x00098800010a7983 */ /* 0x000ee40000300a00 */
[----:B------:R-:W-:Y:S02]  /*289e0*/  STL [R1+0x389c], R7 ;  /* 0x00389c0701007387 */ /* 0x000fe40000100800 */
[----:B------:R-:W-:Y:S02]  /*289f0*/  STL [R1+0x3898], R6 ;  /* 0x0038980601007387 */ /* 0x000fe40000100800 */
[----:B--2---:R-:W-:-:S02]  /*28a00*/  IMAD.MOV.U32 R27, RZ, RZ, R12 ;  /* 0x000000ffff1b7224 */ /* 0x004fc400078e000c */
[----:B------:R-:W-:Y:S01]  /*28a10*/  IMAD.MOV.U32 R26, RZ, RZ, R13 ;  /* 0x000000ffff1a7224 */ /* 0x000fe200078e000d */
[C---:B---3--:R-:W-:Y:S01]  /*28a20*/  HMMA.16816.F32.BF16 R8, R20.reuse, R12, R8 ;  /* 0x0000000c1408723c */ /* 0x048fe20000041808 */
[----:B------:R-:W4:Y:S11]  /*28a30*/  LDL.LU.64 R12, [R1+0x40f0] ;  /* 0x0040f000010c7983 */ /* 0x000f360000300a00 */
[----:B------:R-:W-:Y:S11]  /*28a40*/  @!UPT UIADD3 URZ, URZ, URZ, URZ ;  /* 0x0000003f3f3ff290 */ /* 0x000ff6000fffe03f */
[----:B------:R-:W-:Y:S01]  /*28a50*/  STL.64 [R1+0x4a0], R8 ;  /* 0x0004a00801007387 */ /* 0x000fe20000100a00 */
[----:B------:R-:W-:Y:S02]  /*28a60*/  IMAD.MOV.U32 R2, RZ, RZ, R10 ;  /* 0x000000ffff027224 */ /* 0x000fe400078e000a */
[----:B------:R-:W-:Y:S02]  /*28a70*/  IMAD.MOV.U32 R3, RZ, RZ, R11 ;  /* 0x000000ffff037224 */ /* 0x000fe400078e000b */
[----:B------:R-:W-:Y:S01]  /*28a80*/  STL.64 [R1+0x4050], R26 ;  /* 0x0040501a01007387 */ /* 0x000fe20000100a00 */
[----:B------:R0:W-:Y:S04]  /*28a90*/  STL.64 [R1+0x4048], R24 ;  /* 0x0040481801007387 */ /* 0x0001e80000100a00 */
[----:B0-----:R-:W2:Y:S01]  /*28aa0*/  LDL.LU.64 R24, [R1+0x960] ;  /* 0x0009600001187983 */ /* 0x001ea20000300a00 */
[----:B------:R-:W2:Y:S02]  /*28ab0*/  LDL.LU.64 R26, [R1+0x968] ;  /* 0x00096800011a7983 */ /* 0x000ea40000300a00 */
[----:B------:R-:W-:Y:S02]  /*28ac0*/  STL [R1+0x38a4], R3 ;  /* 0x0038a40301007387 */ /* 0x000fe40000100800 */
[----:B------:R-:W-:Y:S01]  /*28ad0*/  STL [R1+0x38a0], R2 ;  /* 0x0038a00201007387 */ /* 0x000fe20000100800 */
[----:B------:R-:W3:Y:S01]  /*28ae0*/  LDL.LU.64 R14, [R1+0x40e8] ;  /* 0x0040e800010e7983 */ /* 0x000ee20000300a00 */
[----:B----4-:R-:W-:Y:S07]  /*28af0*/  HMMA.16816.F32.BF16 R8, R20, R12, R16 ;  /* 0x0000000c1408723c */ /* 0x010fee0000041810 */
[----:B------:R-:W-:-:S02]  /*28b00*/  IMAD.MOV.U32 R19, RZ, RZ, R12 ;  /* 0x000000ffff137224 */ /* 0x000fc400078e000c */
[----:B------:R-:W-:Y:S11]  /*28b10*/  IMAD.MOV.U32 R18, RZ, RZ, R13 ;  /* 0x000000ffff127224 */ /* 0x000ff600078e000d */
[----:B------:R-:W-:Y:S03]  /*28b20*/  @!UPT UIADD3 URZ, URZ, URZ, URZ ;  /* 0x0000003f3f3ff290 */ /* 0x000fe6000fffe03f */
[----:B------:R0:W-:Y:S04]  /*28b30*/  STL.64 [R1+0x490], R8 ;  /* 0x0004900801007387 */ /* 0x0001e80000100a00 */
[----:B0-----:R-:W4:Y:S01]  /*28b40*/  LDL.64 R8, [R1+0x110] ;  /* 0x0001100001087983 */ /* 0x001f220000100a00 */
[----:B------:R-:W-:Y:S02]  /*28b50*/  STL.64 [R1+0x40e0], R18 ;  /* 0x0040e01201007387 */ /* 0x000fe40000100a00 */
[----:B------:R-:W2:Y:S02]  /*28b60*/  LDL.64 R16, [R1+0x120] ;  /* 0x0001200001107983 */ /* 0x000ea40000100a00 */
[----:B------:R-:W-:Y:S02]  /*28b70*/  IMAD.MOV.U32 R6, RZ, RZ, R11 ;  /* 0x000000ffff067224 */ /* 0x000fe400078e000b */
[----:B------:R-:W-:-:S03]  /*28b80*/  IMAD.MOV.U32 R7, RZ, RZ, R10 ;  /* 0x000000ffff077224 */ /* 0x000fc600078e000a */
[----:B------:R-:W-:Y:S02]  /*28b90*/  STL [R1+0x3c0c], R6 ;  /* 0x003c0c0601007387 */ /* 0x000fe40000100800 */
[----:B------:R0:W-:Y:S01]  /*28ba0*/  STL [R1+0x3c08], R7 ;  /* 0x003c080701007387 */ /* 0x0001e20000100800 */
[----:B--2---:R-:W-:Y:S01]  /*28bb0*/  HMMA.16816.F32.BF16 R24, R20, R16, R24 ;  /* 0x000000101418723c */ /* 0x004fe20000041818 */
[----:B0-----:R-:W-:Y:S02]  /*28bc0*/  IMAD.MOV.U32 R7, RZ, RZ, R16 ;  /* 0x000000ffff077224 */ /* 0x001fe400078e0010 */
[----:B------:R-:W-:Y:S11]  /*28bd0*/  IMAD.MOV.U32 R6, RZ, RZ, R17 ;  /* 0x000000ffff067224 */ /* 0x000ff600078e0011 */
[----:B------:R-:W-:Y:S09]  /*28be0*/  @!UPT UIADD3 URZ, URZ, URZ, URZ ;  /* 0x0000003f3f3ff290 */ /* 0x000ff2000fffe03f */
[----:B------:R-:W-:Y:S01]  /*28bf0*/  STL.64 [R1+0x480], R24 ;  /* 0x0004801801007387 */ /* 0x000fe20000100a00 */
[----:B------:R-:W2:Y:S02]  /*28c00*/  LDL.LU.64 R16, [R1+0x900] ;  /* 0x0009000001107983 */ /* 0x000ea40000300a00 */
[----:B------:R-:W2:Y:S02]  /*28c10*/  LDL.LU.64 R18, [R1+0x908] ;  /* 0x0009080001127983 */ /* 0x000ea40000300a00 */
[----:B------:R-:W2:Y:S01]  /*28c20*/  LDL R12, [R1+0xd0] ;  /* 0x0000d000010c7983 */ /* 0x000ea20000100800 */
[----:B------:R-:W2:Y:S04]  /*28c30*/  LDL R13, [R1+0xd4] ;  /* 0x0000d400010d7983 */ /* 0x000ea80000100800 */
[----:B--2---:R0:W-:Y:S04]  /*28c40*/  STL.64 [R1+0x40a8], R12 ;  /* 0x0040a80c01007387 */ /* 0x0041e80000100a00 */
[----:B0-----:R-:W2:Y:S04]  /*28c50*/  LDL R12, [R1+0xe0] ;  /* 0x0000e000010c7983 */ /* 0x001ea80000100800 */
[----:B------:R-:W2:Y:S01]  /*28c60*/  LDL R13, [R1+0xe4] ;  /* 0x0000e400010d7983 */ /* 0x000ea20000100800 */
[----:B------:R-:W-:-:S02]  /*28c70*/  IMAD.MOV.U32 R3, RZ, RZ, R26 ;  /* 0x000000ffff037224 */ /* 0x000fc400078e001a */
[----:B------:R-:W-:Y:S01]  /*28c80*/  IMAD.MOV.U32 R2, RZ, RZ, R27 ;  /* 0x000000ffff027224 */ /* 0x000fe200078e001b */
[----:B--2---:R0:W-:Y:S01]  /*28c90*/  STL.64 [R1+0x40c0], R12 ;  /* 0x0040c00c01007387 */ /* 0x0041e20000100a00 */
[----:B------:R-:W2:Y:S02]  /*28ca0*/  LDL.LU.64 R24, [R1+0x550] ;  /* 0x0005500001187983 */ /* 0x000ea40000300a00 */
[----:B------:R-:W2:Y:S02]  /*28cb0*/  LDL.LU.64 R26, [R1+0x558] ;  /* 0x00055800011a7983 */ /* 0x000ea40000300a00 */
[----:B--2---:R-:W-:Y:S01]  /*28cc0*/  STL.64 [R1+0x4060], R26 ;  /* 0x0040601a01007387 */ /* 0x004fe20000100a00 */
[----:B------:R1:W-:Y:S02]  /*28cd0*/  STL.64 [R1+0x4058], R24 ;  /* 0x0040581801007387 */ /* 0x0003e40000100a00 */
[----:B0-----:R-:W2:Y:S01]  /*28ce0*/  LDL.64 R12, [R1+0xf0] ;  /* 0x0000f000010c7983 */ /* 0x001ea20000100a00 */
[----:B-1----:R-:W3:Y:S04]  /*28cf0*/  LDL R24, [R1+0x10] ;  /* 0x0000100001187983 */ /* 0x002ee80000100800 */
[----:B------:R-:W3:Y:S01]  /*28d00*/  LDL R25, [R1+0x14] ;  /* 0x0000140001197983 */ /* 0x000ee20000100800 */
[----:B----4-:R-:W-:-:S02]  /*28d10*/  IMAD.MOV.U32 R0, RZ, RZ, R8 ;  /* 0x000000ffff007224 */ /* 0x010fc400078e0008 */
[----:B------:R-:W-:Y:S01]  /*28d20*/  IMAD.MOV.U32 R29, RZ, RZ, R9 ;  /* 0x000000ffff1d7224 */ /* 0x000fe200078e0009 */
[----:B--2---:R0:W-:Y:S04]  /*28d30*/  STL.64 [R1+0x40d8], R12 ;  /* 0x0040d80c01007387 */ /* 0x0041e80000100a00 */
[----:B0-----:R-:W2:Y:S01]  /*28d40*/  LDL.64 R12, [R1+0x100] ;  /* 0x00010000010c7983 */ /* 0x001ea20000100a00 */
[----:B---3--:R0:W-:Y:S02]  /*28d50*/  STL.64 [R1+0x4078], R24 ;  /* 0x0040781801007387 */ /* 0x0081e40000100a00 */
[----:B0-----:R-:W-:Y:S02]  /*28d60*/  IMAD.MOV.U32 R24, RZ, RZ, R15 ;  /* 0x000000ffff187224 */ /* 0x001fe400078e000f */
[----:B------:R-:W-:-:S05]  /*28d70*/  IMAD.MOV.U32 R25, RZ, RZ, R14 ;  /* 0x000000ffff197224 */ /* 0x000fca00078e000e */
[----:B------:R-:W-:Y:S01]  /*28d80*/  STL.64 [R1+0x40a0], R24 ;  /* 0x0040a01801007387 */ /* 0x000fe20000100a00 */
[----:B------:R-:W-:Y:S02]  /*28d90*/  STL.64 [R1+0x4040], R6 ;  /* 0x0040400601007387 */ /* 0x000fe40000100a00 */
[----:B------:R0:W-:Y:S02]  /*28da0*/  STL.64 [R1+0x4038], R4 ;  /* 0x0040380401007387 */ /* 0x0001e40000100a00 */
[C---:B0-----:R-:W-:Y:S01]  /*28db0*/  HMMA.16816.F32.BF16 R4, R20.reuse, R8, R16 ;  /* 0x000000081404723c */ /* 0x041fe20000041810 */
[----:B------:R-:W-:Y:S01]  /*28dc0*/  STL [R1+0x39d8], R2 ;  /* 0x0039d80201007387 */ /* 0x000fe20000100800 */
[----:B------:R-:W-:Y:S11]  /*28dd0*/  STL [R1+0x39d4], R3 ;  /* 0x0039d40301007387 */ /* 0x000ff60000100800 */
[----:B------:R-:W-:Y:S10]  /*28de0*/  @!UPT UIADD3 URZ, URZ, URZ, URZ ;  /* 0x0000003f3f3ff290 */ /* 0x000ff4000fffe03f */
[----:B------:R-:W-:Y:S01]  /*28df0*/  STL.64 [R1+0x470], R4 ;  /* 0x0004700401007387 */ /* 0x000fe20000100a00 */
[----:B------:R-:W-:Y:S02]  /*28e00*/  STL.64 [R1+0x478], R6 ;  /* 0x0004780601007387 */ /* 0x000fe40000100a00 */
[----:B------:R-:W2:Y:S02]  /*28e10*/  LDL.LU.64 R16, [R1+0x8f0] ;  /* 0x0008f00001107983 */ /* 0x000ea40000300a00 */
[----:B------:R-:W2:Y:S01]  /*28e20*/  LDL.LU.64 R18, [R1+0x8f8] ;  /* 0x0008f80001127983 */ /* 0x000ea20000300a00 */
[----:B------:R-:W3:Y:S01]  /*28e30*/  LDL.LU.64 R8, [R1+0x820] ;  /* 0x0008200001087983 */ /* 0x000ee20000300a00 */
[----:B------:R-:W3:Y:S02]  /*28e40*/  LDL.LU.64 R10, [R1+0x828] ;  /* 0x00082800010a7983 */ /* 0x000ee40000300a00 */
[----:B------:R-:W4:Y:S02]  /*28e50*/  LDL.LU.64 R24, [R1+0x7e0] ;  /* 0x0007e00001187983 */ /* 0x000f240000300a00 */
[----:B------:R-:W2:Y:S02]  /*28e60*/  LDL.LU.64 R26, [R1+0x7e8] ;  /* 0x0007e800011a7983 */ /* 0x000ea40000300a00 */
[----:B--2---:R-:W-:Y:S01]  /*28e70*/  STL.64 [R1+0x40b8], R26 ;  /* 0x0040b81a01007387 */ /* 0x004fe20000100a00 */
[----:B----4-:R0:W-:Y:S03]  /*28e80*/  STL.64 [R1+0x40b0], R24 ;  /* 0x0040b01801007387 */ /* 0x0101e60000100a00 */
[----:B0-----:R-:W2:Y:S01]  /*28e90*/  LDL.LU.64 R24, [R1+0x7f0] ;  /* 0x0007f00001187983 */ /* 0x001ea20000300a00 */
[----:B------:R-:W2:Y:S02]  /*28ea0*/  LDL.LU.64 R26, [R1+0x7f8] ;  /* 0x0007f800011a7983 */ /* 0x000ea40000300a00 */
[----:B------:R-:W4:Y:S02]  /*28eb0*/  LDL.LU.64 R4, [R1+0x530] ;  /* 0x0005300001047983 */ /* 0x000f240000300a00 */
[----:B------:R-:W2:Y:S01]  /*28ec0*/  LDL.LU.64 R6, [R1+0x538] ;  /* 0x0005380001067983 */ /* 0x000ea20000300a00 */
[----:B------:R-:W-:Y:S01]  /*28ed0*/  HMMA.16816.F32.BF16 R16, R20, R12, R16 ;  /* 0x0000000c1410723c */ /* 0x000fe20000041810 */
[----:B--2---:R-:W-:Y:S01]  /*28ee0*/  STL.64 [R1+0x4070], R6 ;  /* 0x0040700601007387 */ /* 0x004fe20000100a00 */
[----:B----4-:R0:W-:Y:S03]  /*28ef0*/  STL.64 [R1+0x4068], R4 ;  /* 0x0040680401007387 */ /* 0x0101e60000100a00 */
[----:B0-----:R-:W2:Y:S01]  /*28f00*/  LDL.LU.64 R4, [R1+0x570] ;  /* 0x0005700001047983 */ /* 0x001ea20000300a00 */
[----:B------:R-:W4:Y:S03]  /*28f10*/  LDL.LU.64 R6, [R1+0x578] ;  /* 0x0005780001067983 */ /* 0x000f260000300a00 */
[----:B----4-:R-:W-:Y:S01]  /*28f20*/  STL.64 [R1+0x4088], R6 ;  /* 0x0040880601007387 */ /* 0x010fe20000100a00 */
[----:B--2---:R0:W-:Y:S03]  /*28f30*/  STL.64 [R1+0x4080], R4 ;  /* 0x0040800401007387 */ /* 0x0041e60000100a00 */
[----:B0-----:R-:W2:Y:S01]  /*28f40*/  LDL.LU.64 R4, [R1+0x580] ;  /* 0x0005800001047983 */ /* 0x001ea20000300a00 */
[----:B------:R-:W2:Y:S09]  /*28f50*/  LDL.LU.64 R6, [R1+0x588] ;  /* 0x0005880001067983 */ /* 0x000eb20000300a00 */
[----:B------:R0:W-:Y:S02]  /*28f60*/  STL.64 [R1+0x460], R16 ;  /* 0x0004601001007387 */ /* 0x0001e40000100a00 */
[----:B------:R1:W-:Y:S02]  /*28f70*/  STL.64 [R1+0x468], R18 ;  /* 0x0004681201007387 */ /* 0x0003e40000100a00 */
[----:B0-----:R-:W-:Y:S01]  /*28f80*/  IMAD.MOV.U32 R16, RZ, RZ, R12 ;  /* 0x000000ffff107224 */ /* 0x001fe200078e000c */
[----:B-1----:R-:W4:Y:S01]  /*28f90*/  LDL.LU.64 R18, [R1+0x40e0] ;  /* 0x0040e00001127983 */ /* 0x002f220000300a00 */
[----:B------:R-:W-:-:S02]  /*28fa0*/  IMAD.MOV.U32 R17, RZ, RZ, R13 ;  /* 0x000000ffff117224 */ /* 0x000fc400078e000d */
[----:B------:R-:W3:Y:S02]  /*28fb0*/  LDL.LU.64 R12, [R1+0x40d8] ;  /* 0x0040d800010c7983 */ /* 0x000ee40000300a00 */
[C---:B---3--:R-:W-:Y:S01]  /*28fc0*/  HMMA.16816.F32.BF16 R8, R20.reuse, R12, R8 ;  /* 0x0000000c1408723c */ /* 0x048fe20000041808 */
[----:B------:R-:W-:Y:S11]  /*28fd0*/  IMAD.MOV.U32 R28, RZ, RZ, R13 ;  /* 0x000000ffff1c7224 */ /* 0x000ff600078e000d */
[----:B------:R-:W-:Y:S11]  /*28fe0*/  @!UPT UIADD3 URZ, URZ, URZ, URZ ;  /* 0x0000003f3f3ff290 */ /* 0x000ff6000fffe03f */
[----:B------:R-:W-:Y:S01]  /*28ff0*/  STL.64 [R1+0x450], R8 ;  /* 0x0004500801007387 */ /* 0x000fe20000100a00 */
[----:B------:R0:W-:Y:S03]  /*29000*/  STL.64 [R1+0x458], R10 ;  /* 0x0004580a01007387 */ /* 0x0001e60000100a00 */
[----:B0-----:R-:W3:Y:S01]  /*29010*/  LDL.LU R10, [R1+0x40d0] ;  /* 0x0040d000010a7983 */ /* 0x001ee20000300800 */
[----:B------:R-:W2:Y:S02]  /*29020*/  LDL.LU.64 R8, [R1+0x40c8] ;  /* 0x0040c80001087983 */ /* 0x000ea40000300a00 */
[----:B------:R-:W-:Y:S02]  /*29030*/  IMAD.MOV.U32 R11, RZ, RZ, R12 ;  /* 0x000000ffff0b7224 */ /* 0x000fe400078e000c */
[----:B------:R-:W2:Y:S02]  /*29040*/  LDL.LU.64 R12, [R1+0x40c0] ;  /* 0x0040c000010c7983 */ /* 0x000ea40000300a00 */
[C---:B--2---:R-:W-:Y:S02]  /*29050*/  HMMA.16816.F32.BF16 R12, R20.reuse, R12, R24 ;  /* 0x0000000c140c723c */ /* 0x044fe40000041818 */
[----:B------:R-:W2:Y:S01]  /*29060*/  LDL.LU.64 R26, [R1+0x40b8] ;  /* 0x0040b800011a7983 */ /* 0x000ea20000300a00 */
[----:B------:R-:W2:Y:S11]  /*29070*/  LDL.LU.64 R24, [R1+0x40b0] ;  /* 0x0040b00001187983 */ /* 0x000eb60000300a00 */
[----:B------:R-:W-:Y:S09]  /*29080*/  @!UPT UIADD3 URZ, URZ, URZ, URZ ;  /* 0x0000003f3f3ff290 */ /* 0x000ff2000fffe03f */
[----:B------:R0:W-:Y:S01]  /*29090*/  STL.64 [R1+0x440], R12 ;  /* 0x0004400c01007387 */ /* 0x0001e20000100a00 */
[----:B------:R1:W-:Y:S03]  /*290a0*/  STL.64 [R1+0x448], R14 ;  /* 0x0004480e01007387 */ /* 0x0003e60000100a00 */
[----:B0-----:R-:W2:Y:S02]  /*290b0*/  LDL.LU.64 R12, [R1+0x40a8] ;  /* 0x0040a800010c7983 */ /* 0x001ea40000300a00 */
[----:B--2---:R-:W-:Y:S02]  /*290c0*/  HMMA.16816.F32.BF16 R20, R20, R12, R24 ;  /* 0x0000000c1414723c */ /* 0x004fe40000041818 */
[----:B------:R-:W2:Y:S01]  /*290d0*/  LDL.LU.64 R24, [R1+0x40a0] ;  /* 0x0040a00001187983 */ /* 0x000ea20000300a00 */
[----:B-1----:R-:W2:Y:S02]  /*290e0*/  LDL.LU.64 R14, [R1+0x4098] ;  /* 0x00409800010e7983 */ /* 0x002ea40000300a00 */
[----:B------:R-:W2:Y:S11]  /*290f0*/  LDL.LU.64 R12, [R1+0x4090] ;  /* 0x00409000010c7983 */ /* 0x000eb60000300a00 */
[----:B------:R-:W-:Y:S07]  /*29100*/  @!UPT UIADD3 URZ, URZ, URZ, URZ ;  /* 0x0000003f3f3ff290 */ /* 0x000fee000fffe03f */
[----:B------:R0:W-:Y:S01]  /*29110*/  STL.64 [R1+0x3d0], R20 ;  /* 0x0003d01401007387 */ /* 0x0001e20000100a00 */
[----:B------:R-:W-:Y:S03]  /*29120*/  STL.64 [R1+0x3d8], R22 ;  /* 0x0003d81601007387 */ /* 0x000fe60000100a00 */
[----:B0-----:R-:W3:Y:S01]  /*29130*/  LDL.64 R20, [R1] ;  /* 0x0000000001147983 */ /* 0x001ee20000100a00 */
[C---:B--2---:R-:W-:Y:S03]  /*29140*/  HMMA.16816.F32.BF16 R24, R12.reuse, R24, R4 ;  /* 0x000000180c18723c */ /* 0x044fe60000041804 */
[----:B------:R-:W2:Y:S01]  /*29150*/  LDL.LU.64 R6, [R1+0x4088] ;  /* 0x0040880001067983 */ /* 0x000ea20000300a00 */
[----:B------:R-:W2:Y:S11]  /*29160*/  LDL.LU.64 R4, [R1+0x4080] ;  /* 0x0040800001047983 */ /* 0x000eb60000300a00 */
[----:B------:R-:W-:Y:S08]  /*29170*/  @!UPT UIADD3 URZ, URZ, URZ, URZ ;  /* 0x0000003f3f3ff290 */ /* 0x000ff0000fffe03f */
[----:B------:R0:W-:Y:S01]  /*29180*/  STL.64 [R1+0x4d0], R24 ;  /* 0x0004d01801007387 */ /* 0x0001e20000100a00 */
[----:B------:R2:W-:Y:S03]  /*29190*/  STL.64 [R1+0x4d8], R26 ;  /* 0x0004d81a01007387 */ /* 0x0005e60000100a00 */
[----:B0-----:R-:W2:Y:S02]  /*291a0*/  LDL.LU.64 R24, [R1+0x4078] ;  /* 0x0040780001187983 */ /* 0x001ea40000300a00 */
[C---:B--2---:R-:W-:Y:S02]  /*291b0*/  HMMA.16816.F32.BF16 R24, R12.reuse, R24, R4 ;  /* 0x000000180c18723c */ /* 0x044fe40000041804 */
[----:B------:R-:W2:Y:S01]  /*291c0*/  LDL.LU.64 R6, [R1+0x4070] ;  /* 0x0040700001067983 */ /* 0x000ea20000300a00 */
[----:B------:R-:W2:Y:S11]  /*291d0*/  LDL.LU.64 R4, [R1+0x4068] ;  /* 0x0040680001047983 */ /* 0x000eb60000300a00 */
[----:B------:R-:W-:Y:S09]  /*291e0*/  @!UPT UIADD3 URZ, URZ, URZ, URZ ;  /* 0x0000003f3f3ff290 */ /* 0x000ff2000fffe03f */
[----:B------:R-:W-:Y:S01]  /*291f0*/  STL.64 [R1+0x4e0], R24 ;  /* 0x0004e01801007387 */ /* 0x000fe20000100a00 */
[----:B------:R0:W-:Y:S03]  /*29200*/  STL.64 [R1+0x4e8], R26 ;  /* 0x0004e81a01007387 */ /* 0x0001e60000100a00 */
[----:B0-----:R-:W3:Y:S01]  /*29210*/  LDL.LU.64 R26, [R1+0x4060] ;  /* 0x00406000011a7983 */ /* 0x001ee20000300a00 */
[----:B------:R-:W3:Y:S02]  /*29220*/  LDL.LU.64 R24, [R1+0x4058] ;  /* 0x0040580001187983 */ /* 0x000ee40000300a00 */
[C---:B---3--:R-:W-:Y:S11]  /*29230*/  HMMA.16816.F32.BF16 R24, R12.reuse, R20, R24 ;  /* 0x000000140c18723c */ /* 0x048ff60000041818 */
[----:B------:R-:W-:Y:S11]  /*29240*/  @!UPT UIADD3 URZ, URZ, URZ, URZ ;  /* 0x0000003f3f3ff290 */ /* 0x000ff6000fffe03f */
[----:B------:R-:W-:Y:S01]  /*29250*/  @!UPT UIADD3 URZ, URZ, URZ, URZ ;  /* 0x0000003f3f3ff290 */ /* 0x000fe2000fffe03f */
[----:B------:R-:W-:Y:S01]  /*29260*/  STL.64 [R1+0x4f0], R24 ;  /* 0x0004f01801007387 */ /* 0x000fe20000100a00 */
[----:B------:R0:W-:Y:S03]  /*29270*/  STL.64 [R1+0x4f8], R26 ;  /* 0x0004f81a01007387 */ /* 0x0001e60000100a00 */
[----:B0-----:R-:W3:Y:S01]  /*29280*/  LDL.LU.64 R26, [R1+0x4050] ;  /* 0x00405000011a7983 */ /* 0x001ee20000300a00 */
[----:B------:R-:W2:Y:S02]  /*29290*/  LDL.LU.64 R24, [R1+0x4048] ;  /* 0x0040480001187983 */ /* 0x000ea40000300a00 */
[----:B------:R-:W-:Y:S02]  /*292a0*/  IMAD.MOV.U32 R3, RZ, RZ, R20 ;  /* 0x000000ffff037224 */ /* 0x000fe400078e0014 */
[----:B------:R-:W-:Y:S02]  /*292b0*/  IMAD.MOV.U32 R2, RZ, RZ, R21 ;  /* 0x000000ffff027224 */ /* 0x000fe400078e0015 */
[----:B------:R-:W3:Y:S01]  /*292c0*/  LDL.LU.64 R20, [R1+0x1e0] ;  /* 0x0001e00001147983 */ /* 0x000ee20000300a00 */
[----:B------:R-:W3:Y:S01]  /*292d0*/  LDL.LU.64 R22, [R1+0x1e8] ;  /* 0x0001e80001167983 */ /* 0x000ee20000300a00 */
[C---:B--2---:R-:W-:Y:S11]  /*292e0*/  HMMA.16816.F32.BF16 R4, R12.reuse, R24, R4 ;  /* 0x000000180c04723c */ /* 0x044ff60000041804 */
[----:B------:R-:W-:Y:S11]  /*292f0*/  @!UPT UIADD3 URZ, URZ, URZ, URZ ;  /* 0x0000003f3f3ff290 */ /* 0x000ff6000fffe03f */
[----:B------:R-:W-:Y:S01]  /*29300*/  @!UPT UIADD3 URZ, URZ, URZ, URZ ;  /* 0x0000003f3f3ff290 */ /* 0x000fe2000fffe03f */
[----:B------:R-:W-:Y:S01]  /*29310*/  STL.64 [R1+0x500], R4 ;  /* 0x0005000401007387 */ /* 0x000fe20000100a00 */
[----:B------:R0:W-:Y:S03]  /*29320*/  STL.64 [R1+0x508], R6 ;  /* 0x0005080601007387 */ /* 0x0001e60000100a00 */
[----:B0-----:R-:W2:Y:S01]  /*29330*/  LDL.LU.64 R6, [R1+0x4040] ;  /* 0x0040400001067983 */ /* 0x001ea20000300a00 */
[----:B------:R-:W2:Y:S02]  /*29340*/  LDL.LU.64 R4, [R1+0x4038] ;  /* 0x0040380001047983 */ /* 0x000ea40000300a00 */
[----:B------:R0:W-:Y:S02]  /*29350*/  STL.64 [R1+0x3f38], R24 ;  /* 0x003f381801007387 */ /* 0x0001e40000100a00 */
[----:B---3--:R1:W-:Y:S01]  /*29360*/  STL.64 [R1+0x4008], R26 ;  /* 0x0040081a01007387 */ /* 0x0083e20000100a00 */
[----:B0-----:R-:W3:Y:S01]  /*29370*/  LDL.LU.64 R24, [R1+0x210] ;  /* 0x0002100001187983 */ /* 0x001ee20000300a00 */
[----:B-1----:R-:W3:Y:S02]  /*29380*/  LDL.LU.64 R26, [R1+0x218] ;  /* 0x00021800011a7983 */ /* 0x002ee40000300a00 */
[----:B------:R0:W-:Y:S01]  /*29390*/  STL.64 [R1+0x3f30], R8 ;  /* 0x003f300801007387 */ /* 0x0001e20000100a00 */
[C---:B---3--:R-:W-:Y:S01]  /*293a0*/  HMMA.16816.F32.BF16 R24, R12.reuse, R8, R24 ;  /* 0x000000080c18723c */ /* 0x048fe20000041818 */
[----:B0-----:R-:W3:Y:S11]  /*293b0*/  LDL.64 R8, [R1+0x20] ;  /* 0x0000200001087983 */ /* 0x001ef60000100a00 */
[----:B------:R-:W-:Y:S11]  /*293c0*/  @!UPT UIADD3 URZ, URZ, URZ, URZ ;  /* 0x0000003f3f3ff290 */ /* 0x000ff6000fffe03f */
[----:B------:R-:W-:Y:S01]  /*293d0*/  STL.64 [R1+0x510], R24 ;  /* 0x0005101801007387 */ /* 0x000fe20000100a00 */
[----:B------:R-:W-:Y:S03]  /*293e0*/  STL.64 [R1+0x518], R26 ;  /* 0x0005181a01007387 */ /* 0x000fe60000100a00 */
[----:B---3--:R0:W-:Y:S04]  /*293f0*/  STL.64 [R1+0x3f78], R8 ;  /* 0x003f780801007387 */ /* 0x0081e80000100a00 */
[----:B0-----:R-:W3:Y:S01]  /*29400*/  LDL.64 R8, [R1+0xe0] ;  /* 0x0000e00001087983 */ /* 0x001ee20000100a00 */
[----:B--2---:R-:W-:Y:S03]  /*29410*/  HMMA.16816.F32.BF16 R20, R12, R4, R20 ;  /* 0x000000040c14723c */ /* 0x004fe60000041814 */
[----:B---3--:R0:W-:Y:S02]  /*29420*/  STL.64 [R1+0x3f88], R8 ;  /* 0x003f880801007387 */ /* 0x0081e40000100a00 */
[----:B0-----:R-:W-:-:S02]  /*29430*/  IMAD.MOV.U32 R8, RZ, RZ, R11 ;  /* 0x000000ffff087224 */ /* 0x001fc400078e000b */
[----:B------:R-:W-:Y:S01]  /*29440*/  IMAD.MOV.U32 R9, RZ, RZ, R28 ;  /* 0x000000ffff097224 */ /* 0x000fe200078e001c */
[----:B------:R-:W2:Y:S01]  /*29450*/  LDL.LU R11, [R1+0x4030] ;  /* 0x00403000010b7983 */ /* 0x000ea20000300800 */
[----:B------:R-:W3:Y:S03]  /*29460*/  LDL.LU R28, [R1+0x402c] ;  /* 0x00402c00011c7983 */ /* 0x000ee60000300800 */
[----:B------:R0:W-:Y:S02]  /*29470*/  STL.64 [R1+0x3fa0], R8 ;  /* 0x003fa00801007387 */ /* 0x0001e40000100a00 */
[----:B0-----:R-:W-:Y:S02]  /*29480*/  IMAD.MOV.U32 R8, RZ, RZ, R16 ;  /* 0x000000ffff087224 */ /* 0x001fe400078e0010 */
[----:B------:R-:W-:Y:S01]  /*29490*/  IMAD.MOV.U32 R9, RZ, RZ, R17 ;  /* 0x000000ffff097224 */ /* 0x000fe200078e0011 */
[----:B------:R-:W2:Y:S01]  /*294a0*/  LDL.LU R16, [R1+0x4028] ;  /* 0x0040280001107983 */ /* 0x000ea20000300800 */
[----:B------:R-:W2:Y:S03]  /*294b0*/  LDL.LU R17, [R1+0x4024] ;  /* 0x0040240001117983 */ /* 0x000ea60000300800 */
[----:B------:R0:W-:Y:S02]  /*294c0*/  STL.64 [R1+0x3fb8], R8 ;  /* 0x003fb80801007387 */ /* 0x0001e40000100a00 */
[----:B0-----:R-:W-:-:S02]  /*294d0*/  IMAD.MOV.U32 R8, RZ, RZ, R0 ;  /* 0x000000ffff087224 */ /* 0x001fc400078e0000 */
[----:B------:R-:W2:Y:S01]  /*294e0*/  LDL.LU R0, [R1+0x4020] ;  /* 0x0040200001007983 */ /* 0x000ea20000300800 */
[----:B------:R-:W-:Y:S02]  /*294f0*/  STL.64 [R1+0x520], R20 ;  /* 0x0005201401007387 */ /* 0x000fe40000100a00 */
[----:B------:R-:W-:Y:S02]  /*29500*/  STL.64 [R1+0x528], R22 ;  /* 0x0005281601007387 */ /* 0x000fe40000100a00 */
[----:B------:R-:W-:-:S05]  /*29510*/  IMAD.MOV.U32 R9, RZ, RZ, R29 ;  /* 0x000000ffff097224 */ /* 0x000fca00078e001d */
[----:B------:R0:W-:Y:S02]  /*29520*/  STL.64 [R1+0x3fd0], R8 ;  /* 0x003fd00801007387 */ /* 0x0001e40000100a00 */
[----:B0-----:R-:W-:Y:S02]  /*29530*/  IMAD.MOV.U32 R8, RZ, RZ, R7 ;  /* 0x000000ffff087224 */ /* 0x001fe400078e0007 */
[----:B------:R-:W-:-:S05]  /*29540*/  IMAD.MOV.U32 R9, RZ, RZ, R6 ;  /* 0x000000ffff097224 */ /* 0x000fca00078e0006 */
[----:B------:R4:W-:Y:S01]  /*29550*/  STL.64 [R1+0x3fe8], R8 ;  /* 0x003fe80801007387 */ /* 0x0009e20000100a00 */
[----:B------:R-:W-:Y:S02]  /*29560*/  IMAD.MOV.U32 R25, RZ, RZ, R10 ;  /* 0x000000ffff197224 */ /* 0x000fe400078e000a */
[----:B----4-:R-:W-:Y:S02]  /*29570*/  IMAD.MOV.U32 R8, RZ, RZ, R19 ;  /* 0x000000ffff087224 */ /* 0x010fe400078e0013 */
[----:B------:R-:W-:-:S05]  /*29580*/  IMAD.MOV.U32 R9, RZ, RZ, R18 ;  /* 0x000000ffff097224 */ /* 0x000fca00078e0012 */
[----:B------:R0:W-:Y:S04]  /*29590*/  STL.64 [R1+0x4000], R8 ;  /* 0x0040000801007387 */ /* 0x0001e80000100a00 */
[----:B0-----:R-:W4:Y:S04]  /*295a0*/  LDL.LU.64 R8, [R1+0x200] ;  /* 0x0002000001087983 */ /* 0x001f280000300a00 */
[----:B---3--:R-:W0:Y:S01]  /*295b0*/  LDSM.16.MT88.4 R20, [R28+0x80] ;  /* 0x000080001c14783b */ /* 0x008e220000004200 */
[----:B--2---:R-:W-:-:S03]  /*295c0*/  IMAD.MOV.U32 R24, RZ, RZ, R11 ;  /* 0x000000ffff187224 */ /* 0x004fc600078e000b */
[----:B------:R-:W4:Y:S01]  /*295d0*/  LDL.LU.64 R10, [R1+0x208] ;  /* 0x00020800010a7983 */ /* 0x000f220000300a00 */
[----:B------:R-:W-:Y:S03]  /*295e0*/  STL.64 [R1+0x3f28], R4 ;  /* 0x003f280401007387 */ /* 0x000fe60000100a00 */
[----:B0-----:R-:W-:Y:S01]  /*295f0*/  STL.64 [R1+0x3e98], R22 ;  /* 0x003e981601007387 */ /* 0x001fe20000100a00 */
[----:B------:R0:W-:Y:S03]  /*29600*/  STL.64 [R1+0x3e90], R20 ;  /* 0x003e901401007387 */ /* 0x0001e60000100a00 */
[----:B0-----:R-:W2:Y:S01]  /*29610*/  LDL.64 R20, [R1+0xd0] ;  /* 0x0000d00001147983 */ /* 0x001ea20000100a00 */
[C---:B----4-:R-:W-:Y:S03]  /*29620*/  HMMA.16816.F32.BF16 R4, R12.reuse, R16, R8 ;  /* 0x000000100c04723c */ /* 0x050fe60000041808 */
[----:B--2---:R-:W-:Y:S01]  /*29630*/  STL.64 [R1+0x3f80], R20 ;  /* 0x003f801401007387 */ /* 0x004fe20000100a00 */
[----:B------:R-:W-:Y:S11]  /*29640*/  STL [R1+0x3e18], R28 ;  /* 0x003e181c01007387 */ /* 0x000ff60000100800 */
[----:B------:R-:W-:Y:S08]  /*29650*/  @!UPT UIADD3 URZ, URZ, URZ, URZ ;  /* 0x0000003f3f3ff290 */ /* 0x000ff0000fffe03f */
[----:B------:R-:W-:Y:S01]  /*29660*/  STL.64 [R1+0x530], R4 ;  /* 0x0005300401007387 */ /* 0x000fe20000100a00 */
[----:B------:R-:W-:Y:S03]  /*29670*/  STL.64 [R1+0x538], R6 ;  /* 0x0005380601007387 */ /* 0x000fe60000100a00 */
[----:B------:R-:W2:Y:S01]  /*29680*/  LDL.LU.64 R8, [R1+0x1d0] ;  /* 0x0001d00001087983 */ /* 0x000ea20000300a00 */
[----:B------:R-:W3:Y:S03]  /*29690*/  LDL.LU.64 R10, [R1+0x1d8] ;  /* 0x0001d800010a7983 */ /* 0x000ee60000300a00 */
[----:B---3--:R-:W-:Y:S01]  /*296a0*/  STL.64 [R1+0x4018], R10 ;  /* 0x0040180a01007387 */ /* 0x008fe20000100a00 */
[----:B--2---:R0:W-:Y:S03]  /*296b0*/  STL.64 [R1+0x4010], R8 ;  /* 0x0040100801007387 */ /* 0x0041e60000100a00 */
[----:B0-----:R-:W2:Y:S01]  /*296c0*/  LDL.LU.64 R8, [R1+0x1f0] ;  /* 0x0001f00001087983 */ /* 0x001ea20000300a00 */
[----:B------:R-:W2:Y:S02]  /*296d0*/  LDL.LU.64 R10, [R1+0x1f8] ;  /* 0x0001f800010a7983 */ /* 0x000ea40000300a00 */
[----:B------:R-:W3:Y:S02]  /*296e0*/  LDL.LU.64 R20, [R1+0x170] ;  /* 0x0001700001147983 */ /* 0x000ee40000300a00 */
[----:B------:R-:W4:Y:S02]  /*296f0*/  LDL.LU.64 R22, [R1+0x178] ;  /* 0x0001780001167983 */ /* 0x000f240000300a00 */
[----:B----4-:R-:W-:Y:S01]  /*29700*/  STL.64 [R1+0x3f98], R22 ;  /* 0x003f981601007387 */ /* 0x010fe20000100a00 */
[----:B---3--:R0:W-:Y:S03]  /*29710*/  STL.64 [R1+0x3f90], R20 ;  /* 0x003f901401007387 */ /* 0x0081e60000100a00 */
[----:B0-----:R-:W3:Y:S01]  /*29720*/  LDL.LU.64 R20, [R1+0x180] ;  /* 0x0001800001147983 */ /* 0x001ee20000300a00 */
[----:B------:R-:W4:Y:S03]  /*29730*/  LDL.LU.64 R22, [R1+0x188] ;  /* 0x0001880001167983 */ /* 0x000f260000300a00 */
[----:B----4-:R-:W-:Y:S01]  /*29740*/  STL.64 [R1+0x3fb0], R22 ;  /* 0x003fb01601007387 */ /* 0x010fe20000100a00 */
[----:B---3--:R0:W-:Y:S03]  /*29750*/  STL.64 [R1+0x3fa8], R20 ;  /* 0x003fa81401007387 */ /* 0x0081e60000100a00 */
[----:B0-----:R-:W3:Y:S01]  /*29760*/  LDL.LU.64 R20, [R1+0x190] ;  /* 0x0001900001147983 */ /* 0x001ee20000300a00 */
[----:B------:R-:W4:Y:S03]  /*29770*/  LDL.LU.64 R22, [R1+0x198] ;  /* 0x0001980001167983 */ /* 0x000f260000300a00 */
[----:B----4-:R-:W-:Y:S01]  /*29780*/  STL.64 [R1+0x3fc8], R22 ;  /* 0x003fc81601007387 */ /* 0x010fe20000100a00 */
[----:B---3--:R0:W-:Y:S03]  /*29790*/  STL.64 [R1+0x3fc0], R20 ;  /* 0x003fc01401007387 */ /* 0x0081e60000100a00 */
[----:B0-----:R-:W3:Y:S01]  /*297a0*/  LDL.LU.64 R20, [R1+0x1a0] ;  /* 0x0001a00001147983 */ /* 0x001ee20000300a00 */
[----:B------:R-:W4:Y:S01]  /*297b0*/  LDL.LU.64 R22, [R1+0x1a8] ;  /* 0x0001a80001167983 */ /* 0x000f220000300a00 */
[----:B--2---:R-:W-:Y:S02]  /*297c0*/  HMMA.16816.F32.BF16 R24, R12, R24, R8 ;  /* 0x000000180c18723c */ /* 0x004fe40000041808 */
[----:B----4-:R-:W-:Y:S01]  /*297d0*/  STL.64 [R1+0x3fe0], R22 ;  /* 0x003fe01601007387 */ /* 0x010fe20000100a00 */
[----:B---3--:R0:W-:Y:S03]  /*297e0*/  STL.64 [R1+0x3fd8], R20 ;  /* 0x003fd81401007387 */ /* 0x0081e60000100a00 */
[----:B0-----:R-:W2:Y:S01]  /*297f0*/  LDL.LU.64 R20, [R1+0x1b0] ;  /* 0x0001b00001147983 */ /* 0x001ea20000300a00 */
[----:B------:R-:W3:Y:S02]  /*29800*/  LDL.LU.64 R22, [R1+0x1b8] ;  /* 0x0001b80001167983 */ /* 0x000ee40000300a00 */
[----:B------:R-:W-:-:S02]  /*29810*/  IMAD.MOV.U32 R29, RZ, RZ, R16 ;  /* 0x000000ffff1d7224 */ /* 0x000fc400078e0010 */
[----:B------:R-:W-:Y:S01]  /*29820*/  IMAD.MOV.U32 R28, RZ, RZ, R17 ;  /* 0x000000ffff1c7224 */ /* 0x000fe200078e0011 */
[----:B---3--:R-:W-:Y:S01]  /*29830*/  STL.64 [R1+0x3ff8], R22 ;  /* 0x003ff81601007387 */ /* 0x008fe20000100a00 */
[----:B--2---:R0:W-:Y:S03]  /*29840*/  STL.64 [R1+0x3ff0], R20 ;  /* 0x003ff01401007387 */ /* 0x0041e60000100a00 */
[----:B0-----:R-:W2:Y:S01]  /*29850*/  LDL.LU.64 R20, [R1+0x1c0] ;  /* 0x0001c00001147983 */ /* 0x001ea20000300a00 */
[----:B------:R-:W2:Y:S02]  /*29860*/  LDL.LU.64 R22, [R1+0x1c8] ;  /* 0x0001c80001167983 */ /* 0x000ea40000300a00 */
[----:B------:R-:W3:Y:S02]  /*29870*/  LDL.LU.64 R16, [R1+0x160] ;  /* 0x0001600001107983 */ /* 0x000ee40000300a00 */
[----:B------:R-:W3:Y:S01]  /*29880*/  LDL.LU.64 R18, [R1+0x168] ;  /* 0x0001680001127983 */ /* 0x000ee20000300a00 */
[----:B------:R-:W4:Y:S01]  /*29890*/  LDL.LU.64 R4, [R1+0xb30] ;  /* 0x000b300001047983 */ /* 0x000f220000300a00 */
[----:B------:R-:W4:Y:S02]  /*298a0*/  LDL.LU.64 R6, [R1+0xb38] ;  /* 0x000b380001067983 */ /* 0x000f240000300a00 */
[----:B------:R-:W2:Y:S02]  /*298b0*/  LDL.LU.64 R10, [R1+0x4018] ;  /* 0x00401800010a7983 */ /* 0x000ea40000300a00 */
[----:B------:R-:W2:Y:S01]  /*298c0*/  LDL.LU.64 R8, [R1+0x4010] ;  /* 0x0040100001087983 */ /* 0x000ea20000300a00 */
[----:B------:R-:W-:Y:S01]  /*298d0*/  STL.64 [R1+0x540], R24 ;  /* 0x0005401801007387 */ /* 0x000fe20000100a00 */
[----:B------:R0:W-:Y:S03]  /*298e0*/  STL.64 [R1+0x548], R26 ;  /* 0x0005481a01007387 */ /* 0x0001e60000100a00 */
[----:B0-----:R-:W2:Y:S01]  /*298f0*/  LDL.LU.64 R26, [R1+0x4008] ;  /* 0x00400800011a7983 */ /* 0x001ea20000300a00 */
[----:B------:R-:W-:-:S02]  /*29900*/  IMAD.MOV.U32 R24, RZ, RZ, R3 ;  /* 0x000000ffff187224 */ /* 0x000fc400078e0003 */
[----:B------:R-:W-:-:S05]  /*29910*/  IMAD.MOV.U32 R25, RZ, RZ, R2 ;  /* 0x000000ffff197224 */ /* 0x000fca00078e0002 */
[----:B------:R2:W-:Y:S02]  /*29920*/  STL.64 [R1+0x3f50], R24 ;  /* 0x003f501801007387 */ /* 0x0005e40000100a00 */
[----:B--2---:R-:W-:Y:S02]  /*29930*/  IMAD.MOV.U32 R24, RZ, RZ, R27 ;  /* 0x000000ffff187224 */ /* 0x004fe400078e001b */
[----:B------:R-:W-:-:S07]  /*29940*/  IMAD.MOV.U32 R25, RZ, RZ, R26 ;  /* 0x000000ffff197224 */ /* 0x000fce00078e001a */
[C---:B------:R-:W-:Y:S01]  /*29950*/  HMMA.16816.F32.BF16 R24, R12.reuse, R24, R8 ;  /* 0x000000180c18723c */ /* 0x040fe20000041808 */
[----:B------:R-:W2:Y:S11]  /*29960*/  LDL.LU.64 R8, [R1+0x4000] ;  /* 0x0040000001087983 */ /* 0x000eb60000300a00 */
[----:B------:R-:W-:Y:S11]  /*29970*/  @!UPT UIADD3 URZ, URZ, URZ, URZ ;  /* 0x0000003f3f3ff290 */ /* 0x000ff6000fffe03f */
[----:B------:R0:W-:Y:S01]  /*29980*/  STL.64 [R1+0x550], R24 ;  /* 0x0005501801007387 */ /* 0x0001e20000100a00 */
[----:B------:R-:W-:Y:S03]  /*29990*/  STL.64 [R1+0x558], R26 ;  /* 0x0005581a01007387 */ /* 0x000fe60000100a00 */
[----:B0-----:R-:W3:Y:S01]  /*299a0*/  LDL.64 R24, [R1+0x10] ;  /* 0x0000100001187983 */ /* 0x001ee20000100a00 */
        /* <DEDUP_REMOVED lines=33> */
[----:B------:R-:W-:Y:S03]  /*29bc0*/  STL.64 [R1+0x5b8], R10 ;  /* 0x0005b80a01007387 */ /* 0x000fe60000100a00 */
[----:B0-----:R-:W2:Y:S02]  /*29bd0*/  LDL.LU.64 R8, [R1+0x3f88] ;  /* 0x003f880001087983 */ /* 0x001ea40000300a00 */
[C---:B--2---:R-:W-:Y:S11]  /*29be0*/  HMMA.16816.F32.BF16 R20, R12.reuse, R8, R20 ;  /* 0x000000080c14723c */ /* 0x044ff60000041814 */
[----:B------:R-:W-:Y:S11]  /*29bf0*/  @!UPT UIADD3 URZ, URZ, URZ, URZ ;  /* 0x0000003f3f3ff290 */ /* 0x000ff6000fffe03f */
[----:B------:R-:W-:Y:S01]  /*29c00*/  @!UPT UIADD3 URZ, URZ, URZ, URZ ;  /* 0x0000003f3f3ff290 */ /* 0x000fe2000fffe03f */
[----:B------:R0:W-:Y:S01]  /*29c10*/  STL.64 [R1+0x5a0], R20 ;  /* 0x0005a01401007387 */ /* 0x0001e20000100a00 */
[----:B------:R1:W-:Y:S03]  /*29c20*/  STL.64 [R1+0x5a8], R22 ;  /* 0x0005a81601007387 */ /* 0x0003e60000100a00 */
[----:B0-----:R-:W3:Y:S01]  /*29c30*/  LDL.LU.64 R20, [R1+0x3f80] ;  /* 0x003f800001147983 */ /* 0x001ee20000300a00 */
[----:B-1----:R-:W-:Y:S02]  /*29c40*/  IMAD.MOV.U32 R23, RZ, RZ, R8 ;  /* 0x000000ffff177224 */ /* 0x002fe400078e0008 */
[----:B------:R-:W-:Y:S02]  /*29c50*/  IMAD.MOV.U32 R22, RZ, RZ, R9 ;  /* 0x000000ffff167224 */ /* 0x000fe400078e0009 */
[----:B------:R-:W2:Y:S01]  /*29c60*/  LDL.LU.64 R8, [R1+0x3f78] ;  /* 0x003f780001087983 */ /* 0x000ea20000300a00 */
[----:B---3--:R-:W-:Y:S03]  /*29c70*/  HMMA.16816.F32.BF16 R12, R12, R20, R16 ;  /* 0x000000140c0c723c */ /* 0x008fe60000041810 */
[----:B------:R-:W4:Y:S01]  /*29c80*/  LDL.LU.64 R18, [R1+0x3f70] ;  /* 0x003f700001127983 */ /* 0x000f220000300a00 */
[----:B------:R-:W4:Y:S02]  /*29c90*/  LDL.LU.64 R16, [R1+0x3f68] ;  /* 0x003f680001107983 */ /* 0x000f240000300a00 */
[----:B------:R2:W-:Y:S02]  /*29ca0*/  STL.64 [R1+0x3ea8], R20 ;  /* 0x003ea81401007387 */ /* 0x0005e40000100a00 */
[----:B--2---:R-:W-:-:S02]  /*29cb0*/  IMAD.MOV.U32 R21, RZ, RZ, R8 ;  /* 0x000000ffff157224 */ /* 0x004fc400078e0008 */
[----:B------:R-:W-:Y:S11]  /*29cc0*/  IMAD.MOV.U32 R20, RZ, RZ, R9 ;  /* 0x000000ffff147224 */ /* 0x000ff600078e0009 */
[----:B------:R-:W-:Y:S02]  /*29cd0*/  @!UPT UIADD3 URZ, URZ, URZ, URZ ;  /* 0x0000003f3f3ff290 */ /* 0x000fe4000fffe03f */
[----:B------:R-:W-:Y:S01]  /*29ce0*/  STL.64 [R1+0x570], R12 ;  /* 0x0005700c01007387 */ /* 0x000fe20000100a00 */
[----:B------:R-:W-:Y:S01]  /*29cf0*/  STL.64 [R1+0x578], R14 ;  /* 0x0005780e01007387 */ /* 0x000fe20000100a00 */
[C---:B----4-:R-:W-:Y:S11]  /*29d00*/  HMMA.16816.F32.BF16 R4, R16.reuse, R8, R4 ;  /* 0x000000081004723c */ /* 0x050ff60000041804 */
[----:B------:R-:W-:Y:S11]  /*29d10*/  @!UPT UIADD3 URZ, URZ, URZ, URZ ;  /* 0x0000003f3f3ff290 */ /* 0x000ff6000fffe03f */
[----:B------:R-:W-:Y:S01]  /*29d20*/  @!UPT UIADD3 URZ, URZ, URZ, URZ ;  /* 0x0000003f3f3ff290 */ /* 0x000fe2000fffe03f */
[----:B------:R-:W-:Y:S01]  /*29d30*/  STL.64 [R1+0x330], R4 ;  /* 0x0003300401007387 */ /* 0x000fe20000100a00 */
[----:B------:R-:W-:Y:S02]  /*29d40*/  STL.64 [R1+0x338], R6 ;  /* 0x0003380601007387 */ /* 0x000fe40000100a00 */
[----:B------:R-:W2:Y:S02]  /*29d50*/  LDL.LU.64 R8, [R1+0xaf0] ;  /* 0x000af00001087983 */ /* 0x000ea40000300a00 */
[----:B------:R-:W3:Y:S02]  /*29d60*/  LDL.LU.64 R10, [R1+0xaf8] ;  /* 0x000af800010a7983 */ /* 0x000ee40000300a00 */
[----:B---3--:R-:W-:Y:S01]  /*29d70*/  STL.64 [R1+0x3f48], R10 ;  /* 0x003f480a01007387 */ /* 0x008fe20000100a00 */
[----:B--2---:R0:W-:Y:S03]  /*29d80*/  STL.64 [R1+0x3f40], R8 ;  /* 0x003f400801007387 */ /* 0x0041e60000100a00 */
[----:B0-----:R-:W2:Y:S01]  /*29d90*/  LDL.LU.64 R8, [R1+0xb00] ;  /* 0x000b000001087983 */ /* 0x001ea20000300a00 */
[----:B------:R-:W3:Y:S03]  /*29da0*/  LDL.LU.64 R10, [R1+0xb08] ;  /* 0x000b0800010a7983 */ /* 0x000ee60000300a00 */
        /* <DEDUP_REMOVED lines=8> */
[----:B------:R-:W-:Y:S02]  /*29e30*/  STL.64 [R1+0x3ef8], R22 ;  /* 0x003ef81601007387 */ /* 0x000fe40000100a00 */
[----:B------:R0:W-:Y:S02]  /*29e40*/  STL.64 [R1+0x3ef0], R20 ;  /* 0x003ef01401007387 */ /* 0x0001e40000100a00 */
[----:B0-----:R-:W2:Y:S04]  /*29e50*/  LDL.64 R20, [R1+0x130] ;  /* 0x0001300001147983 */ /* 0x001ea80000100a00 */
[----:B--2---:R0:W-:Y:S04]  /*29e60*/  STL.64 [R1+0x3f08], R20 ;  /* 0x003f081401007387 */ /* 0x0041e80000100a00 */
[----:B0-----:R-:W2:Y:S01]  /*29e70*/  LDL.64 R20, [R1+0x140] ;  /* 0x0001400001147983 */ /* 0x001ea20000100a00 */
[----:B------:R-:W-:Y:S01]  /*29e80*/  HMMA.16816.F32.BF16 R8, R16, R24, R8 ;  /* 0x000000181008723c */ /* 0x000fe20000041808 */
[----:B------:R-:W-:-:S02]  /*29e90*/  IMAD.MOV.U32 R3, RZ, RZ, R24 ;  /* 0x000000ffff037224 */ /* 0x000fc400078e0018 */
[----:B------:R-:W-:Y:S01]  /*29ea0*/  IMAD.MOV.U32 R2, RZ, RZ, R25 ;  /* 0x000000ffff027224 */ /* 0x000fe200078e0019 */
[----:B--2---:R0:W-:Y:S04]  /*29eb0*/  STL.64 [R1+0x3f18], R20 ;  /* 0x003f181401007387 */ /* 0x0041e80000100a00 */
[----:B0-----:R-:W2:Y:S11]  /*29ec0*/  LDL.64 R20, [R1+0x150] ;  /* 0x0001500001147983 */ /* 0x001eb60000100a00 */
[----:B------:R-:W-:Y:S04]  /*29ed0*/  @!UPT UIADD3 URZ, URZ, URZ, URZ ;  /* 0x0000003f3f3ff290 */ /* 0x000fe8000fffe03f */
[----:B------:R-:W-:Y:S02]  /*29ee0*/  STL.64 [R1+0x320], R8 ;  /* 0x0003200801007387 */ /* 0x000fe40000100a00 */
[----:B------:R0:W-:Y:S02]  /*29ef0*/  STL.64 [R1+0x328], R10 ;  /* 0x0003280a01007387 */ /* 0x0001e40000100a00 */
[----:B0-----:R-:W2:Y:S01]  /*29f00*/  LDL.LU.64 R10, [R1+0x3f60] ;  /* 0x003f6000010a7983 */ /* 0x001ea20000300a00 */
[----:B------:R-:W2:Y:S02]  /*29f10*/  LDL.LU.64 R8, [R1+0x3f58] ;  /* 0x003f580001087983 */ /* 0x000ea40000300a00 */
[----:B------:R-:W2:Y:S02]  /*29f20*/  LDL.LU.64 R24, [R1+0x3f50] ;  /* 0x003f500001187983 */ /* 0x000ea40000300a00 */
[C---:B--2---:R-:W-:Y:S01]  /*29f30*/  HMMA.16816.F32.BF16 R24, R16.reuse, R24, R8 ;  /* 0x000000181018723c */ /* 0x044fe20000041808 */
[----:B------:R-:W2:Y:S01]  /*29f40*/  LDL.LU.64 R10, [R1+0x3f48] ;  /* 0x003f4800010a7983 */ /* 0x000ea20000300a00 */
[----:B------:R-:W2:Y:S11]  /*29f50*/  LDL.LU.64 R8, [R1+0x3f40] ;  /* 0x003f400001087983 */ /* 0x000eb60000300a00 */
[----:B------:R-:W-:Y:S10]  /*29f60*/  @!UPT UIADD3 URZ, URZ, URZ, URZ ;  /* 0x0000003f3f3ff290 */ /* 0x000ff4000fffe03f */
[----:B------:R0:W-:Y:S01]  /*29f70*/  STL.64 [R1+0x310], R24 ;  /* 0x0003101801007387 */ /* 0x0001e20000100a00 */
[----:B------:R-:W-:Y:S03]  /*29f80*/  STL.64 [R1+0x318], R26 ;  /* 0x0003181a01007387 */ /* 0x000fe60000100a00 */
[----:B0-----:R-:W2:Y:S02]  /*29f90*/  LDL.LU.64 R24, [R1+0x3f38] ;  /* 0x003f380001187983 */ /* 0x001ea40000300a00 */
[C---:B--2---:R-:W-:Y:S11]  /*29fa0*/  HMMA.16816.F32.BF16 R8, R16.reuse, R24, R8 ;  /* 0x000000181008723c */ /* 0x044ff60000041808 */
[----:B------:R-:W-:Y:S11]  /*29fb0*/  @!UPT UIADD3 URZ, URZ, URZ, URZ ;  /* 0x0000003f3f3ff290 */ /* 0x000ff6000fffe03f */
[----:B------:R-:W-:Y:S01]  /*29fc0*/  @!UPT UIADD3 URZ, URZ, URZ, URZ ;  /* 0x0000003f3f3ff290 */ /* 0x000fe2000fffe03f */
[----:B------:R0:W-:Y:S01]  /*29fd0*/  STL.64 [R1+0x300], R8 ;  /* 0x0003000801007387 */ /* 0x0001e20000100a00 */
[----:B------:R-:W-:Y:S03]  /*29fe0*/  STL.64 [R1+0x308], R10 ;  /* 0x0003080a01007387 */ /* 0x000fe60000100a00 */
[----:B0-----:R-:W3:Y:S01]  /*29ff0*/  LDL.LU.64 R8, [R1+0x3f30] ;  /* 0x003f300001087983 */ /* 0x001ee20000300a00 */
[----:B------:R0:W-:Y:S03]  /*2a000*/  STL.64 [R1+0x3f00], R24 ;  /* 0x003f001801007387 */ /* 0x0001e60000100a00 */
[----:B0-----:R-:W2:Y:S01]  /*2a010*/  LDL.LU.64 R24, [R1+0x950] ;  /* 0x0009500001187983 */ /* 0x001ea20000300a00 */
[----:B------:R-:W2:Y:S01]  /*2a020*/  LDL.LU.64 R26, [R1+0x958] ;  /* 0x00095800011a7983 */ /* 0x000ea20000300a00 */
[C---:B---3--:R-:W-:Y:S11]  /*2a030*/  HMMA.16816.F32.BF16 R4, R16.reuse, R8, R4 ;  /* 0x000000081004723c */ /* 0x048ff60000041804 */
[----:B------:R-:W-:Y:S11]  /*2a040*/  @!UPT UIADD3 URZ, URZ, URZ, URZ ;  /* 0x0000003f3f3ff290 */ /* 0x000ff6000fffe03f */
[----:B------:R-:W-:Y:S01]  /*2a050*/  @!UPT UIADD3 URZ, URZ, URZ, URZ ;  /* 0x0000003f3f3ff290 */ /* 0x000fe2000fffe03f */
[----:B------:R0:W-:Y:S01]  /*2a060*/  STL.64 [R1+0x2f0], R4 ;  /* 0x0002f00401007387 */ /* 0x0001e20000100a00 */
[----:B------:R-:W-:Y:S03]  /*2a070*/  STL.64 [R1+0x2f8], R6 ;  /* 0x0002f80601007387 */ /* 0x000fe60000100a00 */
[----:B0-----:R-:W4:Y:S01]  /*2a080*/  LDL.LU.64 R4, [R1+0x3f28] ;  /* 0x003f280001047983 */ /* 0x001f220000300a00 */
[----:B------:R4:W-:Y:S02]  /*2a090*/  STL.64 [R1+0x3f10], R8 ;  /* 0x003f100801007387 */ /* 0x0009e40000100a00 */
[----:B----4-:R-:W-:Y:S01]  /*2a0a0*/  HMMA.16816.F32.BF16 R8, R16, R4, R12 ;  /* 0x000000041008723c */ /* 0x010fe2000004180c */
[----:B------:R0:W-:Y:S04]  /*2a0b0*/  STL.64 [R1+0x3f20], R4 ;  /* 0x003f200401007387 */ /* 0x0001e80000100a00 */
[----:B------:R-:W1:Y:S04]  /*2a0c0*/  LDSM.16.MT88.4 R12, [R0+0x100] ;  /* 0x00010000000c783b */ /* 0x000e680000004200 */
[----:B0-----:R-:W3:Y:S11]  /*2a0d0*/  LDL.LU.64 R4, [R1+0x940] ;  /* 0x0009400001047983 */ /* 0x001ef60000300a00 */
[----:B------:R-:W-:Y:S03]  /*2a0e0*/  @!UPT UIADD3 URZ, URZ, URZ, URZ ;  /* 0x0000003f3f3ff290 */ /* 0x000fe6000fffe03f */
[----:B------:R0:W-:Y:S01]  /*2a0f0*/  STL.64 [R1+0x2e0], R8 ;  /* 0x0002e00801007387 */ /* 0x0001e20000100a00 */
[----:B------:R4:W-:Y:S02]  /*2a100*/  STL.64 [R1+0x2e8], R10 ;  /* 0x0002e80a01007387 */ /* 0x0009e40000100a00 */
[----:B------:R-:W3:Y:S01]  /*2a110*/  LDL.LU.64 R6, [R1+0x948] ;  /* 0x0009480001067983 */ /* 0x000ee20000300a00 */
[----:B0-----:R-:W3:Y:S01]  /*2a120*/  LDL.LU.64 R8, [R1+0x810] ;  /* 0x0008100001087983 */ /* 0x001ee20000300a00 */
[----:B----4-:R-:W4:Y:S02]  /*2a130*/  LDL.LU.64 R10, [R1+0x818] ;  /* 0x00081800010a7983 */ /* 0x010f240000300a00 */
[----:B------:R-:W-:Y:S01]  /*2a140*/  STL [R1+0x3e30], R0 ;  /* 0x003e300001007387 */ /* 0x000fe20000100800 */
[----:B-1----:R-:W-:Y:S01]  /*2a150*/  STL.64 [R1+0x3d58], R14 ;  /* 0x003d580e01007387 */ /* 0x002fe20000100a00 */
[----:B------:R0:W-:Y:S02]  /*2a160*/  STL.64 [R1+0x3d50], R12 ;  /* 0x003d500c01007387 */ /* 0x0001e40000100a00 */
[----:B0-----:R-:W-:-:S02]  /*2a170*/  IMAD.MOV.U32 R12, RZ, RZ, R29 ;  /* 0x000000ffff0c7224 */ /* 0x001fc400078e001d */
[----:B------:R-:W-:-:S07]  /*2a180*/  IMAD.MOV.U32 R13, RZ, RZ, R28 ;  /* 0x000000ffff0d7224 */ /* 0x000fce00078e001c */
[C---:B--2---:R-:W-:Y:S11]  /*2a190*/  HMMA.16816.F32.BF16 R24, R16.reuse, R12, R24 ;  /* 0x0000000c1018723c */ /* 0x044ff60000041818 */
[----:B------:R-:W-:Y:S11]  /*2a1a0*/  @!UPT UIADD3 URZ, URZ, URZ, URZ ;  /* 0x0000003f3f3ff290 */ /* 0x000ff6000fffe03f */
[----:B------:R-:W-:Y:S01]  /*2a1b0*/  @!UPT UIADD3 URZ, URZ, URZ, URZ ;  /* 0x0000003f3f3ff290 */ /* 0x000fe2000fffe03f */
[----:B------:R0:W-:Y:S01]  /*2a1c0*/  STL.64 [R1+0x3c0], R24 ;  /* 0x0003c01801007387 */ /* 0x0001e20000100a00 */
[----:B------:R1:W-:Y:S03]  /*2a1d0*/  STL.64 [R1+0x3c8], R26 ;  /* 0x0003c81a01007387 */ /* 0x0003e60000100a00 */
[----:B0-----:R-:W2:Y:S01]  /*2a1e0*/  LDL.LU.64 R24, [R1+0x6a0] ;  /* 0x0006a00001187983 */ /* 0x001ea20000300a00 */
[----:B-1----:R-:W2:Y:S01]  /*2a1f0*/  LDL.LU.64 R26, [R1+0x6a8] ;  /* 0x0006a800011a7983 */ /* 0x002ea20000300a00 */
[C---:B---3--:R-:W-:Y:S11]  /*2a200*/  HMMA.16816.F32.BF16 R4, R16.reuse, R20, R4 ;  /* 0x000000141004723c */ /* 0x048ff60000041804 */
[----:B------:R-:W-:Y:S11]  /*2a210*/  @!UPT UIADD3 URZ, URZ, URZ, URZ ;  /* 0x0000003f3f3ff290 */ /* 0x000ff6000fffe03f */
[----:B------:R-:W-:Y:S01]  /*2a220*/  @!UPT UIADD3 URZ, URZ, URZ, URZ ;  /* 0x0000003f3f3ff290 */ /* 0x000fe2000fffe03f */
[----:B------:R0:W-:Y:S01]  /*2a230*/  STL.64 [R1+0x3b0], R4 ;  /* 0x0003b00401007387 */ /* 0x0001e20000100a00 */
[----:B------:R1:W-:Y:S03]  /*2a240*/  STL.64 [R1+0x3b8], R6 ;  /* 0x0003b80601007387 */ /* 0x0003e60000100a00 */
[----:B0-----:R-:W3:Y:S01]  /*2a250*/  LDL.LU.64 R4, [R1+0x3f20] ;  /* 0x003f200001047983 */ /* 0x001ee20000300a00 */
[----:B-1----:R-:W-:Y:S02]  /*2a260*/  IMAD.MOV.U32 R7, RZ, RZ, R20 ;  /* 0x000000ffff077224 */ /* 0x002fe400078e0014 */
[----:B------:R-:W-:Y:S02]  /*2a270*/  IMAD.MOV.U32 R6, RZ, RZ, R21 ;  /* 0x000000ffff067224 */ /* 0x000fe400078e0015 */
[----:B------:R-:W4:Y:S03]  /*2a280*/  LDL.LU.64 R20, [R1+0x3f18] ;  /* 0x003f180001147983 */ /* 0x000f260000300a00 */
[----:B------:R-:W-:Y:S02]  /*2a290*/  STL [R1+0x3e38], R6 ;  /* 0x003e380601007387 */ /* 0x000fe40000100800 */
[----:B------:R-:W-:Y:S01]  /*2a2a0*/  STL [R1+0x3e34], R7 ;  /* 0x003e340701007387 */ /* 0x000fe20000100800 */
[C---:B----4-:R-:W-:Y:S01]  /*2a2b0*/  HMMA.16816.F32.BF16 R8, R16.reuse, R20, R8 ;  /* 0x000000141008723c */ /* 0x050fe20000041808 */
[----:B---3--:R0:W-:Y:S04]  /*2a2c0*/  STL.64 [R1+0x3ed0], R4 ;  /* 0x003ed00401007387 */ /* 0x0081e80000100a00 */
[----:B0-----:R-:W3:Y:S11]  /*2a2d0*/  LDL.64 R4, [R1+0x120] ;  /* 0x0001200001047983 */ /* 0x001ef60000100a00 */
[----:B------:R-:W-:Y:S07]  /*2a2e0*/  @!UPT UIADD3 URZ, URZ, URZ, URZ ;  /* 0x0000003f3f3ff290 */ /* 0x000fee000fffe03f */
[----:B------:R0:W-:Y:S01]  /*2a2f0*/  STL.64 [R1+0x3a0], R8 ;  /* 0x0003a00801007387 */ /* 0x0001e20000100a00 */
[----:B------:R1:W-:Y:S03]  /*2a300*/  STL.64 [R1+0x3a8], R10 ;  /* 0x0003a80a01007387 */ /* 0x0003e60000100a00 */
[----:B0-----:R-:W4:Y:S01]  /*2a310*/  LDL.LU.64 R8, [R1+0x3f10] ;  /* 0x003f100001087983 */ /* 0x001f220000300a00 */
[----:B-1----:R-:W-:Y:S02]  /*2a320*/  IMAD.MOV.U32 R11, RZ, RZ, R20 ;  /* 0x000000ffff0b7224 */ /* 0x002fe400078e0014 */
[----:B------:R-:W-:Y:S02]  /*2a330*/  IMAD.MOV.U32 R10, RZ, RZ, R21 ;  /* 0x000000ffff0a7224 */ /* 0x000fe400078e0015 */
[----:B------:R-:W2:Y:S01]  /*2a340*/  LDL.LU.64 R20, [R1+0x3f08] ;  /* 0x003f080001147983 */ /* 0x000ea20000300a00 */
[----:B------:R-:W-:Y:S02]  /*2a350*/  STL [R1+0x3e3c], R11 ;  /* 0x003e3c0b01007387 */ /* 0x000fe40000100800 */
[----:B------:R-:W-:Y:S01]  /*2a360*/  STL [R1+0x3ec8], R10 ;  /* 0x003ec80a01007387 */ /* 0x000fe20000100800 */
[----:B----4-:R0:W-:Y:S04]  /*2a370*/  STL.64 [R1+0x3ec0], R8 ;  /* 0x003ec00801007387 */ /* 0x0101e80000100a00 */
[----:B0-----:R-:W4:Y:S01]  /*2a380*/  LDL.64 R8, [R1+0x100] ;  /* 0x0001000001087983 */ /* 0x001f220000100a00 */
[----:B--2---:R-:W-:Y:S01]  /*2a390*/  HMMA.16816.F32.BF16 R24, R16, R20, R24 ;  /* 0x000000141018723c */ /* 0x004fe20000041818 */
[----:B------:R-:W-:-:S02]  /*2a3a0*/  IMAD.MOV.U32 R15, RZ, RZ, R20 ;  /* 0x000000ffff0f7224 */ /* 0x000fc400078e0014 */
[----:B------:R-:W-:Y:S01]  /*2a3b0*/  IMAD.MOV.U32 R14, RZ, RZ, R21 ;  /* 0x000000ffff0e7224 */ /* 0x000fe200078e0015 */
[----:B----4-:R0:W-:Y:S04]  /*2a3c0*/  STL.64 [R1+0x3ed8], R8 ;  /* 0x003ed80801007387 */ /* 0x0101e80000100a00 */
[----:B0-----:R-:W2:Y:S11]  /*2a3d0*/  LDL.64 R8, [R1+0x110] ;  /* 0x0001100001087983 */ /* 0x001eb60000100a00 */
[----:B------:R-:W-:Y:S04]  /*2a3e0*/  @!UPT UIADD3 URZ, URZ, URZ, URZ ;  /* 0x0000003f3f3ff290 */ /* 0x000fe8000fffe03f */
[----:B------:R0:W-:Y:S02]  /*2a3f0*/  STL.64 [R1+0x390], R24 ;  /* 0x0003901801007387 */ /* 0x0001e40000100a00 */
[----:B------:R-:W-:Y:S01]  /*2a400*/  STL.64 [R1+0x398], R26 ;  /* 0x0003981a01007387 */ /* 0x000fe20000100a00 */
[----:B0-----:R-:W4:Y:S01]  /*2a410*/  LDL.LU.64 R24, [R1+0x3f00] ;  /* 0x003f000001187983 */ /* 0x001f220000300a00 */
[----:B------:R-:W2:Y:S02]  /*2a420*/  LDL.LU.64 R22, [R1+0x3ef8] ;  /* 0x003ef80001167983 */ /* 0x000ea40000300a00 */
[----:B------:R-:W2:Y:S02]  /*2a430*/  LDL.LU.64 R20, [R1+0x3ef0] ;  /* 0x003ef00001147983 */ /* 0x000ea40000300a00 */
[----:B------:R-:W-:Y:S01]  /*2a440*/  STL.64 [R1+0x3e28], R14 ;  /* 0x003e280e01007387 */ /* 0x000fe20000100a00 */
[----:B------:R0:W-:Y:S04]  /*2a450*/  STL.64 [R1+0x3e20], R12 ;  /* 0x003e200c01007387 */ /* 0x0001e80000100a00 */
[----:B0-----:R-:W2:Y:S01]  /*2a460*/  LDL.LU.64 R12, [R1+0x690] ;  /* 0x00069000010c7983 */ /* 0x001ea20000300a00 */
[----:B------:R-:W2:Y:S02]  /*2a470*/  LDL.LU.64 R14, [R1+0x698] ;  /* 0x00069800010e7983 */ /* 0x000ea40000300a00 */
[----:B---3--:R-:W-:-:S02]  /*2a480*/  IMAD.MOV.U32 R27, RZ, RZ, R4 ;  /* 0x000000ffff1b7224 */ /* 0x008fc400078e0004 */
[----:B------:R-:W-:Y:S01]  /*2a490*/  IMAD.MOV.U32 R26, RZ, RZ, R5 ;  /* 0x000000ffff1a7224 */ /* 0x000fe200078e0005 */
[----:B--2---:R-:W-:Y:S11]  /*2a4a0*/  HMMA.16816.F32.BF16 R12, R16, R4, R12 ;  /* 0x00000004100c723c */ /* 0x004ff6000004180c */
[----:B------:R-:W-:Y:S11]  /*2a4b0*/  @!UPT UIADD3 URZ, URZ, URZ, URZ ;  /* 0x0000003f3f3ff290 */ /* 0x000ff6000fffe03f */
[----:B------:R-:W-:Y:S01]  /*2a4c0*/  @!UPT UIADD3 URZ, URZ, URZ, URZ ;  /* 0x0000003f3f3ff290 */ /* 0x000fe2000fffe03f */
[----:B------:R0:W-:Y:S01]  /*2a4d0*/  STL.64 [R1+0x380], R12 ;  /* 0x0003800c01007387 */ /* 0x0001e20000100a00 */
[----:B------:R-:W-:Y:S02]  /*2a4e0*/  STL.64 [R1+0x388], R14 ;  /* 0x0003880e01007387 */ /* 0x000fe40000100a00 */
[----:B------:R-:W2:Y:S02]  /*2a4f0*/  LDL.LU.64 R4, [R1+0x670] ;  /* 0x0006700001047983 */ /* 0x000ea40000300a00 */
[----:B------:R-:W3:Y:S02]  /*2a500*/  LDL.LU.64 R6, [R1+0x678] ;  /* 0x0006780001067983 */ /* 0x000ee40000300a00 */
[----:B0-----:R-:W-:Y:S02]  /*2a510*/  IMAD.MOV.U32 R12, RZ, RZ, R21 ;  /* 0x000000ffff0c7224 */ /* 0x001fe400078e0015 */
[----:B------:R-:W-:Y:S01]  /*2a520*/  IMAD.MOV.U32 R13, RZ, RZ, R20 ;  /* 0x000000ffff0d7224 */ /* 0x000fe200078e0014 */
[----:B---3--:R-:W-:Y:S01]  /*2a530*/  STL.64 [R1+0x3ee8], R6 ;  /* 0x003ee80601007387 */ /* 0x008fe20000100a00 */
[----:B--2---:R0:W-:Y:S03]  /*2a540*/  STL.64 [R1+0x3ee0], R4 ;  /* 0x003ee00401007387 */ /* 0x0041e60000100a00 */
[----:B0-----:R-:W2:Y:S01]  /*2a550*/  LDL.LU.64 R4, [R1+0x680] ;  /* 0x0006800001047983 */ /* 0x001ea20000300a00 */
[----:B------:R-:W2:Y:S02]  /*2a560*/  LDL.LU.64 R6, [R1+0x688] ;  /* 0x0006880001067983 */ /* 0x000ea40000300a00 */
[----:B------:R0:W-:Y:S02]  /*2a570*/  STL.64 [R1+0x3ea0], R12 ;  /* 0x003ea00c01007387 */ /* 0x0001e40000100a00 */
[----:B0-----:R-:W3:Y:S01]  /*2a580*/  LDL.64 R12, [R1+0xf0] ;  /* 0x0000f000010c7983 */ /* 0x001ee20000100a00 */
[----:B------:R-:W-:Y:S02]  /*2a590*/  STL.64 [R1+0x3e68], R26 ;  /* 0x003e681a01007387 */ /* 0x000fe40000100a00 */
[----:B----4-:R0:W-:Y:S02]  /*2a5a0*/  STL.64 [R1+0x3e60], R24 ;  /* 0x003e601801007387 */ /* 0x0101e40000100a00 */
[----:B0-----:R-:W4:Y:S01]  /*2a5b0*/  LDL.64 R24, [R1] ;  /* 0x0000000001187983 */ /* 0x001f220000100a00 */
[----:B------:R-:W-:-:S02]  /*2a5c0*/  IMAD.MOV.U32 R28, RZ, RZ, R8 ;  /* 0x000000ffff1c7224 */ /* 0x000fc400078e0008 */
[----:B------:R-:W-:Y:S01]  /*2a5d0*/  IMAD.MOV.U32 R29, RZ, RZ, R9 ;  /* 0x000000ffff1d7224 */ /* 0x000fe200078e0009 */
[----:B--2---:R-:W-:Y:S01]  /*2a5e0*/  HMMA.16816.F32.BF16 R4, R16, R8, R4 ;  /* 0x000000081004723c */ /* 0x004fe20000041804 */
[----:B----4-:R0:W-:Y:S02]  /*2a5f0*/  STL.64 [R1+0x3e70], R24 ;  /* 0x003e701801007387 */ /* 0x0101e40000100a00 */
[----:B0-----:R-:W-:Y:S02]  /*2a600*/  IMAD.MOV.U32 R24, RZ, RZ, R3 ;  /* 0x000000ffff187224 */ /* 0x001fe400078e0003 */
[----:B------:R-:W-:-:S05]  /*2a610*/  IMAD.MOV.U32 R25, RZ, RZ, R2 ;  /* 0x000000ffff197224 */ /* 0x000fca00078e0002 */
[----:B------:R0:W-:Y:S04]  /*2a620*/  STL.64 [R1+0x3e88], R24 ;  /* 0x003e881801007387 */ /* 0x0001e80000100a00 */
[----:B0-----:R-:W2:Y:S01]  /*2a630*/  LDL.LU.64 R24, [R1+0x660] ;  /* 0x0006600001187983 */ /* 0x001ea20000300a00 */
[----:B------:R-:W2:Y:S08]  /*2a640*/  LDL.LU.64 R26, [R1+0x668] ;  /* 0x00066800011a7983 */ /* 0x000eb00000300a00 */
[----:B------:R-:W-:Y:S02]  /*2a650*/  STL.64 [R1+0x370], R4 ;  /* 0x0003700401007387 */ /* 0x000fe40000100a00 */
[----:B------:R0:W-:Y:S02]  /*2a660*/  STL.64 [R1+0x378], R6 ;  /* 0x0003780601007387 */ /* 0x0001e40000100a00 */
[----:B0-----:R-:W4:Y:S01]  /*2a670*/  LDL.LU.64 R6, [R1+0x3ee8] ;  /* 0x003ee80001067983 */ /* 0x001f220000300a00 */
[----:B------:R-:W4:Y:S02]  /*2a680*/  LDL.LU.64 R4, [R1+0x3ee0] ;  /* 0x003ee00001047983 */ /* 0x000f240000300a00 */
[----:B------:R-:W4:Y:S02]  /*2a690*/  LDL.LU.64 R8, [R1+0x3ed8] ;  /* 0x003ed80001087983 */ /* 0x000f240000300a00 */
[----:B---3--:R-:W-:Y:S01]  /*2a6a0*/  IMAD.MOV.U32 R11, RZ, RZ, R12 ;  /* 0x000000ffff0b7224 */ /* 0x008fe200078e000c */
[C---:B--2---:R-:W-:Y:S08]  /*2a6b0*/  HMMA.16816.F32.BF16 R24, R16.reuse, R12, R24 ;  /* 0x0000000c1018723c */ /* 0x044ff00000041818 */
[----:B----4-:R-:W-:Y:S01]  /*2a6c0*/  HMMA.16816.F32.BF16 R4, R16, R8, R4 ;  /* 0x000000081004723c */ /* 0x010fe20000041804 */
[----:B------:R-:W-:Y:S11]  /*2a6d0*/  IMAD.MOV.U32 R0, RZ, RZ, R9 ;  /* 0x000000ffff007224 */ /* 0x000ff600078e0009 */
[----:B------:R-:W-:Y:S11]  /*2a6e0*/  @!UPT UIADD3 URZ, URZ, URZ, URZ ;  /* 0x0000003f3f3ff290 */ /* 0x000ff6000fffe03f */
[----:B------:R0:W-:Y:S01]  /*2a6f0*/  STL.64 [R1+0x360], R4 ;  /* 0x0003600401007387 */ /* 0x0001e20000100a00 */
[----:B------:R1:W-:Y:S03]  /*2a700*/  STL.64 [R1+0x368], R6 ;  /* 0x0003680601007387 */ /* 0x0003e60000100a00 */
[----:B0-----:R-:W2:Y:S01]  /*2a710*/  LDL.LU.64 R4, [R1+0x3ed0] ;  /* 0x003ed00001047983 */ /* 0x001ea20000300a00 */
[----:B-1----:R-:W-:Y:S02]  /*2a720*/  IMAD.MOV.U32 R7, RZ, RZ, R8 ;  /* 0x000000ffff077224 */ /* 0x002fe400078e0008 */
[----:B------:R-:W3:Y:S02]  /*2a730*/  LDL.LU R10, [R1+0x3ec8] ;  /* 0x003ec800010a7983 */ /* 0x000ee40000300800 */
[----:B------:R-:W4:Y:S01]  /*2a740*/  LDL.LU.64 R8, [R1+0x3ec0] ;  /* 0x003ec00001087983 */ /* 0x000f220000300a00 */
[----:B------:R-:W-:Y:S01]  /*2a750*/  STL.64 [R1+0x350], R24 ;  /* 0x0003501801007387 */ /* 0x000fe20000100a00 */
[----:B------:R-:W-:-:S02]  /*2a760*/  IMAD.MOV.U32 R6, RZ, RZ, R13 ;  /* 0x000000ffff067224 */ /* 0x000fc400078e000d */
[----:B------:R-:W-:Y:S02]  /*2a770*/  STL.64 [R1+0x358], R26 ;  /* 0x0003581a01007387 */ /* 0x000fe40000100a00 */
[----:B------:R-:W2:Y:S01]  /*2a780*/  LDL.LU.64 R12, [R1+0x640] ;  /* 0x00064000010c7983 */ /* 0x000ea20000300a00 */
[----:B------:R-:W2:Y:S01]  /*2a790*/  LDL.LU.64 R14, [R1+0x648] ;  /* 0x00064800010e7983 */ /* 0x000ea20000300a00 */
[----:B------:R-:W-:Y:S02]  /*2a7a0*/  IMAD.MOV.U32 R20, RZ, RZ, R23 ;  /* 0x000000ffff147224 */ /* 0x000fe400078e0017 */
[----:B------:R-:W-:Y:S01]  /*2a7b0*/  IMAD.MOV.U32 R21, RZ, RZ, R22 ;  /* 0x000000ffff157224 */ /* 0x000fe200078e0016 */
[----:B--2---:R-:W-:Y:S01]  /*2a7c0*/  STL.64 [R1+0x3eb8], R14 ;  /* 0x003eb80e01007387 */ /* 0x004fe20000100a00 */
[----:B------:R0:W-:Y:S03]  /*2a7d0*/  STL.64 [R1+0x3eb0], R12 ;  /* 0x003eb00c01007387 */ /* 0x0001e60000100a00 */
[----:B0-----:R-:W2:Y:S01]  /*2a7e0*/  LDL.LU.64 R12, [R1+0x650] ;  /* 0x00065000010c7983 */ /* 0x001ea20000300a00 */
[----:B------:R-:W2:Y:S02]  /*2a7f0*/  LDL.LU.64 R14, [R1+0x658] ;  /* 0x00065800010e7983 */ /* 0x000ea40000300a00 */
[----:B------:R-:W2:Y:S02]  /*2a800*/  LDL.LU.64 R24, [R1+0x630] ;  /* 0x0006300001187983 */ /* 0x000ea40000300a00 */
[----:B------:R-:W2:Y:S01]  /*2a810*/  LDL.LU.64 R26, [R1+0x638] ;  /* 0x00063800011a7983 */ /* 0x000ea20000300a00 */
[----:B---3--:R-:W-:Y:S01]  /*2a820*/  STL.64 [R1+0x3e58], R10 ;  /* 0x003e580a01007387 */ /* 0x008fe20000100a00 */
[----:B----4-:R0:W-:Y:S03]  /*2a830*/  STL.64 [R1+0x3e50], R8 ;  /* 0x003e500801007387 */ /* 0x0101e60000100a00 */
[----:B0-----:R-:W3:Y:S01]  /*2a840*/  LDL.LU.64 R8, [R1+0x600] ;  /* 0x0006000001087983 */ /* 0x001ee20000300a00 */
[----:B------:R-:W4:Y:S01]  /*2a850*/  LDL.LU.64 R10, [R1+0x608] ;  /* 0x00060800010a7983 */ /* 0x000f220000300a00 */
[C---:B--2---:R-:W-:Y:S02]  /*2a860*/  HMMA.16816.F32.BF16 R20, R16.reuse, R20, R12 ;  /* 0x000000141014723c */ /* 0x044fe4000004180c */
[----:B----4-:R-:W-:Y:S01]  /*2a870*/  STL.64 [R1+0x3e80], R10 ;  /* 0x003e800a01007387 */ /* 0x010fe20000100a00 */
[----:B---3--:R0:W-:Y:S03]  /*2a880*/  STL.64 [R1+0x3e78], R8 ;  /* 0x003e780801007387 */ /* 0x0081e60000100a00 */
[----:B0-----:R-:W2:Y:S01]  /*2a890*/  LDL.LU.64 R8, [R1+0x5e0] ;  /* 0x0005e00001087983 */ /* 0x001ea20000300a00 */
[----:B------:R-:W2:Y:S02]  /*2a8a0*/  LDL.LU.64 R10, [R1+0x5e8] ;  /* 0x0005e800010a7983 */ /* 0x000ea40000300a00 */
[----:B------:R-:W-:Y:S02]  /*2a8b0*/  STL.64 [R1+0x3e48], R6 ;  /* 0x003e480601007387 */ /* 0x000fe40000100a00 */
[----:B------:R0:W-:Y:S02]  /*2a8c0*/  STL.64 [R1+0x3e40], R4 ;  /* 0x003e400401007387 */ /* 0x0001e40000100a00 */
[----:B0-----:R-:W3:Y:S01]  /*2a8d0*/  LDL.LU.64 R4, [R1+0x620] ;  /* 0x0006200001047983 */ /* 0x001ee20000300a00 */
[----:B------:R-:W3:Y:S02]  /*2a8e0*/  LDL.LU.64 R6, [R1+0x628] ;  /* 0x0006280001067983 */ /* 0x000ee40000300a00 */
[----:B------:R-:W4:Y:S02]  /*2a8f0*/  LDL.LU.64 R14, [R1+0x3eb8] ;  /* 0x003eb800010e7983 */ /* 0x000f240000300a00 */
[----:B------:R-:W4:Y:S05]  /*2a900*/  LDL.LU.64 R12, [R1+0x3eb0] ;  /* 0x003eb000010c7983 */ /* 0x000f2a0000300a00 */
[----:B------:R0:W-:Y:S01]  /*2a910*/  STL.64 [R1+0x340], R20 ;  /* 0x0003401401007387 */ /* 0x0001e20000100a00 */
[----:B------:R1:W-:Y:S03]  /*2a920*/  STL.64 [R1+0x348], R22 ;  /* 0x0003481601007387 */ /* 0x0003e60000100a00 */
[----:B0-----:R-:W4:Y:S02]  /*2a930*/  LDL.LU.64 R20, [R1+0x3ea8] ;  /* 0x003ea80001147983 */ /* 0x001f240000300a00 */
[----:B----4-:R-:W-:Y:S02]  /*2a940*/  HMMA.16816.F32.BF16 R16, R16, R20, R12 ;  /* 0x000000141010723c */ /* 0x010fe4000004180c */
[----:B------:R-:W4:Y:S01]  /*2a950*/  LDL.LU.64 R12, [R1+0x3ea0] ;  /* 0x003ea000010c7983 */ /* 0x000f220000300a00 */
[----:B------:R-:W-:-:S02]  /*2a960*/  IMAD.MOV.U32 R3, RZ, RZ, R20 ;  /* 0x000000ffff037224 */ /* 0x000fc400078e0014 */
[----:B------:R-:W-:Y:S11]  /*2a970*/  IMAD.MOV.U32 R2, RZ, RZ, R21 ;  /* 0x000000ffff027224 */ /* 0x000ff600078e0015 */
[----:B------:R-:W-:Y:S07]  /*2a980*/  @!UPT UIADD3 URZ, URZ, URZ, URZ ;  /* 0x0000003f3f3ff290 */ /* 0x000fee000fffe03f */
[----:B------:R0:W-:Y:S01]  /*2a990*/  STL.64 [R1+0x2d0], R16 ;  /* 0x0002d01001007387 */ /* 0x0001e20000100a00 */
[----:B------:R2:W-:Y:S02]  /*2a9a0*/  STL.64 [R1+0x2d8], R18 ;  /* 0x0002d81201007387 */ /* 0x0005e40000100a00 */
[----:B-1----:R-:W4:Y:S02]  /*2a9b0*/  LDL.LU.64 R22, [R1+0x3e98] ;  /* 0x003e980001167983 */ /* 0x002f240000300a00 */
[----:B------:R-:W4:Y:S01]  /*2a9c0*/  LDL.LU.64 R20, [R1+0x3e90] ;  /* 0x003e900001147983 */ /* 0x000f220000300a00 */
[----:B0-----:R-:W3:Y:S01]  /*2a9d0*/  LDL.LU.64 R16, [R1+0x5f0] ;  /* 0x0005f00001107983 */ /* 0x001ee20000300a00 */
[----:B--2---:R-:W3:Y:S01]  /*2a9e0*/  LDL.LU.64 R18, [R1+0x5f8] ;  /* 0x0005f80001127983 */ /* 0x004ee20000300a00 */
[C---:B----4-:R-:W-:Y:S02]  /*2a9f0*/  HMMA.16816.F32.BF16 R12, R20.reuse, R12, R24 ;  /* 0x0000000c140c723c */ /* 0x050fe40000041818 */
[----:B------:R-:W2:Y:S11]  /*2aa00*/  LDL.LU.64 R24, [R1+0x3e88] ;  /* 0x003e880001187983 */ /* 0x000eb60000300a00 */
[----:B------:R-:W-:Y:S10]  /*2aa10*/  @!UPT UIADD3 URZ, URZ, URZ, URZ ;  /* 0x0000003f3f3ff290 */ /* 0x000ff4000fffe03f */
[----:B------:R0:W-:Y:S01]  /*2aa20*/  STL.64 [R1+0x590], R12 ;  /* 0x0005900c01007387 */ /* 0x0001e20000100a00 */
[----:B------:R1:W-:Y:S03]  /*2aa30*/  STL.64 [R1+0x598], R14 ;  /* 0x0005980e01007387 */ /* 0x0003e60000100a00 */
[----:B0-----:R-:W4:Y:S01]  /*2aa40*/  LDL.LU.64 R12, [R1+0x2a0] ;  /* 0x0002a000010c7983 */ /* 0x001f220000300a00 */
[----:B-1----:R-:W4:Y:S01]  /*2aa50*/  LDL.LU.64 R14, [R1+0x2a8] ;  /* 0x0002a800010e7983 */ /* 0x002f220000300a00 */
[C---:B--2---:R-:W-:Y:S02]  /*2aa60*/  HMMA.16816.F32.BF16 R24, R20.reuse, R24, R8 ;  /* 0x000000181418723c */ /* 0x044fe40000041808 */
[----:B------:R-:W2:Y:S01]  /*2aa70*/  LDL.LU.64 R10, [R1+0x3e80] ;  /* 0x003e8000010a7983 */ /* 0x000ea20000300a00 */
[----:B------:R-:W2:Y:S11]  /*2aa80*/  LDL.LU.64 R8, [R1+0x3e78] ;  /* 0x003e780001087983 */ /* 0x000eb60000300a00 */
[----:B------:R-:W-:Y:S09]  /*2aa90*/  @!UPT UIADD3 URZ, URZ, URZ, URZ ;  /* 0x0000003f3f3ff290 */ /* 0x000ff2000fffe03f */
[----:B------:R0:W-:Y:S01]  /*2aaa0*/  STL.64 [R1+0x5e0], R24 ;  /* 0x0005e01801007387 */ /* 0x0001e20000100a00 */
[----:B------:R1:W-:Y:S03]  /*2aab0*/  STL.64 [R1+0x5e8], R26 ;  /* 0x0005e81a01007387 */ /* 0x0003e60000100a00 */
[----:B0-----:R-:W3:Y:S02]  /*2aac0*/  LDL.LU.64 R24, [R1+0x3e70] ;  /* 0x003e700001187983 */ /* 0x001ee40000300a00 */
[C---:B---3--:R-:W-:Y:S11]  /*2aad0*/  HMMA.16816.F32.BF16 R16, R20.reuse, R24, R16 ;  /* 0x000000181410723c */ /* 0x048ff60000041810 */
[----:B------:R-:W-:Y:S11]  /*2aae0*/  @!UPT UIADD3 URZ, URZ, URZ, URZ ;  /* 0x0000003f3f3ff290 */ /* 0x000ff6000fffe03f */
[----:B------:R-:W-:Y:S01]  /*2aaf0*/  @!UPT UIADD3 URZ, URZ, URZ, URZ ;  /* 0x0000003f3f3ff290 */ /* 0x000fe2000fffe03f */
[----:B------:R0:W-:Y:S01]  /*2ab00*/  STL.64 [R1+0x5f0], R16 ;  /* 0x0005f01001007387 */ /* 0x0001e20000100a00 */
[----:B------:R-:W-:Y:S02]  /*2ab10*/  STL.64 [R1+0x5f8], R18 ;  /* 0x0005f81201007387 */ /* 0x000fe40000100a00 */
[----:B-1----:R-:W3:Y:S02]  /*2ab20*/  LDL.LU.64 R26, [R1+0x3e68] ;  /* 0x003e6800011a7983 */ /* 0x002ee40000300a00 */
[----:B0-----:R-:W-:Y:S02]  /*2ab30*/  IMAD.MOV.U32 R17, RZ, RZ, R24 ;  /* 0x000000ffff117224 */ /* 0x001fe400078e0018 */
[----:B------:R-:W-:Y:S02]  /*2ab40*/  IMAD.MOV.U32 R16, RZ, RZ, R25 ;  /* 0x000000ffff107224 */ /* 0x000fe400078e0019 */
[----:B------:R-:W2:Y:S02]  /*2ab50*/  LDL.LU.64 R24, [R1+0x3e60] ;  /* 0x003e600001187983 */ /* 0x000ea40000300a00 */
[C---:B--2---:R-:W-:Y:S11]  /*2ab60*/  HMMA.16816.F32.BF16 R8, R20.reuse, R24, R8 ;  /* 0x000000181408723c */ /* 0x044ff60000041808 */
[----:B------:R-:W-:Y:S11]  /*2ab70*/  @!UPT UIADD3 URZ, URZ, URZ, URZ ;  /* 0x0000003f3f3ff290 */ /* 0x000ff6000fffe03f */
[----:B------:R-:W-:Y:S01]  /*2ab80*/  @!UPT UIADD3 URZ, URZ, URZ, URZ ;  /* 0x0000003f3f3ff290 */ /* 0x000fe2000fffe03f */
[----:B------:R-:W-:Y:S01]  /*2ab90*/  STL.64 [R1+0x600], R8 ;  /* 0x0006000801007387 */ /* 0x000fe20000100a00 */
[----:B------:R0:W-:Y:S03]  /*2aba0*/  STL.64 [R1+0x608], R10 ;  /* 0x0006080a01007387 */ /* 0x0001e60000100a00 */
[----:B0-----:R-:W2:Y:S01]  /*2abb0*/  LDL.LU.64 R10, [R1+0x3e58] ;  /* 0x003e5800010a7983 */ /* 0x001ea20000300a00 */
[----:B------:R-:W2:Y:S02]  /*2abc0*/  LDL.LU.64 R8, [R1+0x3e50] ;  /* 0x003e500001087983 */ /* 0x000ea40000300a00 */
[----:B------:R-:W-:Y:S01]  /*2abd0*/  STL.64 [R1+0x3d30], R24 ;  /* 0x003d301801007387 */ /* 0x000fe20000100a00 */
[C---:B--2---:R-:W-:Y:S11]  /*2abe0*/  HMMA.16816.F32.BF16 R4, R20.reuse, R8, R4 ;  /* 0x000000081404723c */ /* 0x044ff60000041804 */
[----:B------:R-:W-:Y:S11]  /*2abf0*/  @!UPT UIADD3 URZ, URZ, URZ, URZ ;  /* 0x0000003f3f3ff290 */ /* 0x000ff6000fffe03f */
[----:B------:R-:W-:Y:S01]  /*2ac00*/  @!UPT UIADD3 URZ, URZ, URZ, URZ ;  /* 0x0000003f3f3ff290 */ /* 0x000fe2000fffe03f */
[----:B------:R-:W-:Y:S01]  /*2ac10*/  STL.64 [R1+0x610], R4 ;  /* 0x0006100401007387 */ /* 0x000fe20000100a00 */
[----:B------:R0:W-:Y:S03]  /*2ac20*/  STL.64 [R1+0x618], R6 ;  /* 0x0006180601007387 */ /* 0x0001e60000100a00 */
[----:B0-----:R-:W2:Y:S01]  /*2ac30*/  LDL.LU.64 R6, [R1+0x3e48] ;  /* 0x003e480001067983 */ /* 0x001ea20000300a00 */
[----:B------:R-:W4:Y:S02]  /*2ac40*/  LDL.LU.64 R4, [R1+0x3e40] ;  /* 0x003e400001047983 */ /* 0x000f240000300a00 */
[----:B------:R0:W-:Y:S02]  /*2ac50*/  STL.64 [R1+0x3d28], R8 ;  /* 0x003d280801007387 */ /* 0x0001e40000100a00 */
[----:B0-----:R-:W2:Y:S01]  /*2ac60*/  LDL.64 R8, [R1+0xe0] ;  /* 0x0000e00001087983 */ /* 0x001ea20000100a00 */
[----:B----4-:R-:W-:Y:S03]  /*2ac70*/  HMMA.16816.F32.BF16 R12, R20, R4, R12 ;  /* 0x00000004140c723c */ /* 0x010fe6000004180c */
[----:B--2---:R0:W-:Y:S02]  /*2ac80*/  STL.64 [R1+0x3d68], R8 ;  /* 0x003d680801007387 */ /* 0x0041e40000100a00 */
[----:B0-----:R-:W-:-:S02]  /*2ac90*/  IMAD.MOV.U32 R8, RZ, RZ, R11 ;  /* 0x000000ffff087224 */ /* 0x001fc400078e000b */
[----:B------:R-:W-:Y:S01]  /*2aca0*/  IMAD.MOV.U32 R9, RZ, RZ, R6 ;  /* 0x000000ffff097224 */ /* 0x000fe200078e0006 */
[----:B------:R-:W2:Y:S01]  /*2acb0*/  LDL.LU R11, [R1+0x3e3c] ;  /* 0x003e3c00010b7983 */ /* 0x000ea20000300800 */
[----:B------:R-:W4:Y:S03]  /*2acc0*/  LDL.LU R6, [R1+0x3e38] ;  /* 0x003e380001067983 */ /* 0x000f260000300800 */
[----:B------:R0:W-:Y:S02]  /*2acd0*/  STL.64 [R1+0x3d80], R8 ;  /* 0x003d800801007387 */ /* 0x0001e40000100a00 */
[----:B0-----:R-:W-:Y:S02]  /*2ace0*/  IMAD.MOV.U32 R8, RZ, RZ, R7 ;  /* 0x000000ffff087224 */ /* 0x001fe400078e0007 */
[----:B------:R-:W-:Y:S01]  /*2acf0*/  IMAD.MOV.U32 R9, RZ, RZ, R0 ;  /* 0x000000ffff097224 */ /* 0x000fe200078e0000 */
[----:B------:R-:W2:Y:S01]  /*2ad00*/  LDL.LU R7, [R1+0x3e34] ;  /* 0x003e340001077983 */ /* 0x000ea20000300800 */
[----:B------:R-:W2:Y:S03]  /*2ad10*/  LDL.LU R0, [R1+0x3e30] ;  /* 0x003e300001007983 */ /* 0x000ea60000300800 */
[----:B------:R-:W-:Y:S02]  /*2ad20*/  STL.64 [R1+0x3d98], R8 ;  /* 0x003d980801007387 */ /* 0x000fe40000100a00 */
[----:B------:R-:W-:Y:S02]  /*2ad30*/  STL.64 [R1+0x620], R12 ;  /* 0x0006200c01007387 */ /* 0x000fe40000100a00 */
[----:B------:R0:W-:Y:S02]  /*2ad40*/  STL.64 [R1+0x628], R14 ;  /* 0x0006280e01007387 */ /* 0x0001e40000100a00 */
[----:B0-----:R-:W2:Y:S01]  /*2ad50*/  LDL.LU.64 R14, [R1+0x3e28] ;  /* 0x003e2800010e7983 */ /* 0x001ea20000300a00 */
[----:B------:R-:W-:-:S02]  /*2ad60*/  IMAD.MOV.U32 R8, RZ, RZ, R28 ;  /* 0x000000ffff087224 */ /* 0x000fc400078e001c */
[----:B------:R-:W-:Y:S02]  /*2ad70*/  IMAD.MOV.U32 R9, RZ, RZ, R29 ;  /* 0x000000ffff097224 */ /* 0x000fe400078e001d */
[----:B------:R-:W4:Y:S01]  /*2ad80*/  LDL.LU.64 R12, [R1+0x3e20] ;  /* 0x003e2000010c7983 */ /* 0x000f220000300a00 */
[----:B------:R-:W4:Y:S02]  /*2ad90*/  LDL.LU R28, [R1+0x3e18] ;  /* 0x003e1800011c7983 */ /* 0x000f240000300800 */
[----:B------:R3:W-:Y:S02]  /*2ada0*/  STL.64 [R1+0x3db0], R8 ;  /* 0x003db00801007387 */ /* 0x0007e40000100a00 */
[----:B---3--:R-:W-:Y:S02]  /*2adb0*/  IMAD.MOV.U32 R8, RZ, RZ, R27 ;  /* 0x000000ffff087224 */ /* 0x008fe400078e001b */
[----:B------:R-:W-:-:S05]  /*2adc0*/  IMAD.MOV.U32 R9, RZ, RZ, R26 ;  /* 0x000000ffff097224 */ /* 0x000fca00078e001a */
[----:B------:R2:W-:Y:S01]  /*2add0*/  STL.64 [R1+0x3dc8], R8 ;  /* 0x003dc80801007387 */ /* 0x0005e20000100a00 */
[----:B------:R-:W-:Y:S02]  /*2ade0*/  IMAD.MOV.U32 R24, RZ, RZ, R17 ;  /* 0x000000ffff187224 */ /* 0x000fe400078e0011 */
[----:B------:R-:W-:Y:S02]  /*2adf0*/  IMAD.MOV.U32 R25, RZ, RZ, R16 ;  /* 0x000000ffff197224 */ /* 0x000fe400078e0010 */
[----:B--2---:R-:W-:Y:S02]  /*2ae00*/  IMAD.MOV.U32 R8, RZ, RZ, R15 ;  /* 0x000000ffff087224 */ /* 0x004fe400078e000f */
[----:B------:R-:W-:Y:S01]  /*2ae10*/  IMAD.MOV.U32 R9, RZ, RZ, R14 ;  /* 0x000000ffff097224 */ /* 0x000fe200078e000e */
[----:B----4-:R-:W0:Y:S04]  /*2ae20*/  LDSM.16.MT88.4 R16, [R28+0x100] ;  /* 0x000100001c10783b */ /* 0x010e280000004200 */
[----:B------:R1:W-:Y:S02]  /*2ae30*/  STL.64 [R1+0x3de0], R8 ;  /* 0x003de00801007387 */ /* 0x0003e40000100a00 */
[----:B-1----:R-:W-:-:S02]  /*2ae40*/  IMAD.MOV.U32 R8, RZ, RZ, R11 ;  /* 0x000000ffff087224 */ /* 0x002fc400078e000b */
[----:B------:R-:W-:-:S05]  /*2ae50*/  IMAD.MOV.U32 R9, RZ, RZ, R10 ;  /* 0x000000ffff097224 */ /* 0x000fca00078e000a */
[----:B------:R1:W-:Y:S02]  /*2ae60*/  STL.64 [R1+0x3df8], R8 ;  /* 0x003df80801007387 */ /* 0x0003e40000100a00 */
[----:B-1----:R-:W-:Y:S02]  /*2ae70*/  IMAD.MOV.U32 R8, RZ, RZ, R7 ;  /* 0x000000ffff087224 */ /* 0x002fe400078e0007 */
[----:B------:R-:W-:-:S05]  /*2ae80*/  IMAD.MOV.U32 R9, RZ, RZ, R6 ;  /* 0x000000ffff097224 */ /* 0x000fca00078e0006 */
[----:B------:R1:W-:Y:S04]  /*2ae90*/  STL.64 [R1+0x3e10], R8 ;  /* 0x003e100801007387 */ /* 0x0003e80000100a00 */
[----:B-1----:R-:W2:Y:S01]  /*2aea0*/  LDL.LU.64 R8, [R1+0x2c0] ;  /* 0x0002c00001087983 */ /* 0x002ea20000300a00 */
[----:B------:R-:W2:Y:S02]  /*2aeb0*/  LDL.LU.64 R10, [R1+0x2c8] ;  /* 0x0002c800010a7983 */ /* 0x000ea40000300a00 */
[----:B------:R1:W-:Y:S02]  /*2aec0*/  STL.64 [R1+0x3d48], R24 ;  /* 0x003d481801007387 */ /* 0x0003e40000100a00 */
[----:B-1----:R-:W3:Y:S04]  /*2aed0*/  LDL.64 R24, [R1+0x20] ;  /* 0x0000200001187983 */ /* 0x002ee80000100a00 */
[----:B---3--:R1:W-:Y:S04]  /*2aee0*/  STL.64 [R1+0x3d60], R24 ;  /* 0x003d601801007387 */ /* 0x0083e80000100a00 */
[----:B-1----:R-:W3:Y:S01]  /*2aef0*/  LDL.LU.64 R24, [R1+0x230] ;  /* 0x0002300001187983 */ /* 0x002ee20000300a00 */
[----:B------:R-:W4:Y:S03]  /*2af00*/  LDL.LU.64 R26, [R1+0x238] ;  /* 0x00023800011a7983 */ /* 0x000f260000300a00 */
[----:B----4-:R-:W-:Y:S01]  /*2af10*/  STL.64 [R1+0x3d78], R26 ;  /* 0x003d781a01007387 */ /* 0x010fe20000100a00 */
[----:B---3--:R1:W-:Y:S03]  /*2af20*/  STL.64 [R1+0x3d70], R24 ;  /* 0x003d701801007387 */ /* 0x0083e60000100a00 */
        /* <DEDUP_REMOVED lines=21> */
[----:B------:R-:W4:Y:S01]  /*2b080*/  LDL.LU.64 R26, [R1+0x298] ;  /* 0x00029800011a7983 */ /* 0x000f220000300a00 */
[C---:B--2---:R-:W-:Y:S02]  /*2b090*/  HMMA.16816.F32.BF16 R12, R20.reuse, R12, R8 ;  /* 0x0000000c140c723c */ /* 0x044fe40000041808 */
[----:B----4-:R-:W-:Y:S01]  /*2b0a0*/  STL.64 [R1+0x3e08], R26 ;  /* 0x003e081a01007387 */ /* 0x010fe20000100a00 */
[----:B---3--:R1:W-:Y:S03]  /*2b0b0*/  STL.64 [R1+0x3e00], R24 ;  /* 0x003e001801007387 */ /* 0x0083e60000100a00 */
[----:B-1----:R-:W2:Y:S01]  /*2b0c0*/  LDL.LU.64 R24, [R1+0x2b0] ;  /* 0x0002b00001187983 */ /* 0x002ea20000300a00 */
[----:B------:R-:W2:Y:S02]  /*2b0d0*/  LDL.LU.64 R26, [R1+0x2b8] ;  /* 0x0002b800011a7983 */ /* 0x000ea40000300a00 */
[----:B------:R1:W-:Y:S02]  /*2b0e0*/  STL.64 [R1+0x3d20], R4 ;  /* 0x003d200401007387 */ /* 0x0003e40000100a00 */
[----:B-1----:R-:W3:Y:S01]  /*2b0f0*/  LDL.64 R4, [R1+0x10] ;  /* 0x0000100001047983 */ /* 0x002ee20000100a00 */
[----:B0-----:R-:W-:Y:S02]  /*2b100*/  STL.64 [R1+0x3c98], R18 ;  /* 0x003c981201007387 */ /* 0x001fe40000100a00 */
[----:B------:R-:W-:Y:S02]  /*2b110*/  STL.64 [R1+0x3c90], R16 ;  /* 0x003c901001007387 */ /* 0x000fe40000100a00 */
[----:B------:R-:W-:Y:S01]  /*2b120*/  STL [R1+0x3c10], R28 ;  /* 0x003c101c01007387 */ /* 0x000fe20000100800 */
[----:B------:R-:W2:Y:S06]  /*2b130*/  LDL.LU.64 R8, [R1+0x3e10] ;  /* 0x003e100001087983 */ /* 0x000eac0000300a00 */
[----:B------:R0:W-:Y:S02]  /*2b140*/  STL.64 [R1+0x630], R12 ;  /* 0x0006300c01007387 */ /* 0x0001e40000100a00 */
[----:B------:R1:W-:Y:S01]  /*2b150*/  STL.64 [R1+0x638], R14 ;  /* 0x0006380e01007387 */ /* 0x0003e20000100a00 */
        /* <DEDUP_REMOVED lines=50> */
[----:B0-----:R-:W2:Y:S01]  /*2b480*/  LDL.LU.64 R8, [R1+0x3d68] ;  /* 0x003d680001087983 */ /* 0x001ea20000300a00 */
[----:B------:R-:W-:Y:S02]  /*2b490*/  IMAD.MOV.U32 R16, RZ, RZ, R3 ;  /* 0x000000ffff107224 */ /* 0x000fe400078e0003 */
[----:B------:R-:W-:Y:S01]  /*2b4a0*/  IMAD.MOV.U32 R17, RZ, RZ, R2 ;  /* 0x000000ffff117224 */ /* 0x000fe200078e0002 */
[C---:B--2---:R-:W-:Y:S01]  /*2b4b0*/  HMMA.16816.F32.BF16 R24, R20.reuse, R8, R24 ;  /* 0x000000081418723c */ /* 0x044fe20000041818 */
[----:B------:R-:W-:Y:S02]  /*2b4c0*/  IMAD.MOV.U32 R3, RZ, RZ, R8 ;  /* 0x000000ffff037224 */ /* 0x000fe400078e0008 */
[----:B------:R-:W-:Y:S11]  /*2b4d0*/  IMAD.MOV.U32 R2, RZ, RZ, R9 ;  /* 0x000000ffff027224 */ /* 0x000ff600078e0009 */
[----:B------:R-:W-:Y:S09]  /*2b4e0*/  @!UPT UIADD3 URZ, URZ, URZ, URZ ;  /* 0x0000003f3f3ff290 */ /* 0x000ff2000fffe03f */
[----:B------:R0:W-:Y:S01]  /*2b4f0*/  STL.64 [R1+0x6d0], R24 ;  /* 0x0006d01801007387 */ /* 0x0001e20000100a00 */
[----:B------:R-:W-:Y:S03]  /*2b500*/  STL.64 [R1+0x6d8], R26 ;  /* 0x0006d81a01007387 */ /* 0x000fe60000100a00 */
[----:B0-----:R-:W2:Y:S01]  /*2b510*/  LDL.LU.64 R24, [R1+0x3d60] ;  /* 0x003d600001187983 */ /* 0x001ea20000300a00 */
[----:B------:R-:W2:Y:S02]  /*2b520*/  LDL.LU.64 R8, [R1+0xc00] ;  /* 0x000c000001087983 */ /* 0x000ea40000300a00 */
[----:B------:R-:W2:Y:S01]  /*2b530*/  LDL.LU.64 R10, [R1+0xc08] ;  /* 0x000c0800010a7983 */ /* 0x000ea20000300a00 */
[----:B----4-:R-:W-:Y:S01]  /*2b540*/  HMMA.16816.F32.BF16 R20, R20, R16, R12 ;  /* 0x000000101414723c */ /* 0x010fe2000004180c */
[----:B--2---:R-:W-:Y:S01]  /*2b550*/  STL.64 [R1+0x3d40], R10 ;  /* 0x003d400a01007387 */ /* 0x004fe20000100a00 */
[----:B------:R0:W-:Y:S03]  /*2b560*/  STL.64 [R1+0x3d38], R8 ;  /* 0x003d380801007387 */ /* 0x0001e60000100a00 */
[----:B0-----:R-:W2:Y:S01]  /*2b570*/  LDL.LU.64 R8, [R1+0xc10] ;  /* 0x000c100001087983 */ /* 0x001ea20000300a00 */
[----:B------:R-:W2:Y:S02]  /*2b580*/  LDL.LU.64 R10, [R1+0xc18] ;  /* 0x000c1800010a7983 */ /* 0x000ea40000300a00 */
[----:B------:R-:W4:Y:S02]  /*2b590*/  LDL.LU.64 R14, [R1+0x3d58] ;  /* 0x003d5800010e7983 */ /* 0x000f240000300a00 */
[----:B------:R-:W4:Y:S11]  /*2b5a0*/  LDL.LU.64 R12, [R1+0x3d50] ;  /* 0x003d5000010c7983 */ /* 0x000f360000300a00 */
[----:B------:R-:W-:Y:S02]  /*2b5b0*/  @!UPT UIADD3 URZ, URZ, URZ, URZ ;  /* 0x0000003f3f3ff290 */ /* 0x000fe4000fffe03f */
[----:B------:R0:W-:Y:S01]  /*2b5c0*/  STL.64 [R1+0x6c0], R20 ;  /* 0x0006c01401007387 */ /* 0x0001e20000100a00 */
[----:B------:R1:W-:Y:S03]  /*2b5d0*/  STL.64 [R1+0x6c8], R22 ;  /* 0x0006c81601007387 */ /* 0x0003e60000100a00 */
[----:B0-----:R-:W3:Y:S01]  /*2b5e0*/  LDL.LU.64 R20, [R1+0xc20] ;  /* 0x000c200001147983 */ /* 0x001ee20000300a00 */
[----:B-1----:R-:W3:Y:S02]  /*2b5f0*/  LDL.LU.64 R22, [R1+0xc28] ;  /* 0x000c280001167983 */ /* 0x002ee40000300a00 */
[----:B------:R0:W-:Y:S02]  /*2b600*/  STL.64 [R1+0x3ca8], R16 ;  /* 0x003ca81001007387 */ /* 0x0001e40000100a00 */
[----:B0-----:R-:W4:Y:S01]  /*2b610*/  LDL.LU.64 R16, [R1+0xc30] ;  /* 0x000c300001107983 */ /* 0x001f220000300a00 */
[----:B------:R-:W4:Y:S02]  /*2b620*/  LDL.LU.64 R18, [R1+0xc38] ;  /* 0x000c380001127983 */ /* 0x000f240000300a00 */
[C---:B----4-:R-:W-:Y:S11]  /*2b630*/  HMMA.16816.F32.BF16 R16, R12.reuse, R24, R16 ;  /* 0x000000180c10723c */ /* 0x050ff60000041810 */
[----:B------:R-:W-:Y:S11]  /*2b640*/  @!UPT UIADD3 URZ, URZ, URZ, URZ ;  /* 0x0000003f3f3ff290 */ /* 0x000ff6000fffe03f */
[----:B------:R-:W-:Y:S01]  /*2b650*/  @!UPT UIADD3 URZ, URZ, URZ, URZ ;  /* 0x0000003f3f3ff290 */ /* 0x000fe2000fffe03f */
[----:B------:R0:W-:Y:S01]  /*2b660*/  STL.64 [R1+0x230], R16 ;  /* 0x0002301001007387 */ /* 0x0001e20000100a00 */
[----:B------:R1:W-:Y:S02]  /*2b670*/  STL.64 [R1+0x238], R18 ;  /* 0x0002381201007387 */ /* 0x0003e40000100a00 */
[----:B0-----:R-:W-:Y:S02]  /*2b680*/  IMAD.MOV.U32 R17, RZ, RZ, R24 ;  /* 0x000000ffff117224 */ /* 0x001fe400078e0018 */
[----:B------:R-:W-:Y:S02]  /*2b690*/  IMAD.MOV.U32 R16, RZ, RZ, R25 ;  /* 0x000000ffff107224 */ /* 0x000fe400078e0019 */
[----:B------:R-:W2:Y:S01]  /*2b6a0*/  LDL.LU.64 R24, [R1+0x3d48] ;  /* 0x003d480001187983 */ /* 0x000ea20000300a00 */
[C---:B---3--:R-:W-:Y:S01]  /*2b6b0*/  HMMA.16816.F32.BF16 R20, R12.reuse, R4, R20 ;  /* 0x000000040c14723c */ /* 0x048fe20000041814 */
[----:B-1----:R-:W-:Y:S02]  /*2b6c0*/  IMAD.MOV.U32 R19, RZ, RZ, R4 ;  /* 0x000000ffff137224 */ /* 0x002fe400078e0004 */
[----:B------:R-:W-:Y:S11]  /*2b6d0*/  IMAD.MOV.U32 R18, RZ, RZ, R5 ;  /* 0x000000ffff127224 */ /* 0x000ff600078e0005 */
[----:B------:R-:W-:Y:S09]  /*2b6e0*/  @!UPT UIADD3 URZ, URZ, URZ, URZ ;  /* 0x0000003f3f3ff290 */ /* 0x000ff2000fffe03f */
[----:B------:R0:W-:Y:S01]  /*2b6f0*/  STL.64 [R1+0x220], R20 ;  /* 0x0002201401007387 */ /* 0x0001e20000100a00 */
[----:B------:R1:W-:Y:S02]  /*2b700*/  STL.64 [R1+0x228], R22 ;  /* 0x0002281601007387 */ /* 0x0003e40000100a00 */
[----:B------:R-:W3:Y:S02]  /*2b710*/  LDL.LU.64 R4, [R1+0xae0] ;  /* 0x000ae00001047983 */ /* 0x000ee40000300a00 */
[----:B------:R-:W3:Y:S01]  /*2b720*/  LDL.LU.64 R6, [R1+0xae8] ;  /* 0x000ae80001067983 */ /* 0x000ee20000300a00 */
[----:B0-----:R-:W4:Y:S01]  /*2b730*/  LDL.LU.64 R20, [R1+0xab0] ;  /* 0x000ab00001147983 */ /* 0x001f220000300a00 */
[----:B-1----:R-:W4:Y:S02]  /*2b740*/  LDL.LU.64 R22, [R1+0xab8] ;  /* 0x000ab80001167983 */ /* 0x002f240000300a00 */
[----:B------:R-:W-:Y:S02]  /*2b750*/  STL.64 [R1+0x3ce0], R18 ;  /* 0x003ce01201007387 */ /* 0x000fe40000100a00 */
[----:B------:R0:W-:Y:S02]  /*2b760*/  STL.64 [R1+0x3cd8], R16 ;  /* 0x003cd81001007387 */ /* 0x0001e40000100a00 */
[----:B0-----:R-:W3:Y:S01]  /*2b770*/  LDL.64 R16, [R1+0x30] ;  /* 0x0000300001107983 */ /* 0x001ee20000100a00 */
[C---:B--2---:R-:W-:Y:S03]  /*2b780*/  HMMA.16816.F32.BF16 R24, R12.reuse, R24, R8 ;  /* 0x000000180c18723c */ /* 0x044fe60000041808 */
[----:B------:R-:W2:Y:S01]  /*2b790*/  LDL.LU.64 R10, [R1+0x3d40] ;  /* 0x003d4000010a7983 */ /* 0x000ea20000300a00 */
[----:B------:R-:W2:Y:S11]  /*2b7a0*/  LDL.LU.64 R8, [R1+0x3d38] ;  /* 0x003d380001087983 */ /* 0x000eb60000300a00 */
[----:B------:R-:W-:Y:S08]  /*2b7b0*/  @!UPT UIADD3 URZ, URZ, URZ, URZ ;  /* 0x0000003f3f3ff290 */ /* 0x000ff0000fffe03f */
        /* <DEDUP_REMOVED lines=10> */
[----:B0-----:R-:W2:Y:S04]  /*2b860*/  LDL.64 R24, [R1+0x110] ;  /* 0x0001100001187983 */ /* 0x001ea80000100a00 */
[----:B--2---:R0:W-:Y:S04]  /*2b870*/  STL.64 [R1+0x3ce8], R24 ;  /* 0x003ce81801007387 */ /* 0x0041e80000100a00 */
[----:B0-----:R-:W2:Y:S01]  /*2b880*/  LDL.64 R24, [R1+0x130] ;  /* 0x0001300001187983 */ /* 0x001ea20000100a00 */
[C---:B---3--:R-:W-:Y:S03]  /*2b890*/  HMMA.16816.F32.BF16 R4, R12.reuse, R8, R4 ;  /* 0x000000080c04723c */ /* 0x048fe60000041804 */
[----:B--2---:R0:W-:Y:S04]  /*2b8a0*/  STL.64 [R1+0x3d00], R24 ;  /* 0x003d001801007387 */ /* 0x0041e80000100a00 */
[----:B0-----:R-:W2:Y:S04]  /*2b8b0*/  LDL.64 R24, [R1+0x140] ;  /* 0x0001400001187983 */ /* 0x001ea80000100a00 */
[----:B--2---:R0:W-:Y:S04]  /*2b8c0*/  STL.64 [R1+0x3d10], R24 ;  /* 0x003d101801007387 */ /* 0x0041e80000100a00 */
[----:B0-----:R-:W2:Y:S08]  /*2b8d0*/  LDL.64 R24, [R1+0x150] ;  /* 0x0001500001187983 */ /* 0x001eb00000100a00 */
[----:B------:R0:W-:Y:S02]  /*2b8e0*/  STL.64 [R1+0x1f0], R4 ;  /* 0x0001f00401007387 */ /* 0x0001e40000100a00 */
[----:B------:R-:W-:Y:S01]  /*2b8f0*/  STL.64 [R1+0x1f8], R6 ;  /* 0x0001f80601007387 */ /* 0x000fe20000100a00 */
[----:B0-----:R-:W4:Y:S01]  /*2b900*/  LDL.LU.64 R4, [R1+0x3d20] ;  /* 0x003d200001047983 */ /* 0x001f220000300a00 */
[----:B------:R0:W-:Y:S03]  /*2b910*/  STL.64 [R1+0x3cd0], R8 ;  /* 0x003cd00801007387 */ /* 0x0001e60000100a00 */
[----:B0-----:R-:W3:Y:S01]  /*2b920*/  LDL.LU.64 R8, [R1+0xad0] ;  /* 0x000ad00001087983 */ /* 0x001ee20000300a00 */
[----:B------:R-:W3:Y:S01]  /*2b930*/  LDL.LU.64 R10, [R1+0xad8] ;  /* 0x000ad800010a7983 */ /* 0x000ee20000300a00 */
[C---:B----4-:R-:W-:Y:S02]  /*2b940*/  HMMA.16816.F32.BF16 R20, R12.reuse, R4, R20 ;  /* 0x000000040c14723c */ /* 0x050fe40000041814 */
[----:B------:R3:W-:Y:S11]  /*2b950*/  STL.64 [R1+0x3d08], R4 ;  /* 0x003d080401007387 */ /* 0x0007f60000100a00 */
[----:B------:R-:W-:Y:S10]  /*2b960*/  @!UPT UIADD3 URZ, URZ, URZ, URZ ;  /* 0x0000003f3f3ff290 */ /* 0x000ff4000fffe03f */
[----:B------:R-:W-:Y:S01]  /*2b970*/  STL.64 [R1+0x1e0], R20 ;  /* 0x0001e01401007387 */ /* 0x000fe20000100a00 */
[----:B------:R-:W-:Y:S02]  /*2b980*/  STL.64 [R1+0x1e8], R22 ;  /* 0x0001e81601007387 */ /* 0x000fe40000100a00 */
[----:B------:R-:W0:Y:S01]  /*2b990*/  LDSM.16.MT88.4 R20, [R0+0x180] ;  /* 0x000180000014783b */ /* 0x000e220000004200 */
[----:B---3--:R-:W-:Y:S01]  /*2b9a0*/  HMMA.16816.F32.BF16 R4, R12, R16, R8 ;  /* 0x000000100c04723c */ /* 0x008fe20000041808 */
[----:B------:R-:W-:Y:S04]  /*2b9b0*/  STL [R1+0x3c14], R0 ;  /* 0x003c140001007387 */ /* 0x000fe80000100800 */
[----:B0-----:R-:W-:Y:S01]  /*2b9c0*/  STL.64 [R1+0x3b38], R22 ;  /* 0x003b381601007387 */ /* 0x001fe20000100a00 */
[----:B------:R0:W-:Y:S02]  /*2b9d0*/  STL.64 [R1+0x3b30], R20 ;  /* 0x003b301401007387 */ /* 0x0001e40000100a00 */
[----:B0-----:R-:W-:-:S02]  /*2b9e0*/  IMAD.MOV.U32 R20, RZ, RZ, R3 ;  /* 0x000000ffff147224 */ /* 0x001fc400078e0003 */
[----:B------:R-:W-:-:S05]  /*2b9f0*/  IMAD.MOV.U32 R21, RZ, RZ, R2 ;  /* 0x000000ffff157224 */ /* 0x000fca00078e0002 */
[----:B------:R0:W-:Y:S04]  /*2ba00*/  STL.64 [R1+0x3d18], R20 ;  /* 0x003d181401007387 */ /* 0x0001e80000100a00 */
[----:B0-----:R-:W2:Y:S01]  /*2ba10*/  LDL.LU.64 R20, [R1+0xac0] ;  /* 0x000ac00001147983 */ /* 0x001ea20000300a00 */
[----:B------:R-:W2:Y:S03]  /*2ba20*/  LDL.LU.64 R22, [R1+0xac8] ;  /* 0x000ac80001167983 */ /* 0x000ea60000300a00 */
[----:B------:R0:W-:Y:S02]  /*2ba30*/  STL.64 [R1+0x2c0], R4 ;  /* 0x0002c00401007387 */ /* 0x0001e40000100a00 */
[----:B------:R1:W-:Y:S02]  /*2ba40*/  STL.64 [R1+0x2c8], R6 ;  /* 0x0002c80601007387 */ /* 0x0003e40000100a00 */
[----:B------:R-:W-:-:S02]  /*2ba50*/  IMAD.MOV.U32 R3, RZ, RZ, R16 ;  /* 0x000000ffff037224 */ /* 0x000fc400078e0010 */
[----:B------:R-:W-:Y:S01]  /*2ba60*/  IMAD.MOV.U32 R2, RZ, RZ, R17 ;  /* 0x000000ffff027224 */ /* 0x000fe200078e0011 */
[----:B0-----:R-:W3:Y:S01]  /*2ba70*/  LDL.LU.64 R4, [R1+0xaa0] ;  /* 0x000aa00001047983 */ /* 0x001ee20000300a00 */
[----:B-1----:R-:W3:Y:S02]  /*2ba80*/  LDL.LU.64 R6, [R1+0xaa8] ;  /* 0x000aa80001067983 */ /* 0x002ee40000300a00 */
[----:B------:R-:W4:Y:S02]  /*2ba90*/  LDL.LU.64 R16, [R1+0xa80] ;  /* 0x000a800001107983 */ /* 0x000f240000300a00 */
[----:B------:R-:W3:Y:S01]  /*2baa0*/  LDL.LU.64 R18, [R1+0xa88] ;  /* 0x000a880001127983 */ /* 0x000ee20000300a00 */
[----:B--2---:R-:W-:Y:S01]  /*2bab0*/  HMMA.16816.F32.BF16 R20, R12, R24, R20 ;  /* 0x000000180c14723c */ /* 0x004fe20000041814 */
[----:B---3--:R-:W-:Y:S01]  /*2bac0*/  STL.64 [R1+0x3cf8], R18 ;  /* 0x003cf81201007387 */ /* 0x008fe20000100a00 */
[----:B----4-:R0:W-:Y:S03]  /*2bad0*/  STL.64 [R1+0x3cf0], R16 ;  /* 0x003cf01001007387 */ /* 0x0101e60000100a00 */
[----:B0-----:R-:W2:Y:S01]  /*2bae0*/  LDL.LU.64 R16, [R1+0xa90] ;  /* 0x000a900001107983 */ /* 0x001ea20000300a00 */
[----:B------:R-:W2:Y:S02]  /*2baf0*/  LDL.LU.64 R18, [R1+0xa98] ;  /* 0x000a980001127983 */ /* 0x000ea40000300a00 */
[----:B------:R-:W3:Y:S02]  /*2bb00*/  LDL.LU.64 R8, [R1+0xa70] ;  /* 0x000a700001087983 */ /* 0x000ee40000300a00 */
[----:B------:R-:W3:Y:S01]  /*2bb10*/  LDL.LU.64 R10, [R1+0xa78] ;  /* 0x000a7800010a7983 */ /* 0x000ee20000300a00 */
[----:B------:R-:W-:Y:S01]  /*2bb20*/  STL [R1+0x3c1c], R2 ;  /* 0x003c1c0201007387 */ /* 0x000fe20000100800 */
[----:B------:R-:W-:Y:S11]  /*2bb30*/  STL [R1+0x3c18], R3 ;  /* 0x003c180301007387 */ /* 0x000ff60000100800 */
[----:B------:R0:W-:Y:S02]  /*2bb40*/  STL.64 [R1+0x2b0], R20 ;  /* 0x0002b01401007387 */ /* 0x0001e40000100a00 */
[----:B------:R1:W-:Y:S01]  /*2bb50*/  STL.64 [R1+0x2b8], R22 ;  /* 0x0002b81601007387 */ /* 0x0003e20000100a00 */
[----:B0-----:R-:W4:Y:S01]  /*2bb60*/  LDL.LU.64 R20, [R1+0x3d18] ;  /* 0x003d180001147983 */ /* 0x001f220000300a00 */
[----:B-1----:R-:W-:-:S02]  /*2bb70*/  IMAD.MOV.U32 R23, RZ, RZ, R24 ;  /* 0x000000ffff177224 */ /* 0x002fc400078e0018 */
[----:B------:R-:W-:Y:S02]  /*2bb80*/  IMAD.MOV.U32 R22, RZ, RZ, R25 ;  /* 0x000000ffff167224 */ /* 0x000fe400078e0019 */
[----:B------:R-:W2:Y:S01]  /*2bb90*/  LDL.LU.64 R24, [R1+0x3d10] ;  /* 0x003d100001187983 */ /* 0x000ea20000300a00 */
[----:B------:R-:W-:Y:S01]  /*2bba0*/  STL [R1+0x3c20], R23 ;  /* 0x003c201701007387 */ /* 0x000fe20000100800 */
[C---:B--2---:R-:W-:Y:S01]  /*2bbb0*/  HMMA.16816.F32.BF16 R4, R12.reuse, R24, R4 ;  /* 0x000000180c04723c */ /* 0x044fe20000041804 */
[----:B------:R-:W-:Y:S11]  /*2bbc0*/  IMAD.MOV.U32 R29, RZ, RZ, R25 ;  /* 0x000000ffff1d7224 */ /* 0x000ff600078e0019 */
[----:B------:R-:W-:Y:S11]  /*2bbd0*/  @!UPT UIADD3 URZ, URZ, URZ, URZ ;  /* 0x0000003f3f3ff290 */ /* 0x000ff6000fffe03f */
[----:B------:R0:W-:Y:S01]  /*2bbe0*/  STL.64 [R1+0x2a0], R4 ;  /* 0x0002a00401007387 */ /* 0x0001e20000100a00 */
[----:B------:R1:W-:Y:S03]  /*2bbf0*/  STL.64 [R1+0x2a8], R6 ;  /* 0x0002a80601007387 */ /* 0x0003e60000100a00 */
[----:B0-----:R-:W2:Y:S01]  /*2bc00*/  LDL.LU.64 R4, [R1+0x3d08] ;  /* 0x003d080001047983 */ /* 0x001ea20000300a00 */
[----:B-1----:R-:W-:Y:S02]  /*2bc10*/  IMAD.MOV.U32 R7, RZ, RZ, R24 ;  /* 0x000000ffff077224 */ /* 0x002fe400078e0018 */
[----:B------:R-:W2:Y:S02]  /*2bc20*/  LDL.LU.64 R24, [R1+0x3d00] ;  /* 0x003d000001187983 */ /* 0x000ea40000300a00 */
[----:B--2---:R-:W-:Y:S01]  /*2bc30*/  HMMA.16816.F32.BF16 R16, R12, R24, R16 ;  /* 0x000000180c10723c */ /* 0x004fe20000041810 */
[----:B------:R-:W-:-:S02]  /*2bc40*/  IMAD.MOV.U32 R6, RZ, RZ, R25 ;  /* 0x000000ffff067224 */ /* 0x000fc400078e0019 */
[----:B------:R-:W-:Y:S11]  /*2bc50*/  IMAD.MOV.U32 R28, RZ, RZ, R24 ;  /* 0x000000ffff1c7224 */ /* 0x000ff600078e0018 */
[----:B------:R-:W-:Y:S09]  /*2bc60*/  @!UPT UIADD3 URZ, URZ, URZ, URZ ;  /* 0x0000003f3f3ff290 */ /* 0x000ff2000fffe03f */
[----:B------:R-:W-:Y:S01]  /*2bc70*/  STL.64 [R1+0x290], R16 ;  /* 0x0002901001007387 */ /* 0x000fe20000100a00 */
[----:B------:R0:W-:Y:S03]  /*2bc80*/  STL.64 [R1+0x298], R18 ;  /* 0x0002981201007387 */ /* 0x0001e60000100a00 */
[----:B0-----:R-:W2:Y:S01]  /*2bc90*/  LDL.LU.64 R18, [R1+0x3cf8] ;  /* 0x003cf80001127983 */ /* 0x001ea20000300a00 */
[----:B------:R-:W2:Y:S02]  /*2bca0*/  LDL.LU.64 R16, [R1+0x3cf0] ;  /* 0x003cf00001107983 */ /* 0x000ea40000300a00 */
[----:B------:R-:W3:Y:S02]  /*2bcb0*/  LDL.LU.64 R24, [R1+0x3ce8] ;  /* 0x003ce80001187983 */ /* 0x000ee40000300a00 */
[----:B------:R-:W-:Y:S01]  /*2bcc0*/  STL.64 [R1+0x3c38], R6 ;  /* 0x003c380601007387 */ /* 0x000fe20000100a00 */
[----:B------:R0:W-:Y:S04]  /*2bcd0*/  STL.64 [R1+0x3c30], R4 ;  /* 0x003c300401007387 */ /* 0x0001e80000100a00 */
[----:B0-----:R-:W2:Y:S02]  /*2bce0*/  LDL.64 R4, [R1+0x120] ;  /* 0x0001200001047983 */ /* 0x001ea40000100a00 */
[----:B--2---:R-:W-:Y:S01]  /*2bcf0*/  HMMA.16816.F32.BF16 R16, R12, R4, R16 ;  /* 0x000000040c10723c */ /* 0x004fe20000041810 */
[----:B------:R-:W-:-:S02]  /*2bd00*/  IMAD.MOV.U32 R3, RZ, RZ, R4 ;  /* 0x000000ffff037224 */ /* 0x000fc400078e0004 */
[----:B------:R-:W-:-:S05]  /*2bd10*/  IMAD.MOV.U32 R0, RZ, RZ, R5 ;  /* 0x000000ffff007224 */ /* 0x000fca00078e0005 */
[C---:B---3--:R-:W-:Y:S01]  /*2bd20*/  HMMA.16816.F32.BF16 R4, R12.reuse, R24, R8 ;  /* 0x000000180c04723c */ /* 0x048fe20000041808 */
[----:B------:R-:W-:Y:S11]  /*2bd30*/  IMAD.MOV.U32 R23, RZ, RZ, R24 ;  /* 0x000000ffff177224 */ /* 0x000ff600078e0018 */
[----:B------:R-:W-:Y:S03]  /*2bd40*/  @!UPT UIADD3 URZ, URZ, URZ, URZ ;  /* 0x0000003f3f3ff290 */ /* 0x000fe6000fffe03f */
[----:B------:R-:W-:Y:S01]  /*2bd50*/  STL.64 [R1+0x280], R16 ;  /* 0x0002801001007387 */ /* 0x000fe20000100a00 */
[----:B------:R0:W-:Y:S03]  /*2bd60*/  STL.64 [R1+0x288], R18 ;  /* 0x0002881201007387 */ /* 0x0001e60000100a00 */
[----:B0-----:R-:W2:Y:S01]  /*2bd70*/  LDL.LU.64 R18, [R1+0x3ce0] ;  /* 0x003ce00001127983 */ /* 0x001ea20000300a00 */
[----:B------:R-:W3:Y:S03]  /*2bd80*/  LDL.LU.64 R16, [R1+0x3cd8] ;  /* 0x003cd80001107983 */ /* 0x000ee60000300a00 */
[----:B------:R-:W-:Y:S02]  /*2bd90*/  STL.64 [R1+0x270], R4 ;  /* 0x0002700401007387 */ /* 0x000fe40000100a00 */
[----:B------:R-:W-:Y:S01]  /*2bda0*/  STL.64 [R1+0x278], R6 ;  /* 0x0002780601007387 */ /* 0x000fe20000100a00 */
[----:B------:R-:W2:Y:S01]  /*2bdb0*/  LDL.LU.64 R8, [R1+0xa60] ;  /* 0x000a600001087983 */ /* 0x000ea20000300a00 */
[----:B------:R-:W2:Y:S02]  /*2bdc0*/  LDL.LU.64 R10, [R1+0xa68] ;  /* 0x000a6800010a7983 */ /* 0x000ea40000300a00 */
[----:B------:R-:W-:Y:S02]  /*2bdd0*/  STL.64 [R1+0x3cb8], R22 ;  /* 0x003cb81601007387 */ /* 0x000fe40000100a00 */
[----:B----4-:R0:W-:Y:S02]  /*2bde0*/  STL.64 [R1+0x3cb0], R20 ;  /* 0x003cb01401007387 */ /* 0x0101e40000100a00 */
[----:B0-----:R-:W4:Y:S04]  /*2bdf0*/  LDL.64 R20, [R1+0xf0] ;  /* 0x0000f00001147983 */ /* 0x001f280000100a00 */
[----:B----4-:R0:W-:Y:S04]  /*2be00*/  STL.64 [R1+0x3cc8], R20 ;  /* 0x003cc81401007387 */ /* 0x0101e80000100a00 */
[----:B0-----:R-:W2:Y:S01]  /*2be10*/  LDL.64 R20, [R1+0x100] ;  /* 0x0001000001147983 */ /* 0x001ea20000100a00 */
[----:B------:R-:W4:Y:S02]  /*2be20*/  LDL.LU.64 R4, [R1+0x700] ;  /* 0x0007000001047983 */ /* 0x000f240000300a00 */
[----:B------:R-:W2:Y:S02]  /*2be30*/  LDL.LU.64 R6, [R1+0x708] ;  /* 0x0007080001067983 */ /* 0x000ea40000300a00 */
[----:B--2---:R-:W-:Y:S01]  /*2be40*/  STL.64 [R1+0x3c50], R6 ;  /* 0x003c500601007387 */ /* 0x004fe20000100a00 */
[----:B----4-:R0:W-:Y:S03]  /*2be50*/  STL.64 [R1+0x3c48], R4 ;  /* 0x003c480401007387 */ /* 0x0101e60000100a00 */
[----:B0-----:R-:W2:Y:S01]  /*2be60*/  LDL.LU.64 R4, [R1+0x6f0] ;  /* 0x0006f00001047983 */ /* 0x001ea20000300a00 */
[----:B------:R-:W4:Y:S01]  /*2be70*/  LDL.LU.64 R6, [R1+0x6f8] ;  /* 0x0006f80001067983 */ /* 0x000f220000300a00 */
[----:B------:R-:W-:Y:S01]  /*2be80*/  HMMA.16816.F32.BF16 R8, R12, R20, R8 ;  /* 0x000000140c08723c */ /* 0x000fe20000041808 */
[----:B------:R-:W-:Y:S01]  /*2be90*/  IMAD.MOV.U32 R2, RZ, RZ, R25 ;  /* 0x000000ffff027224 */ /* 0x000fe200078e0019 */
[----:B----4-:R-:W-:Y:S01]  /*2bea0*/  STL.64 [R1+0x3c60], R6 ;  /* 0x003c600601007387 */ /* 0x010fe20000100a00 */
[----:B--2---:R0:W-:Y:S02]  /*2beb0*/  STL.64 [R1+0x3c58], R4 ;  /* 0x003c580401007387 */ /* 0x0041e40000100a00 */
[----:B0-----:R-:W-:-:S02]  /*2bec0*/  IMAD.MOV.U32 R4, RZ, RZ, R19 ;  /* 0x000000ffff047224 */ /* 0x001fc400078e0013 */
[----:B------:R-:W-:-:S05]  /*2bed0*/  IMAD.MOV.U32 R5, RZ, RZ, R18 ;  /* 0x000000ffff057224 */ /* 0x000fca00078e0012 */
[----:B------:R3:W-:Y:S01]  /*2bee0*/  STL.64 [R1+0x3c78], R4 ;  /* 0x003c780401007387 */ /* 0x0007e20000100a00 */
[----:B------:R-:W2:Y:S02]  /*2bef0*/  LDL.LU.64 R24, [R1+0xa50] ;  /* 0x000a500001187983 */ /* 0x000ea40000300a00 */
[----:B------:R-:W2:Y:S02]  /*2bf00*/  LDL.LU.64 R26, [R1+0xa58] ;  /* 0x000a5800011a7983 */ /* 0x000ea40000300a00 */
[----:B---3--:R-:W-:Y:S02]  /*2bf10*/  IMAD.MOV.U32 R4, RZ, RZ, R17 ;  /* 0x000000ffff047224 */ /* 0x008fe400078e0011 */
[----:B------:R-:W-:Y:S02]  /*2bf20*/  IMAD.MOV.U32 R5, RZ, RZ, R16 ;  /* 0x000000ffff057224 */ /* 0x000fe400078e0010 */
[----:B------:R-:W3:Y:S01]  /*2bf30*/  LDL.LU.64 R16, [R1+0xa40] ;  /* 0x000a400001107983 */ /* 0x000ee20000300a00 */
[----:B------:R-:W3:Y:S02]  /*2bf40*/  LDL.LU.64 R18, [R1+0xa48] ;  /* 0x000a480001127983 */ /* 0x000ee40000300a00 */
[----:B------:R0:W-:Y:S02]  /*2bf50*/  STL.64 [R1+0x3ca0], R4 ;  /* 0x003ca00401007387 */ /* 0x0001e40000100a00 */
[----:B0-----:R-:W4:Y:S01]  /*2bf60*/  LDL.LU.64 R4, [R1+0xa30] ;  /* 0x000a300001047983 */ /* 0x001f220000300a00 */
[----:B------:R-:W4:Y:S02]  /*2bf70*/  LDL.LU.64 R6, [R1+0xa38] ;  /* 0x000a380001067983 */ /* 0x000f240000300a00 */
[----:B------:R0:W-:Y:S02]  /*2bf80*/  STL.64 [R1+0x260], R8 ;  /* 0x0002600801007387 */ /* 0x0001e40000100a00 */
[----:B------:R1:W-:Y:S01]  /*2bf90*/  STL.64 [R1+0x268], R10 ;  /* 0x0002680a01007387 */ /* 0x0003e20000100a00 */
[----:B0-----:R-:W2:Y:S01]  /*2bfa0*/  LDL.LU.64 R8, [R1+0x3cd0] ;  /* 0x003cd00001087983 */ /* 0x001ea20000300a00 */
[----:B-1----:R-:W-:-:S02]  /*2bfb0*/  IMAD.MOV.U32 R10, RZ, RZ, R20 ;  /* 0x000000ffff0a7224 */ /* 0x002fc400078e0014 */
[----:B------:R-:W-:Y:S02]  /*2bfc0*/  IMAD.MOV.U32 R11, RZ, RZ, R21 ;  /* 0x000000ffff0b7224 */ /* 0x000fe400078e0015 */
[----:B------:R-:W3:Y:S03]  /*2bfd0*/  LDL.LU.64 R20, [R1+0x3cc8] ;  /* 0x003cc80001147983 */ /* 0x000ee60000300a00 */
[----:B------:R-:W-:Y:S01]  /*2bfe0*/  STL.64 [R1+0x3c70], R10 ;  /* 0x003c700a01007387 */ /* 0x000fe20000100a00 */
[----:B--2---:R0:W-:Y:S04]  /*2bff0*/  STL.64 [R1+0x3c68], R8 ;  /* 0x003c680801007387 */ /* 0x0041e80000100a00 */
[----:B0-----:R-:W2:Y:S01]  /*2c000*/  LDL.LU.64 R8, [R1+0x6e0] ;  /* 0x0006e00001087983 */ /* 0x001ea20000300a00 */
[----:B------:R-:W2:Y:S01]  /*2c010*/  LDL.LU.64 R10, [R1+0x6e8] ;  /* 0x0006e800010a7983 */ /* 0x000ea20000300a00 */
[C---:B---3--:R-:W-:Y:S02]  /*2c020*/  HMMA.16816.F32.BF16 R24, R12.reuse, R20, R24 ;  /* 0x000000140c18723c */ /* 0x048fe40000041818 */
[----:B--2---:R-:W-:Y:S01]  /*2c030*/  STL.64 [R1+0x3c88], R10 ;  /* 0x003c880a01007387 */ /* 0x004fe20000100a00 */
[----:B------:R0:W-:Y:S03]  /*2c040*/  STL.64 [R1+0x3c80], R8 ;  /* 0x003c800801007387 */ /* 0x0001e60000100a00 */
[----:B0-----:R-:W2:Y:S01]  /*2c050*/  LDL.LU.64 R8, [R1+0x6b0] ;  /* 0x0006b00001087983 */ /* 0x001ea20000300a00 */
[----:B------:R-:W2:Y:S11]  /*2c060*/  LDL.LU.64 R10, [R1+0x6b8] ;  /* 0x0006b800010a7983 */ /* 0x000eb60000300a00 */
[----:B------:R-:W-:Y:S05]  /*2c070*/  @!UPT UIADD3 URZ, URZ, URZ, URZ ;  /* 0x0000003f3f3ff290 */ /* 0x000fea000fffe03f */
[----:B------:R0:W-:Y:S02]  /*2c080*/  STL.64 [R1+0x250], R24 ;  /* 0x0002501801007387 */ /* 0x0001e40000100a00 */
[----:B------:R1:W-:Y:S01]  /*2c090*/  STL.64 [R1+0x258], R26 ;  /* 0x0002581a01007387 */ /* 0x0003e20000100a00 */
[----:B0-----:R-:W3:Y:S01]  /*2c0a0*/  LDL.LU.64 R24, [R1+0x3cc0] ;  /* 0x003cc00001187983 */ /* 0x001ee20000300a00 */
[----:B-1----:R-:W-:Y:S02]  /*2c0b0*/  IMAD.MOV.U32 R26, RZ, RZ, R20 ;  /* 0x000000ffff1a7224 */ /* 0x002fe400078e0014 */
[----:B------:R-:W-:Y:S02]  /*2c0c0*/  IMAD.MOV.U32 R27, RZ, RZ, R21 ;  /* 0x000000ffff1b7224 */ /* 0x000fe400078e0015 */
[----:B------:R-:W2:Y:S01]  /*2c0d0*/  LDL.LU.64 R22, [R1+0x3cb8] ;  /* 0x003cb80001167983 */ /* 0x000ea20000300a00 */
[----:B------:R-:W2:Y:S02]  /*2c0e0*/  LDL.LU.64 R20, [R1+0x3cb0] ;  /* 0x003cb00001147983 */ /* 0x000ea40000300a00 */
[C---:B--2---:R-:W-:Y:S11]  /*2c0f0*/  HMMA.16816.F32.BF16 R16, R12.reuse, R20, R16 ;  /* 0x000000140c10723c */ /* 0x044ff60000041810 */
[----:B------:R-:W-:Y:S11]  /*2c100*/  @!UPT UIADD3 URZ, URZ, URZ, URZ ;  /* 0x0000003f3f3ff290 */ /* 0x000ff6000fffe03f */
[----:B------:R-:W-:Y:S01]  /*2c110*/  @!UPT UIADD3 URZ, URZ, URZ, URZ ;  /* 0x0000003f3f3ff290 */ /* 0x000fe2000fffe03f */
[----:B------:R0:W-:Y:S01]  /*2c120*/  STL.64 [R1+0x240], R16 ;  /* 0x0002401001007387 */ /* 0x0001e20000100a00 */
[----:B------:R1:W-:Y:S03]  /*2c130*/  STL.64 [R1+0x248], R18 ;  /* 0x0002481201007387 */ /* 0x0003e60000100a00 */
[----:B0-----:R-:W4:Y:S01]  /*2c140*/  LDL.LU.64 R16, [R1+0x3ca8] ;  /* 0x003ca80001107983 */ /* 0x001f220000300a00 */
[----:B------:R-:W-:Y:S01]  /*2c150*/  STL.64 [R1+0x3b48], R20 ;  /* 0x003b481401007387 */ /* 0x000fe20000100a00 */
[----:B----4-:R-:W-:Y:S02]  /*2c160*/  HMMA.16816.F32.BF16 R12, R12, R16, R4 ;  /* 0x000000100c0c723c */ /* 0x010fe40000041804 */
[----:B------:R-:W2:Y:S01]  /*2c170*/  LDL.LU.64 R4, [R1+0x3ca0] ;  /* 0x003ca00001047983 */ /* 0x000ea20000300a00 */
[----:B-1----:R-:W2:Y:S02]  /*2c180*/  LDL.LU.64 R18, [R1+0x3c98] ;  /* 0x003c980001127983 */ /* 0x002ea40000300a00 */
[----:B------:R-:W2:Y:S11]  /*2c190*/  LDL.LU.64 R16, [R1+0x3c90] ;  /* 0x003c900001107983 */ /* 0x000eb60000300a00 */
[----:B------:R-:W-:Y:S07]  /*2c1a0*/  @!UPT UIADD3 URZ, URZ, URZ, URZ ;  /* 0x0000003f3f3ff290 */ /* 0x000fee000fffe03f */
[----:B------:R0:W-:Y:S01]  /*2c1b0*/  STL.64 [R1+0x1d0], R12 ;  /* 0x0001d00c01007387 */ /* 0x0001e20000100a00 */
[----:B------:R-:W-:Y:S03]  /*2c1c0*/  STL.64 [R1+0x1d8], R14 ;  /* 0x0001d80e01007387 */ /* 0x000fe60000100a00 */
[----:B0-----:R-:W4:Y:S04]  /*2c1d0*/  LDL R12, [R1] ;  /* 0x00000000010c7983 */ /* 0x001f280000100800 */
[----:B------:R-:W4:Y:S01]  /*2c1e0*/  LDL R13, [R1+0x4] ;  /* 0x00000400010d7983 */ /* 0x000f220000100800 */
        /* <DEDUP_REMOVED lines=13> */
[----:B0-----:R-:W4:Y:S01]  /*2c2c0*/  LDL.LU.64 R6, [R1+0x3c60] ;  /* 0x003c600001067983 */ /* 0x001f220000300a00 */
[----:B------:R-:W4:Y:S02]  /*2c2d0*/  LDL.LU.64 R4, [R1+0x3c58] ;  /* 0x003c580001047983 */ /* 0x000f240000300a00 */
[----:B------:R-:W-:Y:S02]  /*2c2e0*/  IMAD.MOV.U32 R20, RZ, RZ, R26 ;  /* 0x000000ffff147224 */ /* 0x000fe400078e001a */
[----:B------:R-:W-:Y:S01]  /*2c2f0*/  IMAD.MOV.U32 R21, RZ, RZ, R27 ;  /* 0x000000ffff157224 */ /* 0x000fe200078e001b */
[----:B----4-:R-:W-:Y:S01]  /*2c300*/  HMMA.16816.F32.BF16 R12, R16, R12, R4 ;  /* 0x0000000c100c723c */ /* 0x010fe20000041804 */
[----:B------:R-:W3:Y:S01]  /*2c310*/  LDL.LU.64 R6, [R1+0x3c50] ;  /* 0x003c500001067983 */ /* 0x000ee20000300a00 */
[----:B------:R-:W3:Y:S11]  /*2c320*/  LDL.LU.64 R4, [R1+0x3c48] ;  /* 0x003c480001047983 */ /* 0x000ef60000300a00 */
[----:B------:R-:W-:Y:S10]  /*2c330*/  @!UPT UIADD3 URZ, URZ, URZ, URZ ;  /* 0x0000003f3f3ff290 */ /* 0x000ff4000fffe03f */
[----:B------:R0:W-:Y:S01]  /*2c340*/  STL.64 [R1+0x6f0], R12 ;  /* 0x0006f00c01007387 */ /* 0x0001e20000100a00 */
[----:B------:R1:W-:Y:S03]  /*2c350*/  STL.64 [R1+0x6f8], R14 ;  /* 0x0006f80e01007387 */ /* 0x0003e60000100a00 */
[----:B0-----:R-:W4:Y:S01]  /*2c360*/  LDL.LU.64 R12, [R1+0x720] ;  /* 0x00072000010c7983 */ /* 0x001f220000300a00 */
[----:B-1----:R-:W4:Y:S02]  /*2c370*/  LDL.LU.64 R14, [R1+0x728] ;  /* 0x00072800010e7983 */ /* 0x002f240000300a00 */
[----:B------:R-:W4:Y:S02]  /*2c380*/  LDL.LU R26, [R1+0x3c44] ;  /* 0x003c4400011a7983 */ /* 0x000f240000300800 */
[----:B------:R-:W4:Y:S01]  /*2c390*/  LDL.LU R27, [R1+0x3c40] ;  /* 0x003c4000011b7983 */ /* 0x000f220000300800 */
[----:B------:R2:W-:Y:S02]  /*2c3a0*/  STL.64 [R1+0x3b60], R20 ;  /* 0x003b601401007387 */ /* 0x0005e40000100a00 */
[----:B--2---:R-:W-:-:S02]  /*2c3b0*/  IMAD.MOV.U32 R20, RZ, RZ, R10 ;  /* 0x000000ffff147224 */ /* 0x004fc400078e000a */
[----:B------:R-:W-:Y:S01]  /*2c3c0*/  IMAD.MOV.U32 R21, RZ, RZ, R11 ;  /* 0x000000ffff157224 */ /* 0x000fe200078e000b */
[----:B---3--:R-:W-:Y:S11]  /*2c3d0*/  HMMA.16816.F32.BF16 R4, R16, R24, R4 ;  /* 0x000000181004723c */ /* 0x008ff60000041804 */
[----:B------:R-:W-:Y:S11]  /*2c3e0*/  @!UPT UIADD3 URZ, URZ, URZ, URZ ;  /* 0x0000003f3f3ff290 */ /* 0x000ff6000fffe03f */
[----:B------:R-:W-:Y:S01]  /*2c3f0*/  @!UPT UIADD3 URZ, URZ, URZ, URZ ;  /* 0x0000003f3f3ff290 */ /* 0x000fe2000fffe03f */
[----:B------:R-:W-:Y:S01]  /*2c400*/  STL.64 [R1+0x700], R4 ;  /* 0x0007000401007387 */ /* 0x000fe20000100a00 */
[----:B------:R0:W-:Y:S03]  /*2c410*/  STL.64 [R1+0x708], R6 ;  /* 0x0007080601007387 */ /* 0x0001e60000100a00 */
[----:B0-----:R-:W2:Y:S01]  /*2c420*/  LDL.LU.64 R6, [R1+0x3c38] ;  /* 0x003c380001067983 */ /* 0x001ea20000300a00 */
[----:B------:R-:W3:Y:S02]  /*2c430*/  LDL.LU.64 R4, [R1+0x3c30] ;  /* 0x003c300001047983 */ /* 0x000ee40000300a00 */
[----:B------:R-:W2:Y:S02]  /*2c440*/  LDL.LU R10, [R1+0x3c28] ;  /* 0x003c2800010a7983 */ /* 0x000ea40000300800 */
[----:B------:R-:W2:Y:S01]  /*2c450*/  LDL.LU R11, [R1+0x3c24] ;  /* 0x003c2400010b7983 */ /* 0x000ea20000300800 */
[----:B------:R-:W-:Y:S01]  /*2c460*/  STL.64 [R1+0x3b78], R20 ;  /* 0x003b781401007387 */ /* 0x000fe20000100a00 */
[----:B----4-:R-:W-:Y:S02]  /*2c470*/  STL.64 [R1+0x3b10], R26 ;  /* 0x003b101a01007387 */ /* 0x010fe40000100a00 */
[----:B------:R0:W-:Y:S02]  /*2c480*/  STL.64 [R1+0x3b08], R24 ;  /* 0x003b081801007387 */ /* 0x0001e40000100a00 */
[----:B0-----:R-:W4:Y:S01]  /*2c490*/  LDL.LU.64 R24, [R1+0x710] ;  /* 0x0007100001187983 */ /* 0x001f220000300a00 */
[----:B------:R-:W4:Y:S02]  /*2c4a0*/  LDL.LU.64 R26, [R1+0x718] ;  /* 0x00071800011a7983 */ /* 0x000f240000300a00 */
[----:B------:R-:W-:-:S02]  /*2c4b0*/  IMAD.MOV.U32 R20, RZ, RZ, R23 ;  /* 0x000000ffff147224 */ /* 0x000fc400078e0017 */
[----:B------:R-:W-:Y:S01]  /*2c4c0*/  IMAD.MOV.U32 R21, RZ, RZ, R2 ;  /* 0x000000ffff157224 */ /* 0x000fe200078e0002 */
[----:B------:R-:W2:Y:S01]  /*2c4d0*/  LDL.LU R23, [R1+0x3c20] ;  /* 0x003c200001177983 */ /* 0x000ea20000300800 */
[----:B----4-:R-:W-:Y:S11]  /*2c4e0*/  HMMA.16816.F32.BF16 R24, R16, R8, R24 ;  /* 0x000000081018723c */ /* 0x010ff60000041818 */
[----:B------:R-:W-:Y:S11]  /*2c4f0*/  @!UPT UIADD3 URZ, URZ, URZ, URZ ;  /* 0x0000003f3f3ff290 */ /* 0x000ff6000fffe03f */
[----:B------:R-:W-:Y:S01]  /*2c500*/  @!UPT UIADD3 URZ, URZ, URZ, URZ ;  /* 0x0000003f3f3ff290 */ /* 0x000fe2000fffe03f */
[----:B------:R-:W-:Y:S01]  /*2c510*/  STL.64 [R1+0x710], R24 ;  /* 0x0007101801007387 */ /* 0x000fe20000100a00 */
[----:B------:R-:W-:Y:S02]  /*2c520*/  STL.64 [R1+0x718], R26 ;  /* 0x0007181a01007387 */ /* 0x000fe40000100a00 */
[----:B------:R-:W4:Y:S02]  /*2c530*/  LDL.LU R2, [R1+0x3c1c] ;  /* 0x003c1c0001027983 */ /* 0x000f240000300800 */
[----:B------:R-:W-:Y:S01]  /*2c540*/  STL.64 [R1+0x3b90], R20 ;  /* 0x003b901401007387 */ /* 0x000fe20000100a00 */
[----:B--2---:R-:W-:Y:S01]  /*2c550*/  STL.64 [R1+0x3b00], R10 ;  /* 0x003b000a01007387 */ /* 0x004fe20000100a00 */
[----:B------:R0:W-:Y:S03]  /*2c560*/  STL.64 [R1+0x3af8], R8 ;  /* 0x003af80801007387 */ /* 0x0001e60000100a00 */
[----:B0-----:R-:W2:Y:S01]  /*2c570*/  LDL.LU.64 R8, [R1+0x20] ;  /* 0x0000200001087983 */ /* 0x001ea20000300a00 */
[----:B------:R-:W-:-:S02]  /*2c580*/  IMAD.MOV.U32 R20, RZ, RZ, R3 ;  /* 0x000000ffff147224 */ /* 0x000fc400078e0003 */
[----:B------:R-:W-:Y:S01]  /*2c590*/  IMAD.MOV.U32 R21, RZ, RZ, R0 ;  /* 0x000000ffff157224 */ /* 0x000fe200078e0000 */
[----:B--2---:R3:W-:Y:S01]  /*2c5a0*/  STL.64 [R1+0x3b40], R8 ;  /* 0x003b400801007387 */ /* 0x0047e20000100a00 */
[----:B------:R-:W2:Y:S01]  /*2c5b0*/  LDL.LU R3, [R1+0x3c18] ;  /* 0x003c180001037983 */ /* 0x000ea20000300800 */
[----:B---3--:R-:W-:Y:S11]  /*2c5c0*/  HMMA.16816.F32.BF16 R8, R16, R4, R12 ;  /* 0x000000041008723c */ /* 0x008ff6000004180c */
[----:B------:R-:W-:Y:S11]  /*2c5d0*/  @!UPT UIADD3 URZ, URZ, URZ, URZ ;  /* 0x0000003f3f3ff290 */ /* 0x000ff6000fffe03f */
[----:B------:R-:W-:Y:S01]  /*2c5e0*/  @!UPT UIADD3 URZ, URZ, URZ, URZ ;  /* 0x0000003f3f3ff290 */ /* 0x000fe2000fffe03f */
[----:B------:R-:W-:Y:S01]  /*2c5f0*/  STL.64 [R1+0x720], R8 ;  /* 0x0007200801007387 */ /* 0x000fe20000100a00 */
[----:B------:R-:W-:Y:S02]  /*2c600*/  STL.64 [R1+0x728], R10 ;  /* 0x0007280a01007387 */ /* 0x000fe40000100a00 */
[----:B------:R-:W3:Y:S02]  /*2c610*/  LDL.LU R0, [R1+0x3c14] ;  /* 0x003c140001007983 */ /* 0x000ee40000300800 */
[----:B------:R0:W-:Y:S02]  /*2c620*/  STL.64 [R1+0x3ba8], R20 ;  /* 0x003ba81401007387 */ /* 0x0001e40000100a00 */
[----:B0-----:R-:W-:Y:S02]  /*2c630*/  IMAD.MOV.U32 R20, RZ, RZ, R28 ;  /* 0x000000ffff147224 */ /* 0x001fe400078e001c */
[----:B------:R-:W-:Y:S01]  /*2c640*/  IMAD.MOV.U32 R21, RZ, RZ, R6 ;  /* 0x000000ffff157224 */ /* 0x000fe200078e0006 */
[----:B------:R-:W2:Y:S01]  /*2c650*/  LDL.LU R28, [R1+0x3c10] ;  /* 0x003c1000011c7983 */ /* 0x000ea20000300800 */
[----:B------:R-:W3:Y:S03]  /*2c660*/  LDL.LU R6, [R1+0x3c0c] ;  /* 0x003c0c0001067983 */ /* 0x000ee60000300800 */
[----:B------:R0:W-:Y:S02]  /*2c670*/  STL.64 [R1+0x3bc0], R20 ;  /* 0x003bc01401007387 */ /* 0x0001e40000100a00 */
[----:B0-----:R-:W-:-:S02]  /*2c680*/  IMAD.MOV.U32 R20, RZ, RZ, R7 ;  /* 0x000000ffff147224 */ /* 0x001fc400078e0007 */
[----:B------:R-:W-:Y:S01]  /*2c690*/  IMAD.MOV.U32 R21, RZ, RZ, R29 ;  /* 0x000000ffff157224 */ /* 0x000fe200078e001d */
[----:B------:R-:W3:Y:S04]  /*2c6a0*/  LDL.LU R7, [R1+0x3c08] ;  /* 0x003c080001077983 */ /* 0x000ee80000300800 */
[----:B------:R0:W-:Y:S02]  /*2c6b0*/  STL.64 [R1+0x3bd8], R20 ;  /* 0x003bd81401007387 */ /* 0x0001e40000100a00 */
[----:B0-----:R-:W-:Y:S02]  /*2c6c0*/  IMAD.MOV.U32 R20, RZ, RZ, R23 ;  /* 0x000000ffff147224 */ /* 0x001fe400078e0017 */
[----:B------:R-:W-:-:S05]  /*2c6d0*/  IMAD.MOV.U32 R21, RZ, RZ, R22 ;  /* 0x000000ffff157224 */ /* 0x000fca00078e0016 */
[----:B------:R-:W-:Y:S01]  /*2c6e0*/  STL.64 [R1+0x3bf0], R20 ;  /* 0x003bf01401007387 */ /* 0x000fe20000100a00 */
[----:B------:R-:W3:Y:S02]  /*2c6f0*/  LDL.LU.64 R8, [R1+0x7c0] ;  /* 0x0007c00001087983 */ /* 0x000ee40000300a00 */
[----:B------:R-:W3:Y:S01]  /*2c700*/  LDL.LU.64 R10, [R1+0x7c8] ;  /* 0x0007c800010a7983 */ /* 0x000ee20000300a00 */
[----:B--2---:R-:W0:Y:S04]  /*2c710*/  LDSM.16.MT88.4 R12, [R28+0x180] ;  /* 0x000180001c0c783b */ /* 0x004e280000004200 */
[----:B---3--:R-:W-:Y:S01]  /*2c720*/  STL.64 [R1+0x3b58], R10 ;  /* 0x003b580a01007387 */ /* 0x008fe20000100a00 */
[----:B------:R1:W-:Y:S03]  /*2c730*/  STL.64 [R1+0x3b50], R8 ;  /* 0x003b500801007387 */ /* 0x0003e60000100a00 */
[----:B-1----:R-:W2:Y:S01]  /*2c740*/  LDL.LU.64 R8, [R1+0x7a0] ;  /* 0x0007a00001087983 */ /* 0x002ea20000300a00 */
[----:B------:R-:W3:Y:S03]  /*2c750*/  LDL.LU.64 R10, [R1+0x7a8] ;  /* 0x0007a800010a7983 */ /* 0x000ee60000300a00 */
[----:B---3--:R-:W-:Y:S01]  /*2c760*/  STL.64 [R1+0x3b70], R10 ;  /* 0x003b700a01007387 */ /* 0x008fe20000100a00 */
[----:B--2---:R1:W-:Y:S03]  /*2c770*/  STL.64 [R1+0x3b68], R8 ;  /* 0x003b680801007387 */ /* 0x0043e60000100a00 */
        /* <DEDUP_REMOVED lines=21> */
[----:B------:R-:W3:Y:S02]  /*2c8d0*/  LDL.LU.64 R10, [R1+0x748] ;  /* 0x00074800010a7983 */ /* 0x000ee40000300a00 */
[----:B------:R-:W-:-:S02]  /*2c8e0*/  IMAD.MOV.U32 R20, RZ, RZ, R3 ;  /* 0x000000ffff147224 */ /* 0x000fc400078e0003 */
[----:B----4-:R-:W-:Y:S01]  /*2c8f0*/  IMAD.MOV.U32 R21, RZ, RZ, R2 ;  /* 0x000000ffff157224 */ /* 0x010fe200078e0002 */
[----:B---3--:R-:W-:Y:S01]  /*2c900*/  STL.64 [R1+0x3c00], R10 ;  /* 0x003c000a01007387 */ /* 0x008fe20000100a00 */
[----:B--2---:R1:W-:Y:S03]  /*2c910*/  STL.64 [R1+0x3bf8], R8 ;  /* 0x003bf80801007387 */ /* 0x0043e60000100a00 */
[----:B-1----:R-:W2:Y:S01]  /*2c920*/  LDL.LU.64 R8, [R1+0x730] ;  /* 0x0007300001087983 */ /* 0x002ea20000300a00 */
[----:B------:R-:W2:Y:S02]  /*2c930*/  LDL.LU.64 R10, [R1+0x738] ;  /* 0x00073800010a7983 */ /* 0x000ea40000300a00 */
[----:B------:R-:W3:Y:S01]  /*2c940*/  LDL.LU.64 R24, [R1] ;  /* 0x0000000001187983 */ /* 0x000ee20000300a00 */
[C---:B--2---:R-:W-:Y:S01]  /*2c950*/  HMMA.16816.F32.BF16 R20, R16.reuse, R20, R8 ;  /* 0x000000141014723c */ /* 0x044fe20000041808 */
[----:B---3--:R1:W-:Y:S04]  /*2c960*/  STL.64 [R1+0x3b28], R24 ;  /* 0x003b281801007387 */ /* 0x0083e80000100a00 */
[----:B-1----:R-:W2:Y:S01]  /*2c970*/  LDL.LU.64 R24, [R1+0x7b0] ;  /* 0x0007b00001187983 */ /* 0x002ea20000300a00 */
[----:B------:R-:W2:Y:S02]  /*2c980*/  LDL.LU.64 R26, [R1+0x7b8] ;  /* 0x0007b800011a7983 */ /* 0x000ea40000300a00 */
[----:B------:R-:W-:Y:S02]  /*2c990*/  STL.64 [R1+0x3af0], R6 ;  /* 0x003af00601007387 */ /* 0x000fe40000100a00 */
[----:B------:R1:W-:Y:S02]  /*2c9a0*/  STL.64 [R1+0x3ae8], R4 ;  /* 0x003ae80401007387 */ /* 0x0003e40000100a00 */
[----:B-1----:R-:W3:Y:S01]  /*2c9b0*/  LDL.LU.64 R4, [R1+0xc70] ;  /* 0x000c700001047983 */ /* 0x002ee20000300a00 */
[----:B------:R-:W3:Y:S02]  /*2c9c0*/  LDL.LU.64 R6, [R1+0xc78] ;  /* 0x000c780001067983 */ /* 0x000ee40000300a00 */
[----:B0-----:R-:W-:Y:S02]  /*2c9d0*/  STL.64 [R1+0x3a88], R14 ;  /* 0x003a880e01007387 */ /* 0x001fe40000100a00 */
[----:B------:R0:W-:Y:S02]  /*2c9e0*/  STL.64 [R1+0x3a80], R12 ;  /* 0x003a800c01007387 */ /* 0x0001e40000100a00 */
[----:B0-----:R-:W2:Y:S01]  /*2c9f0*/  LDL.LU.64 R12, [R1+0xd0] ;  /* 0x0000d000010c7983 */ /* 0x001ea20000300a00 */
[----:B------:R-:W4:Y:S02]  /*2ca00*/  LDL.LU.64 R10, [R1+0x3c00] ;  /* 0x003c0000010a7983 */ /* 0x000f240000300a00 */
[----:B------:R-:W4:Y:S02]  /*2ca10*/  LDL.LU.64 R8, [R1+0x3bf8] ;  /* 0x003bf80001087983 */ /* 0x000f240000300a00 */
[----:B------:R0:W-:Y:S01]  /*2ca20*/  STL.64 [R1+0x730], R20 ;  /* 0x0007301401007387 */ /* 0x0001e20000100a00 */
[----:B------:R4:W-:Y:S04]  /*2ca30*/  STL.64 [R1+0x738], R22 ;  /* 0x0007381601007387 */ /* 0x0009e80000100a00 */
[----:B0-----:R-:W4:Y:S02]  /*2ca40*/  LDL.LU.64 R20, [R1+0x3bf0] ;  /* 0x003bf00001147983 */ /* 0x001f240000300a00 */
[C---:B----4-:R-:W-:Y:S02]  /*2ca50*/  HMMA.16816.F32.BF16 R20, R16.reuse, R20, R8 ;  /* 0x000000141014723c */ /* 0x050fe40000041808 */
[----:B------:R-:W4:Y:S01]  /*2ca60*/  LDL.LU.64 R10, [R1+0x3be8] ;  /* 0x003be800010a7983 */ /* 0x000f220000300a00 */
[----:B------:R-:W4:Y:S11]  /*2ca70*/  LDL.LU.64 R8, [R1+0x3be0] ;  /* 0x003be00001087983 */ /* 0x000f360000300a00 */
[----:B------:R-:W-:Y:S09]  /*2ca80*/  @!UPT UIADD3 URZ, URZ, URZ, URZ ;  /* 0x0000003f3f3ff290 */ /* 0x000ff2000fffe03f */
[----:B------:R0:W-:Y:S01]  /*2ca90*/  STL.64 [R1+0x740], R20 ;  /* 0x0007401401007387 */ /* 0x0001e20000100a00 */
[----:B------:R4:W-:Y:S03]  /*2caa0*/  STL.64 [R1+0x748], R22 ;  /* 0x0007481601007387 */ /* 0x0009e60000100a00 */
        /* <DEDUP_REMOVED lines=43> */
[C---:B----4-:R-:W-:Y:S08]  /*2cd60*/  HMMA.16816.F32.BF16 R20, R16.reuse, R20, R8 ;  /* 0x000000141014723c */ /* 0x050ff00000041808 */
[----:B--2---:R-:W-:Y:S01]  /*2cd70*/  HMMA.16816.F32.BF16 R16, R16, R12, R24 ;  /* 0x0000000c1010723c */ /* 0x004fe20000041818 */
[----:B------:R-:W2:Y:S11]  /*2cd80*/  LDL.LU.64 R8, [R1+0x3b40] ;  /* 0x003b400001087983 */ /* 0x000eb60000300a00 */
[----:B------:R-:W-:Y:S03]  /*2cd90*/  @!UPT UIADD3 URZ, URZ, URZ, URZ ;  /* 0x0000003f3f3ff290 */ /* 0x000fe6000fffe03f */
[----:B------:R-:W-:Y:S01]  /*2cda0*/  STL.64 [R1+0x820], R20 ;  /* 0x0008201401007387 */ /* 0x000fe20000100a00 */
[----:B------:R0:W-:Y:S03]  /*2cdb0*/  STL.64 [R1+0x828], R22 ;  /* 0x0008281601007387 */ /* 0x0001e60000100a00 */
[----:B0-----:R-:W3:Y:S01]  /*2cdc0*/  LDL.LU.64 R22, [R1+0x3b38] ;  /* 0x003b380001167983 */ /* 0x001ee20000300a00 */
[----:B------:R-:W3:Y:S02]  /*2cdd0*/  LDL.LU.64 R20, [R1+0x3b30] ;  /* 0x003b300001147983 */ /* 0x000ee40000300a00 */
[----:B------:R-:W4:Y:S02]  /*2cde0*/  LDL.LU.64 R24, [R1+0xc60] ;  /* 0x000c600001187983 */ /* 0x000f240000300a00 */
[----:B------:R-:W4:Y:S01]  /*2cdf0*/  LDL.LU.64 R26, [R1+0xc68] ;  /* 0x000c6800011a7983 */ /* 0x000f220000300a00 */
[----:B------:R0:W-:Y:S01]  /*2ce00*/  STL.64 [R1+0x810], R16 ;  /* 0x0008101001007387 */ /* 0x0001e20000100a00 */
[----:B------:R-:W-:Y:S03]  /*2ce10*/  STL.64 [R1+0x818], R18 ;  /* 0x0008181201007387 */ /* 0x000fe60000100a00 */
[----:B0-----:R-:W4:Y:S01]  /*2ce20*/  LDL.LU.64 R16, [R1+0x30] ;  /* 0x0000300001107983 */ /* 0x001f220000300a00 */
[----:B--2---:R-:W-:-:S02]  /*2ce30*/  IMAD.MOV.U32 R15, RZ, RZ, R8 ;  /* 0x000000ffff0f7224 */ /* 0x004fc400078e0008 */
[----:B------:R-:W-:Y:S01]  /*2ce40*/  IMAD.MOV.U32 R14, RZ, RZ, R9 ;  /* 0x000000ffff0e7224 */ /* 0x000fe200078e0009 */
[C---:B---3--:R-:W-:Y:S01]  /*2ce50*/  HMMA.16816.F32.BF16 R4, R20.reuse, R8, R4 ;  /* 0x000000081404723c */ /* 0x048fe20000041804 */
[----:B----4-:R0:W-:Y:S04]  /*2ce60*/  STL.64 [R1+0x3ae0], R16 ;  /* 0x003ae01001007387 */ /* 0x0101e80000100a00 */
[----:B0-----:R-:W2:Y:S01]  /*2ce70*/  LDL.LU.64 R16, [R1+0x10] ;  /* 0x0000100001107983 */ /* 0x001ea20000300a00 */
[----:B------:R-:W-:Y:S11]  /*2ce80*/  STL.64 [R1+0x3aa0], R12 ;  /* 0x003aa00c01007387 */ /* 0x000ff60000100a00 */
[----:B------:R-:W-:Y:S06]  /*2ce90*/  @!UPT UIADD3 URZ, URZ, URZ, URZ ;  /* 0x0000003f3f3ff290 */ /* 0x000fec000fffe03f */
[----:B------:R-:W-:Y:S02]  /*2cea0*/  STL.64 [R1+0x1b0], R4 ;  /* 0x0001b00401007387 */ /* 0x000fe40000100a00 */
[----:B------:R-:W-:Y:S01]  /*2ceb0*/  STL.64 [R1+0x1b8], R6 ;  /* 0x0001b80601007387 */ /* 0x000fe20000100a00 */
[----:B------:R-:W3:Y:S01]  /*2cec0*/  LDL.LU.64 R8, [R1+0xc40] ;  /* 0x000c400001087983 */ /* 0x000ee20000300a00 */
[----:B------:R-:W4:Y:S01]  /*2ced0*/  LDL.LU.64 R10, [R1+0xc48] ;  /* 0x000c4800010a7983 */ /* 0x000f220000300a00 */
[----:B--2---:R-:W-:Y:S02]  /*2cee0*/  HMMA.16816.F32.BF16 R24, R20, R16, R24 ;  /* 0x000000101418723c */ /* 0x004fe40000041818 */
[----:B----4-:R-:W-:Y:S01]  /*2cef0*/  STL.64 [R1+0x3b20], R10 ;  /* 0x003b200a01007387 */ /* 0x010fe20000100a00 */
[----:B---3--:R0:W-:Y:S03]  /*2cf00*/  STL.64 [R1+0x3b18], R8 ;  /* 0x003b180801007387 */ /* 0x0081e60000100a00 */
[----:B0-----:R-:W2:Y:S01]  /*2cf10*/  LDL.LU.64 R8, [R1+0xc50] ;  /* 0x000c500001087983 */ /* 0x001ea20000300a00 */
[----:B------:R-:W2:Y:S02]  /*2cf20*/  LDL.LU.64 R10, [R1+0xc58] ;  /* 0x000c5800010a7983 */ /* 0x000ea40000300a00 */
[----:B------:R-:W3:Y:S02]  /*2cf30*/  LDL.LU.64 R4, [R1+0xb70] ;  /* 0x000b700001047983 */ /* 0x000ee40000300a00 */
[----:B------:R-:W3:Y:S01]  /*2cf40*/  LDL.LU.64 R6, [R1+0xb78] ;  /* 0x000b780001067983 */ /* 0x000ee20000300a00 */
[----:B------:R-:W-:Y:S11]  /*2cf50*/  STL [R1+0x3ac0], R15 ;  /* 0x003ac00f01007387 */ /* 0x000ff60000100800 */
[----:B------:R0:W-:Y:S02]  /*2cf60*/  STL.64 [R1+0x1a0], R24 ;  /* 0x0001a01801007387 */ /* 0x0001e40000100a00 */
[----:B------:R-:W-:Y:S01]  /*2cf70*/  STL.64 [R1+0x1a8], R26 ;  /* 0x0001a81a01007387 */ /* 0x000fe20000100a00 */
[----:B0-----:R-:W2:Y:S01]  /*2cf80*/  LDL.LU.64 R24, [R1+0x3b28] ;  /* 0x003b280001187983 */ /* 0x001ea20000300a00 */
[----:B------:R-:W-:-:S02]  /*2cf90*/  IMAD.MOV.U32 R12, RZ, RZ, R16 ;  /* 0x000000ffff0c7224 */ /* 0x000fc400078e0010 */
[----:B------:R-:W-:Y:S02]  /*2cfa0*/  IMAD.MOV.U32 R2, RZ, RZ, R17 ;  /* 0x000000ffff027224 */ /* 0x000fe400078e0011 */
[----:B------:R-:W4:Y:S01]  /*2cfb0*/  LDL.LU.64 R16, [R1+0xb60] ;  /* 0x000b600001107983 */ /* 0x000f220000300a00 */
[----:B------:R-:W4:Y:S01]  /*2cfc0*/  LDL.LU.64 R18, [R1+0xb68] ;  /* 0x000b680001127983 */ /* 0x000f220000300a00 */
[C---:B--2---:R-:W-:Y:S01]  /*2cfd0*/  HMMA.16816.F32.BF16 R8, R20.reuse, R24, R8 ;  /* 0x000000181408723c */ /* 0x044fe20000041808 */
[----:B------:R-:W-:Y:S02]  /*2cfe0*/  IMAD.MOV.U32 R15, RZ, RZ, R24 ;  /* 0x000000ffff0f7224 */ /* 0x000fe400078e0018 */
[----:B------:R-:W-:Y:S11]  /*2cff0*/  IMAD.MOV.U32 R13, RZ, RZ, R25 ;  /* 0x000000ffff0d7224 */ /* 0x000ff600078e0019 */
[----:B------:R-:W-:Y:S09]  /*2d000*/  @!UPT UIADD3 URZ, URZ, URZ, URZ ;  /* 0x0000003f3f3ff290 */ /* 0x000ff2000fffe03f */
[----:B------:R-:W-:Y:S01]  /*2d010*/  STL.64 [R1+0x190], R8 ;  /* 0x0001900801007387 */ /* 0x000fe20000100a00 */
[----:B------:R0:W-:Y:S03]  /*2d020*/  STL.64 [R1+0x198], R10 ;  /* 0x0001980a01007387 */ /* 0x0001e60000100a00 */
[----:B0-----:R-:W2:Y:S01]  /*2d030*/  LDL.LU.64 R10, [R1+0x3b20] ;  /* 0x003b2000010a7983 */ /* 0x001ea20000300a00 */
[----:B------:R-:W2:Y:S02]  /*2d040*/  LDL.LU.64 R8, [R1+0x3b18] ;  /* 0x003b180001087983 */ /* 0x000ea40000300a00 */
[----:B------:R-:W2:Y:S02]  /*2d050*/  LDL.LU.64 R26, [R1+0x3b10] ;  /* 0x003b1000011a7983 */ /* 0x000ea40000300a00 */
[----:B------:R-:W2:Y:S01]  /*2d060*/  LDL.LU.64 R24, [R1+0x3b08] ;  /* 0x003b080001187983 */ /* 0x000ea20000300a00 */
[----:B------:R-:W-:Y:S01]  /*2d070*/  STL.64 [R1+0x3ad0], R14 ;  /* 0x003ad00e01007387 */ /* 0x000fe20000100a00 */
[----:B------:R0:W-:Y:S03]  /*2d080*/  STL.64 [R1+0x3ac8], R12 ;  /* 0x003ac80c01007387 */ /* 0x0001e60000100a00 */
[----:B0-----:R-:W3:Y:S01]  /*2d090*/  LDL.LU.64 R12, [R1+0x150] ;  /* 0x00015000010c7983 */ /* 0x001ee20000300a00 */
[C---:B--2---:R-:W-:Y:S11]  /*2d0a0*/  HMMA.16816.F32.BF16 R8, R20.reuse, R24, R8 ;  /* 0x000000181408723c */ /* 0x044ff60000041808 */
[----:B------:R-:W-:Y:S11]  /*2d0b0*/  @!UPT UIADD3 URZ, URZ, URZ, URZ ;  /* 0x0000003f3f3ff290 */ /* 0x000ff6000fffe03f */
[----:B------:R-:W-:Y:S01]  /*2d0c0*/  @!UPT UIADD3 URZ, URZ, URZ, URZ ;  /* 0x0000003f3f3ff290 */ /* 0x000fe2000fffe03f */
[----:B------:R-:W-:Y:S01]  /*2d0d0*/  STL.64 [R1+0x180], R8 ;  /* 0x0001800801007387 */ /* 0x000fe20000100a00 */
[----:B------:R0:W-:Y:S03]  /*2d0e0*/  STL.64 [R1+0x188], R10 ;  /* 0x0001880a01007387 */ /* 0x0001e60000100a00 */
[----:B0-----:R-:W2:Y:S01]  /*2d0f0*/  LDL.LU.64 R10, [R1+0x3b00] ;  /* 0x003b0000010a7983 */ /* 0x001ea20000300a00 */
[----:B------:R-:W3:Y:S02]  /*2d100*/  LDL.LU.64 R8, [R1+0x3af8] ;  /* 0x003af80001087983 */ /* 0x000ee40000300a00 */
[----:B------:R-:W-:Y:S02]  /*2d110*/  STL.64 [R1+0x3a38], R26 ;  /* 0x003a381a01007387 */ /* 0x000fe40000100a00 */
[----:B------:R0:W-:Y:S02]  /*2d120*/  STL.64 [R1+0x3a30], R24 ;  /* 0x003a301801007387 */ /* 0x0001e40000100a00 */
[----:B0-----:R-:W2:Y:S01]  /*2d130*/  LDL.LU.64 R24, [R1+0xb50] ;  /* 0x000b500001187983 */ /* 0x001ea20000300a00 */
[----:B------:R-:W2:Y:S01]  /*2d140*/  LDL.LU.64 R26, [R1+0xb58] ;  /* 0x000b5800011a7983 */ /* 0x000ea20000300a00 */
[C---:B---3--:R-:W-:Y:S11]  /*2d150*/  HMMA.16816.F32.BF16 R4, R20.reuse, R8, R4 ;  /* 0x000000081404723c */ /* 0x048ff60000041804 */
[----:B------:R-:W-:Y:S11]  /*2d160*/  @!UPT UIADD3 URZ, URZ, URZ, URZ ;  /* 0x0000003f3f3ff290 */ /* 0x000ff6000fffe03f */
[----:B------:R-:W-:Y:S01]  /*2d170*/  @!UPT UIADD3 URZ, URZ, URZ, URZ ;  /* 0x0000003f3f3ff290 */ /* 0x000fe2000fffe03f */
[----:B------:R-:W-:Y:S01]  /*2d180*/  STL.64 [R1+0x170], R4 ;  /* 0x0001700401007387 */ /* 0x000fe20000100a00 */
[----:B------:R0:W-:Y:S03]  /*2d190*/  STL.64 [R1+0x178], R6 ;  /* 0x0001780601007387 */ /* 0x0001e60000100a00 */
[----:B0-----:R-:W3:Y:S01]  /*2d1a0*/  LDL.LU.64 R6, [R1+0x3af0] ;  /* 0x003af00001067983 */ /* 0x001ee20000300a00 */
[----:B------:R-:W4:Y:S02]  /*2d1b0*/  LDL.LU.64 R4, [R1+0x3ae8] ;  /* 0x003ae80001047983 */ /* 0x000f240000300a00 */
[----:B--2---:R-:W-:Y:S02]  /*2d1c0*/  STL.64 [R1+0x3a28], R10 ;  /* 0x003a280a01007387 */ /* 0x004fe40000100a00 */
[----:B------:R0:W-:Y:S02]  /*2d1d0*/  STL.64 [R1+0x3a20], R8 ;  /* 0x003a200801007387 */ /* 0x0001e40000100a00 */
[----:B0-----:R-:W2:Y:S01]  /*2d1e0*/  LDL.LU.64 R8, [R1+0x140] ;  /* 0x0001400001087983 */ /* 0x001ea20000300a00 */
[C---:B----4-:R-:W-:Y:S11]  /*2d1f0*/  HMMA.16816.F32.BF16 R16, R20.reuse, R4, R16 ;  /* 0x000000041410723c */ /* 0x050ff60000041810 */
[----:B------:R-:W-:Y:S11]  /*2d200*/  @!UPT UIADD3 URZ, URZ, URZ, URZ ;  /* 0x0000003f3f3ff290 */ /* 0x000ff6000fffe03f */
[----:B------:R-:W-:Y:S01]  /*2d210*/  @!UPT UIADD3 URZ, URZ, URZ, URZ ;  /* 0x0000003f3f3ff290 */ /* 0x000fe2000fffe03f */
[----:B------:R0:W-:Y:S01]  /*2d220*/  STL.64 [R1+0x160], R16 ;  /* 0x0001601001007387 */ /* 0x0001e20000100a00 */
[----:B------:R-:W-:Y:S03]  /*2d230*/  STL.64 [R1+0x168], R18 ;  /* 0x0001681201007387 */ /* 0x000fe60000100a00 */
[----:B0-----:R-:W4:Y:S01]  /*2d240*/  LDL.LU.64 R16, [R1+0x3ae0] ;  /* 0x003ae00001107983 */ /* 0x001f220000300a00 */
[----:B---3--:R-:W-:Y:S02]  /*2d250*/  STL.64 [R1+0x3a18], R6 ;  /* 0x003a180601007387 */ /* 0x008fe40000100a00 */
[----:B------:R0:W-:Y:S02]  /*2d260*/  STL.64 [R1+0x3a10], R4 ;  /* 0x003a100401007387 */ /* 0x0001e40000100a00 */
[----:B0-----:R-:W3:Y:S04]  /*2d270*/  LDL.LU.64 R4, [R1+0x120] ;  /* 0x0001200001047983 */ /* 0x001ee80000300a00 */
[----:B---3--:R4:W-:Y:S02]  /*2d280*/  STL.64 [R1+0x3ad8], R4 ;  /* 0x003ad80401007387 */ /* 0x0089e40000100a00 */
[----:B----4-:R-:W-:Y:S07]  /*2d290*/  HMMA.16816.F32.BF16 R4, R20, R16, R24 ;  /* 0x000000101404723c */ /* 0x010fee0000041818 */
[----:B------:R-:W-:-:S02]  /*2d2a0*/  IMAD.MOV.U32 R27, RZ, RZ, R16 ;  /* 0x000000ffff1b7224 */ /* 0x000fc400078e0010 */
[----:B------:R-:W-:Y:S02]  /*2d2b0*/  IMAD.MOV.U32 R26, RZ, RZ, R17 ;  /* 0x000000ffff1a7224 */ /* 0x000fe400078e0011 */
[----:B------:R-:W0:Y:S11]  /*2d2c0*/  LDSM.16.MT88.4 R16, [R0+0x2000] ;  /* 0x002000000010783b */ /* 0x000e360000004200 */
[----:B------:R-:W-:Y:S01]  /*2d2d0*/  @!UPT UIADD3 URZ, URZ, URZ, URZ ;  /* 0x0000003f3f3ff290 */ /* 0x000fe2000fffe03f */
[----:B------:R1:W-:Y:S01]  /*2d2e0*/  STL.64 [R1+0xc0], R4 ;  /* 0x0000c00401007387 */ /* 0x0003e20000100a00 */
[----:B------:R3:W-:Y:S03]  /*2d2f0*/  STL.64 [R1+0xc8], R6 ;  /* 0x0000c80601007387 */ /* 0x0007e60000100a00 */
[----:B-1----:R-:W4:Y:S01]  /*2d300*/  LDL.LU.64 R4, [R1+0xbd0] ;  /* 0x000bd00001047983 */ /* 0x002f220000300a00 */
[----:B---3--:R-:W4:Y:S03]  /*2d310*/  LDL.LU.64 R6, [R1+0xbd8] ;  /* 0x000bd80001067983 */ /* 0x008f260000300a00 */
[----:B0-----:R-:W-:Y:S01]  /*2d320*/  STL.64 [R1+0x3900], R18 ;  /* 0x0039001201007387 */ /* 0x001fe20000100a00 */
[----:B------:R0:W-:Y:S03]  /*2d330*/  STL.64 [R1+0x38f8], R16 ;  /* 0x0038f81001007387 */ /* 0x0001e60000100a00 */
[----:B0-----:R-:W3:Y:S01]  /*2d340*/  LDL.LU.64 R16, [R1+0xbf0] ;  /* 0x000bf00001107983 */ /* 0x001ee20000300a00 */
[----:B------:R-:W3:Y:S02]  /*2d350*/  LDL.LU.64 R18, [R1+0xbf8] ;  /* 0x000bf80001127983 */ /* 0x000ee40000300a00 */
[C---:B---3--:R-:W-:Y:S11]  /*2d360*/  HMMA.16816.F32.BF16 R16, R20.reuse, R12, R16 ;  /* 0x0000000c1410723c */ /* 0x048ff60000041810 */
[----:B------:R-:W-:Y:S11]  /*2d370*/  @!UPT UIADD3 URZ, URZ, URZ, URZ ;  /* 0x0000003f3f3ff290 */ /* 0x000ff6000fffe03f */
[----:B------:R-:W-:Y:S01]  /*2d380*/  @!UPT UIADD3 URZ, URZ, URZ, URZ ;  /* 0x0000003f3f3ff290 */ /* 0x000fe2000fffe03f */
[----:B------:R0:W-:Y:S01]  /*2d390*/  STL.64 [R1+0xb0], R16 ;  /* 0x0000b01001007387 */ /* 0x0001e20000100a00 */
[----:B------:R-:W-:Y:S02]  /*2d3a0*/  STL.64 [R1+0xb8], R18 ;  /* 0x0000b81201007387 */ /* 0x000fe40000100a00 */
[----:B0-----:R-:W-:Y:S02]  /*2d3b0*/  IMAD.MOV.U32 R16, RZ, RZ, R13 ;  /* 0x000000ffff107224 */ /* 0x001fe400078e000d */
[----:B------:R-:W-:Y:S02]  /*2d3c0*/  IMAD.MOV.U32 R17, RZ, RZ, R12 ;  /* 0x000000ffff117224 */ /* 0x000fe400078e000c */
[----:B------:R-:W3:Y:S01]  /*2d3d0*/  LDL.LU.64 R12, [R1+0xbc0] ;  /* 0x000bc000010c7983 */ /* 0x000ee20000300a00 */
[----:B------:R-:W3:Y:S02]  /*2d3e0*/  LDL.LU.64 R14, [R1+0xbc8] ;  /* 0x000bc800010e7983 */ /* 0x000ee40000300a00 */
[----:B------:R-:W-:Y:S02]  /*2d3f0*/  STL [R1+0x39e0], R16 ;  /* 0x0039e01001007387 */ /* 0x000fe40000100800 */
[----:B------:R0:W-:Y:S02]  /*2d400*/  STL [R1+0x39dc], R17 ;  /* 0x0039dc1101007387 */ /* 0x0001e40000100800 */
[----:B0-----:R-:W2:Y:S01]  /*2d410*/  LDL.LU.64 R16, [R1+0xbe0] ;  /* 0x000be00001107983 */ /* 0x001ea20000300a00 */
[----:B------:R-:W2:Y:S02]  /*2d420*/  LDL.LU.64 R18, [R1+0xbe8] ;  /* 0x000be80001127983 */ /* 0x000ea40000300a00 */
[C---:B--2---:R-:W-:Y:S11]  /*2d430*/  HMMA.16816.F32.BF16 R16, R20.reuse, R8, R16 ;  /* 0x000000081410723c */ /* 0x044ff60000041810 */
[----:B------:R-:W-:Y:S11]  /*2d440*/  @!UPT UIADD3 URZ, URZ, URZ, URZ ;  /* 0x0000003f3f3ff290 */ /* 0x000ff6000fffe03f */
[----:B------:R-:W-:Y:S01]  /*2d450*/  @!UPT UIADD3 URZ, URZ, URZ, URZ ;  /* 0x0000003f3f3ff290 */ /* 0x000fe2000fffe03f */
[----:B------:R-:W-:Y:S01]  /*2d460*/  STL.64 [R1+0xa0], R16 ;  /* 0x0000a01001007387 */ /* 0x000fe20000100a00 */
[----:B------:R0:W-:Y:S02]  /*2d470*/  STL.64 [R1+0xa8], R18 ;  /* 0x0000a81201007387 */ /* 0x0001e40000100a00 */
[----:B0-----:R-:W-:Y:S02]  /*2d480*/  IMAD.MOV.U32 R19, RZ, RZ, R8 ;  /* 0x000000ffff137224 */ /* 0x001fe400078e0008 */
[----:B------:R-:W-:Y:S02]  /*2d490*/  IMAD.MOV.U32 R18, RZ, RZ, R9 ;  /* 0x000000ffff127224 */ /* 0x000fe400078e0009 */
[----:B------:R-:W2:Y:S04]  /*2d4a0*/  LDL.LU.64 R8, [R1+0xf0] ;  /* 0x0000f00001087983 */ /* 0x000ea80000300a00 */
[----:B--2---:R0:W-:Y:S04]  /*2d4b0*/  STL.64 [R1+0x3ab8], R8 ;  /* 0x003ab80801007387 */ /* 0x0041e80000100a00 */
[----:B0-----:R-:W2:Y:S01]  /*2d4c0*/  LDL.LU.64 R8, [R1+0x110] ;  /* 0x0001100001087983 */ /* 0x001ea20000300a00 */
[----:B------:R-:W-:Y:S02]  /*2d4d0*/  STL [R1+0x39e8], R18 ;  /* 0x0039e81201007387 */ /* 0x000fe40000100800 */
[----:B------:R-:W-:Y:S02]  /*2d4e0*/  STL [R1+0x39e4], R19 ;  /* 0x0039e41301007387 */ /* 0x000fe40000100800 */
[----:B------:R-:W4:Y:S02]  /*2d4f0*/  LDL.LU.64 R16, [R1+0x130] ;  /* 0x0001300001107983 */ /* 0x000f240000300a00 */
[C---:B----4-:R-:W-:Y:S11]  /*2d500*/  HMMA.16816.F32.BF16 R4, R20.reuse, R16, R4 ;  /* 0x000000101404723c */ /* 0x050ff60000041804 */
[----:B------:R-:W-:Y:S11]  /*2d510*/  @!UPT UIADD3 URZ, URZ, URZ, URZ ;  /* 0x0000003f3f3ff290 */ /* 0x000ff6000fffe03f */
[----:B------:R-:W-:Y:S01]  /*2d520*/  @!UPT UIADD3 URZ, URZ, URZ, URZ ;  /* 0x0000003f3f3ff290 */ /* 0x000fe2000fffe03f */
[----:B------:R0:W-:Y:S01]  /*2d530*/  STL.64 [R1+0x90], R4 ;  /* 0x0000900401007387 */ /* 0x0001e20000100a00 */
[----:B------:R-:W-:Y:S03]  /*2d540*/  STL.64 [R1+0x98], R6 ;  /* 0x0000980601007387 */ /* 0x000fe60000100a00 */
[----:B0-----:R-:W3:Y:S01]  /*2d550*/  LDL.LU.64 R4, [R1+0x3ad8] ;  /* 0x003ad80001047983 */ /* 0x001ee20000300a00 */
[----:B------:R-:W-:Y:S02]  /*2d560*/  IMAD.MOV.U32 R29, RZ, RZ, R17 ;  /* 0x000000ffff1d7224 */ /* 0x000fe400078e0011 */
[----:B------:R-:W-:Y:S02]  /*2d570*/  IMAD.MOV.U32 R28, RZ, RZ, R16 ;  /* 0x000000ffff1c7224 */ /* 0x000fe400078e0010 */
[----:B------:R-:W2:Y:S01]  /*2d580*/  LDL.LU.64 R16, [R1+0xbb0] ;  /* 0x000bb00001107983 */ /* 0x000ea20000300a00 */
[----:B------:R-:W2:Y:S02]  /*2d590*/  LDL.LU.64 R18, [R1+0xbb8] ;  /* 0x000bb80001127983 */ /* 0x000ea40000300a00 */
[----:B------:R-:W-:Y:S02]  /*2d5a0*/  STL [R1+0x39f0], R29 ;  /* 0x0039f01d01007387 */ /* 0x000fe40000100800 */
[----:B------:R-:W-:Y:S01]  /*2d5b0*/  STL [R1+0x39ec], R28 ;  /* 0x0039ec1c01007387 */ /* 0x000fe20000100800 */
[C---:B---3--:R-:W-:Y:S11]  /*2d5c0*/  HMMA.16816.F32.BF16 R12, R20.reuse, R4, R12 ;  /* 0x00000004140c723c */ /* 0x048ff6000004180c */
[----:B------:R-:W-:Y:S11]  /*2d5d0*/  @!UPT UIADD3 URZ, URZ, URZ, URZ ;  /* 0x0000003f3f3ff290 */ /* 0x000ff6000fffe03f */
[----:B------:R-:W-:Y:S01]  /*2d5e0*/  @!UPT UIADD3 URZ, URZ, URZ, URZ ;  /* 0x0000003f3f3ff290 */ /* 0x000fe2000fffe03f */
[----:B------:R-:W-:Y:S01]  /*2d5f0*/  STL.64 [R1+0x80], R12 ;  /* 0x0000800c01007387 */ /* 0x000fe20000100a00 */
[----:B------:R0:W-:Y:S03]  /*2d600*/  STL.64 [R1+0x88], R14 ;  /* 0x0000880e01007387 */ /* 0x0001e60000100a00 */
[----:B0-----:R-:W3:Y:S01]  /*2d610*/  LDL.LU.64 R14, [R1+0x3ad0] ;  /* 0x003ad000010e7983 */ /* 0x001ee20000300a00 */
[----:B------:R-:W4:Y:S01]  /*2d620*/  LDL.LU.64 R12, [R1+0x3ac8] ;  /* 0x003ac800010c7983 */ /* 0x000f220000300a00 */
[----:B--2---:R-:W-:Y:S01]  /*2d630*/  HMMA.16816.F32.BF16 R16, R20, R8, R16 ;  /* 0x000000081410723c */ /* 0x004fe20000041810 */
[----:B------:R-:W-:Y:S02]  /*2d640*/  IMAD.MOV.U32 R3, RZ, RZ, R4 ;  /* 0x000000ffff037224 */ /* 0x000fe400078e0004 */
[----:B------:R-:W-:Y:S02]  /*2d650*/  IMAD.MOV.U32 R0, RZ, RZ, R5 ;  /* 0x000000ffff007224 */ /* 0x000fe400078e0005 */
[----:B---3--:R-:W-:-:S02]  /*2d660*/  IMAD.MOV.U32 R24, RZ, RZ, R15 ;  /* 0x000000ffff187224 */ /* 0x008fc400078e000f */
[----:B------:R-:W2:Y:S01]  /*2d670*/  LDL.LU R15, [R1+0x3ac0] ;  /* 0x003ac000010f7983 */ /* 0x000ea20000300800 */
[----:B----4-:R-:W-:Y:S02]  /*2d680*/  IMAD.MOV.U32 R25, RZ, RZ, R13 ;  /* 0x000000ffff197224 */ /* 0x010fe400078e000d */
[----:B------:R-:W3:Y:S02]  /*2d690*/  LDL.LU.64 R4, [R1+0xb90] ;  /* 0x000b900001047983 */ /* 0x000ee40000300a00 */
[----:B------:R-:W3:Y:S01]  /*2d6a0*/  LDL.LU.64 R6, [R1+0xb98] ;  /* 0x000b980001067983 */ /* 0x000ee20000300a00 */
[----:B------:R0:W-:Y:S02]  /*2d6b0*/  STL.64 [R1+0x3a50], R24 ;  /* 0x003a501801007387 */ /* 0x0001e40000100a00 */
[----:B0-----:R-:W-:Y:S02]  /*2d6c0*/  IMAD.MOV.U32 R24, RZ, RZ, R12 ;  /* 0x000000ffff187224 */ /* 0x001fe400078e000c */
[----:B------:R-:W-:Y:S01]  /*2d6d0*/  IMAD.MOV.U32 R25, RZ, RZ, R2 ;  /* 0x000000ffff197224 */ /* 0x000fe200078e0002 */
[----:B------:R-:W4:Y:S04]  /*2d6e0*/  LDL.LU.64 R12, [R1+0xe0] ;  /* 0x0000e000010c7983 */ /* 0x000f280000300a00 */
[----:B------:R0:W-:Y:S01]  /*2d6f0*/  STL.64 [R1+0x3a68], R24 ;  /* 0x003a681801007387 */ /* 0x0001e20000100a00 */
[----:B------:R-:W-:Y:S02]  /*2d700*/  STL [R1+0x39f8], R0 ;  /* 0x0039f80001007387 */ /* 0x000fe40000100800 */
[----:B------:R-:W-:Y:S02]  /*2d710*/  STL [R1+0x39f4], R3 ;  /* 0x0039f40301007387 */ /* 0x000fe40000100800 */
[----:B------:R1:W-:Y:S01]  /*2d720*/  STL.64 [R1+0x70], R16 ;  /* 0x0000701001007387 */ /* 0x0003e20000100a00 */
[----:B------:R-:W-:Y:S01]  /*2d730*/  STL.64 [R1+0x78], R18 ;  /* 0x0000781201007387 */ /* 0x000fe20000100a00 */
[----:B------:R-:W-:-:S02]  /*2d740*/  IMAD.MOV.U32 R2, RZ, RZ, R9 ;  /* 0x000000ffff027224 */ /* 0x000fc400078e0009 */
[----:B0-----:R-:W-:Y:S02]  /*2d750*/  IMAD.MOV.U32 R25, RZ, RZ, R14 ;  /* 0x000000ffff197224 */ /* 0x001fe400078e000e */
[----:B-1----:R-:W-:Y:S02]  /*2d760*/  IMAD.MOV.U32 R17, RZ, RZ, R8 ;  /* 0x000000ffff117224 */ /* 0x002fe400078e0008 */
[----:B------:R-:W3:Y:S01]  /*2d770*/  LDL.LU.64 R8, [R1+0x3ab8] ;  /* 0x003ab80001087983 */ /* 0x000ee20000300a00 */
[----:B------:R-:W-:Y:S02]  /*2d780*/  STL.64 [R1+0x3a98], R26 ;  /* 0x003a981a01007387 */ /* 0x000fe40000100a00 */
[----:B--2---:R-:W-:-:S05]  /*2d790*/  IMAD.MOV.U32 R24, RZ, RZ, R15 ;  /* 0x000000ffff187224 */ /* 0x004fca00078e000f */
[----:B------:R0:W-:Y:S04]  /*2d7a0*/  STL.64 [R1+0x3a90], R24 ;  /* 0x003a901801007387 */ /* 0x0001e80000100a00 */
[----:B0-----:R-:W2:Y:S01]  /*2d7b0*/  LDL.LU.64 R24, [R1+0x100] ;  /* 0x0001000001187983 */ /* 0x001ea20000300a00 */
[----:B------:R0:W-:Y:S03]  /*2d7c0*/  STL [R1+0x39fc], R17 ;  /* 0x0039fc1101007387 */ /* 0x0001e60000100800 */
[----:B0-----:R-:W2:Y:S01]  /*2d7d0*/  LDL.LU.64 R16, [R1+0xba0] ;  /* 0x000ba00001107983 */ /* 0x001ea20000300a00 */
[----:B------:R-:W2:Y:S01]  /*2d7e0*/  LDL.LU.64 R18, [R1+0xba8] ;  /* 0x000ba80001127983 */ /* 0x000ea20000300a00 */
[----:B---3--:R-:W-:Y:S01]  /*2d7f0*/  HMMA.16816.F32.BF16 R4, R20, R8, R4 ;  /* 0x000000081404723c */ /* 0x008fe20000041804 */
[----:B------:R-:W-:-:S07]  /*2d800*/  IMAD.MOV.U32 R28, RZ, RZ, R8 ;  /* 0x000000ffff1c7224 */ /* 0x000fce00078e0008 */
[----:B--2---:R-:W-:Y:S11]  /*2d810*/  HMMA.16816.F32.BF16 R16, R20, R24, R16 ;  /* 0x000000181410723c */ /* 0x004ff60000041810 */
[----:B------:R-:W-:Y:S11]  /*2d820*/  @!UPT UIADD3 URZ, URZ, URZ, URZ ;  /* 0x0000003f3f3ff290 */ /* 0x000ff6000fffe03f */
[----:B------:R-:W-:Y:S01]  /*2d830*/  @!UPT UIADD3 URZ, URZ, URZ, URZ ;  /* 0x0000003f3f3ff290 */ /* 0x000fe2000fffe03f */
[----:B------:R0:W-:Y:S01]  /*2d840*/  STL.64 [R1+0x60], R16 ;  /* 0x0000601001007387 */ /* 0x0001e20000100a00 */
[----:B------:R1:W-:Y:S02]  /*2d850*/  STL.64 [R1+0x68], R18 ;  /* 0x0000681201007387 */ /* 0x0003e40000100a00 */
[----:B------:R-:W-:Y:S02]  /*2d860*/  STL.64 [R1+0x50], R4 ;  /* 0x0000500401007387 */ /* 0x000fe40000100a00 */
[----:B------:R-:W-:Y:S02]  /*2d870*/  STL.64 [R1+0x58], R6 ;  /* 0x0000580601007387 */ /* 0x000fe40000100a00 */
[----:B0-----:R-:W-:Y:S02]  /*2d880*/  IMAD.MOV.U32 R16, RZ, RZ, R25 ;  /* 0x000000ffff107224 */ /* 0x001fe400078e0019 */
[----:B-1----:R-:W-:Y:S02]  /*2d890*/  IMAD.MOV.U32 R19, RZ, RZ, R24 ;  /* 0x000000ffff137224 */ /* 0x002fe400078e0018 */
[----:B------:R-:W-:-:S05]  /*2d8a0*/  IMAD.MOV.U32 R18, RZ, RZ, R9 ;  /* 0x000000ffff127224 */ /* 0x000fca00078e0009 */
[----:B------:R-:W-:Y:S01]  /*2d8b0*/  STL.64 [R1+0x3ab0], R18 ;  /* 0x003ab01201007387 */ /* 0x000fe20000100a00 */
[----:B------:R0:W-:Y:S03]  /*2d8c0*/  STL [R1+0x3aa8], R16 ;  /* 0x003aa81001007387 */ /* 0x0001e60000100800 */
[----:B0-----:R-:W4:Y:S01]  /*2d8d0*/  LDL.LU.64 R16, [R1+0xb80] ;  /* 0x000b800001107983 */ /* 0x001f220000300a00 */
[----:B------:R-:W4:Y:S02]  /*2d8e0*/  LDL.LU.64 R18, [R1+0xb88] ;  /* 0x000b880001127983 */ /* 0x000f240000300a00 */
[----:B------:R-:W2:Y:S02]  /*2d8f0*/  LDL.LU.64 R24, [R1+0xb40] ;  /* 0x000b400001187983 */ /* 0x000ea40000300a00 */
[----:B------:R-:W2:Y:S01]  /*2d900*/  LDL.LU.64 R26, [R1+0xb48] ;  /* 0x000b4800011a7983 */ /* 0x000ea20000300a00 */
[----:B------:R-:W3:Y:S01]  /*2d910*/  LDL.LU.64 R8, [R1+0x7d0] ;  /* 0x0007d00001087983 */ /* 0x000ee20000300a00 */
[----:B------:R-:W2:Y:S03]  /*2d920*/  LDL.LU.64 R10, [R1+0x7d8] ;  /* 0x0007d800010a7983 */ /* 0x000ea60000300a00 */
[----:B--2---:R-:W-:Y:S01]  /*2d930*/  STL.64 [R1+0x3a48], R10 ;  /* 0x003a480a01007387 */ /* 0x004fe20000100a00 */
[----:B---3--:R0:W-:Y:S03]  /*2d940*/  STL.64 [R1+0x3a40], R8 ;  /* 0x003a400801007387 */ /* 0x0081e60000100a00 */
[----:B0-----:R-:W2:Y:S01]  /*2d950*/  LDL.LU.64 R8, [R1+0x910] ;  /* 0x0009100001087983 */ /* 0x001ea20000300a00 */
[----:B------:R-:W3:Y:S01]  /*2d960*/  LDL.LU.64 R10, [R1+0x918] ;  /* 0x00091800010a7983 */ /* 0x000ee20000300a00 */
[----:B----4-:R-:W-:Y:S02]  /*2d970*/  HMMA.16816.F32.BF16 R16, R20, R12, R16 ;  /* 0x0000000c1410723c */ /* 0x010fe40000041810 */
[----:B---3--:R-:W-:Y:S01]  /*2d980*/  STL.64 [R1+0x3a60], R10 ;  /* 0x003a600a01007387 */ /* 0x008fe20000100a00 */
[----:B--2---:R0:W-:Y:S03]  /*2d990*/  STL.64 [R1+0x3a58], R8 ;  /* 0x003a580801007387 */ /* 0x0041e60000100a00 */
        /* <DEDUP_REMOVED lines=9> */
[----:B------:R-:W3:Y:S02]  /*2da30*/  LDL.LU.64 R6, [R1+0x8e8] ;  /* 0x0008e80001067983 */ /* 0x000ee40000300a00 */
[----:B------:R-:W-:Y:S01]  /*2da40*/  STL.64 [R1+0x1c0], R16 ;  /* 0x0001c01001007387 */ /* 0x000fe20000100a00 */
[----:B------:R0:W-:Y:S03]  /*2da50*/  STL.64 [R1+0x1c8], R18 ;  /* 0x0001c81201007387 */ /* 0x0001e60000100a00 */
[----:B0-----:R-:W4:Y:S01]  /*2da60*/  LDL.LU.64 R18, [R1+0x3ab0] ;  /* 0x003ab00001127983 */ /* 0x001f220000300a00 */
[----:B------:R-:W2:Y:S02]  /*2da70*/  LDL.LU R16, [R1+0x3aa8] ;  /* 0x003aa80001107983 */ /* 0x000ea40000300800 */
[----:B------:R-:W2:Y:S02]  /*2da80*/  LDL.LU.64 R12, [R1+0x3aa0] ;  /* 0x003aa000010c7983 */ /* 0x000ea40000300a00 */
[----:B--2---:R-:W-:Y:S01]  /*2da90*/  HMMA.16816.F32.BF16 R20, R20, R12, R24 ;  /* 0x0000000c1414723c */ /* 0x004fe20000041818 */
[----:B------:R-:W2:Y:S01]  /*2daa0*/  LDL.LU.64 R26, [R1+0x3a98] ;  /* 0x003a9800011a7983 */ /* 0x000ea20000300a00 */
[----:B------:R-:W3:Y:S02]  /*2dab0*/  LDL.LU.64 R24, [R1+0x3a90] ;  /* 0x003a900001187983 */ /* 0x000ee40000300a00 */
[----:B------:R-:W-:-:S02]  /*2dac0*/  IMAD.MOV.U32 R17, RZ, RZ, R12 ;  /* 0x000000ffff117224 */ /* 0x000fc400078e000c */
[----:B------:R-:W-:Y:S11]  /*2dad0*/  IMAD.MOV.U32 R0, RZ, RZ, R13 ;  /* 0x000000ffff007224 */ /* 0x000ff600078e000d */
[----:B------:R-:W-:Y:S06]  /*2dae0*/  @!UPT UIADD3 URZ, URZ, URZ, URZ ;  /* 0x0000003f3f3ff290 */ /* 0x000fec000fffe03f */
[----:B------:R-:W-:Y:S01]  /*2daf0*/  STL.64 [R1+0x40], R20 ;  /* 0x0000401401007387 */ /* 0x000fe20000100a00 */
[----:B------:R-:W-:Y:S02]  /*2db00*/  STL.64 [R1+0x48], R22 ;  /* 0x0000481601007387 */ /* 0x000fe40000100a00 */
[----:B------:R-:W3:Y:S02]  /*2db10*/  LDL.LU.64 R14, [R1+0x3a88] ;  /* 0x003a8800010e7983 */ /* 0x000ee40000300a00 */
[----:B------:R-:W3:Y:S01]  /*2db20*/  LDL.LU.64 R12, [R1+0x3a80] ;  /* 0x003a8000010c7983 */ /* 0x000ee20000300a00 */
[----:B----4-:R-:W-:Y:S01]  /*2db30*/  STL.64 [R1+0x3a08], R18 ;  /* 0x003a081201007387 */ /* 0x010fe20000100a00 */
[----:B------:R0:W-:Y:S03]  /*2db40*/  STL.64 [R1+0x3a00], R16 ;  /* 0x003a001001007387 */ /* 0x0001e60000100a00 */
[----:B0-----:R-:W4:Y:S01]  /*2db50*/  LDL.LU.64 R16, [R1+0x8d0] ;  /* 0x0008d00001107983 */ /* 0x001f220000300a00 */
[----:B------:R-:W4:Y:S02]  /*2db60*/  LDL.LU.64 R18, [R1+0x8d8] ;  /* 0x0008d80001127983 */ /* 0x000f240000300a00 */
[----:B--2---:R-:W-:-:S02]  /*2db70*/  IMAD.MOV.U32 R20, RZ, RZ, R27 ;  /* 0x000000ffff147224 */ /* 0x004fc400078e001b */
[----:B------:R-:W-:Y:S02]  /*2db80*/  IMAD.MOV.U32 R21, RZ, RZ, R26 ;  /* 0x000000ffff157224 */ /* 0x000fe400078e001a */
[C---:B---3--:R-:W-:Y:S01]  /*2db90*/  HMMA.16816.F32.BF16 R24, R12.reuse, R24, R8 ;  /* 0x000000180c18723c */ /* 0x048fe20000041808 */
[----:B------:R-:W2:Y:S01]  /*2dba0*/  LDL.LU.64 R10, [R1+0x3a78] ;  /* 0x003a7800010a7983 */ /* 0x000ea20000300a00 */
[----:B------:R-:W2:Y:S11]  /*2dbb0*/  LDL.LU.64 R8, [R1+0x3a70] ;  /* 0x003a700001087983 */ /* 0x000eb60000300a00 */
[----:B------:R-:W-:Y:S10]  /*2dbc0*/  @!UPT UIADD3 URZ, URZ, URZ, URZ ;  /* 0x0000003f3f3ff290 */ /* 0x000ff4000fffe03f */
        /* <DEDUP_REMOVED lines=25> */
[C---:B--2---:R-:W-:Y:S11]  /*2dd60*/  HMMA.16816.F32.BF16 R4, R12.reuse, R8, R4 ;  /* 0x000000080c04723c */ /* 0x044ff60000041804 */
[----:B------:R-:W-:Y:S11]  /*2dd70*/  @!UPT UIADD3 URZ, URZ, URZ, URZ ;  /* 0x0000003f3f3ff290 */ /* 0x000ff6000fffe03f */
[----:B------:R-:W-:Y:S01]  /*2dd80*/  @!UPT UIADD3 URZ, URZ, URZ, URZ ;  /* 0x0000003f3f3ff290 */ /* 0x000fe2000fffe03f */
[----:B------:R-:W-:Y:S01]  /*2dd90*/  STL.64 [R1+0x7c0], R4 ;  /* 0x0007c00401007387 */ /* 0x000fe20000100a00 */
[----:B------:R0:W-:Y:S03]  /*2dda0*/  STL.64 [R1+0x7c8], R6 ;  /* 0x0007c80601007387 */ /* 0x0001e60000100a00 */
[----:B0-----:R-:W2:Y:S01]  /*2ddb0*/  LDL.LU.64 R6, [R1+0x3a18] ;  /* 0x003a180001067983 */ /* 0x001ea20000300a00 */
[----:B------:R-:W4:Y:S02]  /*2ddc0*/  LDL.LU.64 R4, [R1+0x3a10] ;  /* 0x003a100001047983 */ /* 0x000f240000300a00 */
[C---:B----4-:R-:W-:Y:S11]  /*2ddd0*/  HMMA.16816.F32.BF16 R16, R12.reuse, R4, R16 ;  /* 0x000000040c10723c */ /* 0x050ff60000041810 */
[----:B------:R-:W-:Y:S11]  /*2dde0*/  @!UPT UIADD3 URZ, URZ, URZ, URZ ;  /* 0x0000003f3f3ff290 */ /* 0x000ff6000fffe03f */
[----:B------:R-:W-:Y:S01]  /*2ddf0*/  @!UPT UIADD3 URZ, URZ, URZ, URZ ;  /* 0x0000003f3f3ff290 */ /* 0x000fe2000fffe03f */
[----:B------:R-:W-:Y:S01]  /*2de00*/  STL.64 [R1+0x7b0], R16 ;  /* 0x0007b01001007387 */ /* 0x000fe20000100a00 */
[----:B------:R-:W-:Y:S02]  /*2de10*/  IMAD.MOV.U32 R8, RZ, RZ, R19 ;  /* 0x000000ffff087224 */ /* 0x000fe400078e0013 */
[----:B------:R0:W-:Y:S02]  /*2de20*/  STL [R1+0x7b8], R18 ;  /* 0x0007b81201007387 */ /* 0x0001e40000100800 */
[----:B0-----:R-:W4:Y:S01]  /*2de30*/  LDL.LU.64 R18, [R1+0x3a08] ;  /* 0x003a080001127983 */ /* 0x001f220000300a00 */
[----:B------:R-:W2:Y:S02]  /*2de40*/  LDL.LU.64 R16, [R1+0x3a00] ;  /* 0x003a000001107983 */ /* 0x000ea40000300a00 */
[----:B------:R-:W2:Y:S02]  /*2de50*/  LDL R5, [R1+0xb10] ;  /* 0x000b100001057983 */ /* 0x000ea40000100800 */
[----:B------:R0:W-:Y:S01]  /*2de60*/  STL [R1+0x32b0], R8 ;  /* 0x0032b00801007387 */ /* 0x0001e20000100800 */
[----:B------:R1:W-:Y:S04]  /*2de70*/  STL.64 [R1+0x39b8], R10 ;  /* 0x0039b80a01007387 */ /* 0x0003e80000100a00 */
[----:B0-----:R-:W2:Y:S01]  /*2de80*/  LDL.LU.64 R8, [R1+0x830] ;  /* 0x0008300001087983 */ /* 0x001ea20000300a00 */
[----:B-1----:R-:W2:Y:S02]  /*2de90*/  LDL.LU.64 R10, [R1+0x838] ;  /* 0x00083800010a7983 */ /* 0x002ea40000300a00 */
[----:B--2---:R-:W-:Y:S11]  /*2dea0*/  HMMA.16816.F32.BF16 R20, R12, R20, R8 ;  /* 0x000000140c14723c */ /* 0x004ff60000041808 */
[----:B------:R-:W-:Y:S11]  /*2deb0*/  @!UPT UIADD3 URZ, URZ, URZ, URZ ;  /* 0x0000003f3f3ff290 */ /* 0x000ff6000fffe03f */
[----:B------:R-:W-:Y:S01]  /*2dec0*/  @!UPT UIADD3 URZ, URZ, URZ, URZ ;  /* 0x0000003f3f3ff290 */ /* 0x000fe2000fffe03f */
[----:B------:R-:W-:Y:S01]  /*2ded0*/  STL.64 [R1+0x830], R20 ;  /* 0x0008301401007387 */ /* 0x000fe20000100a00 */
[----:B------:R-:W-:Y:S02]  /*2dee0*/  IMAD.MOV.U32 R25, RZ, RZ, R22 ;  /* 0x000000ffff197224 */ /* 0x000fe400078e0016 */
[----:B------:R-:W-:Y:S02]  /*2def0*/  IMAD.MOV.U32 R24, RZ, RZ, R23 ;  /* 0x000000ffff187224 */ /* 0x000fe400078e0017 */
[----:B------:R-:W0:Y:S04]  /*2df00*/  LDSM.16.MT88.4 R20, [R5+0x2080] ;  /* 0x002080000514783b */ /* 0x000e280000004200 */
[----:B------:R-:W-:Y:S01]  /*2df10*/  STL [R1+0x3064], R24 ;  /* 0x0030641801007387 */ /* 0x000fe20000100800 */
[----:B------:R-:W-:Y:S02]  /*2df20*/  STL [R1+0x3060], R25 ;  /* 0x0030601901007387 */ /* 0x000fe40000100800 */
[----:B---3--:R-:W-:Y:S02]  /*2df30*/  STL.64 [R1+0x38a8], R26 ;  /* 0x0038a81a01007387 */ /* 0x008fe40000100a00 */
[----:B------:R-:W-:Y:S01]  /*2df40*/  STL.64 [R1+0x38b8], R6 ;  /* 0x0038b80601007387 */ /* 0x000fe20000100a00 */
[----:B------:R-:W-:Y:S04]  /*2df50*/  STL [R1+0x38b0], R5 ;  /* 0x0038b00501007387 */ /* 0x000fe80000100800 */
[----:B0-----:R-:W-:Y:S01]  /*2df60*/  STL.64 [R1+0x37c8], R22 ;  /* 0x0037c81601007387 */ /* 0x001fe20000100a00 */
[----:B------:R0:W-:Y:S02]  /*2df70*/  STL.64 [R1+0x37c0], R20 ;  /* 0x0037c01401007387 */ /* 0x0001e40000100a00 */
[----:B0-----:R-:W-:-:S02]  /*2df80*/  IMAD.MOV.U32 R20, RZ, RZ, R17 ;  /* 0x000000ffff147224 */ /* 0x001fc400078e0011 */
[----:B------:R-:W-:Y:S01]  /*2df90*/  IMAD.MOV.U32 R21, RZ, RZ, R0 ;  /* 0x000000ffff157224 */ /* 0x000fe200078e0000 */
[----:B------:R-:W2:Y:S01]  /*2dfa0*/  LDL.LU R17, [R1+0x39fc] ;  /* 0x0039fc0001117983 */ /* 0x000ea20000300800 */
[----:B------:R-:W3:Y:S02]  /*2dfb0*/  LDL.LU R0, [R1+0x39f8] ;  /* 0x0039f80001007983 */ /* 0x000ee40000300800 */
[----:B------:R-:W2:Y:S02]  /*2dfc0*/  LDL R22, [R1+0xd8] ;  /* 0x0000d80001167983 */ /* 0x000ea40000100800 */
[----:B------:R-:W2:Y:S02]  /*2dfd0*/  LDL R23, [R1+0xdc] ;  /* 0x0000dc0001177983 */ /* 0x000ea40000100800 */
[----:B--2---:R-:W-:Y:S01]  /*2dfe0*/  STL.64 [R1+0x3910], R22 ;  /* 0x0039101601007387 */ /* 0x004fe20000100a00 */
[----:B------:R0:W-:Y:S02]  /*2dff0*/  STL.64 [R1+0x3908], R20 ;  /* 0x0039081401007387 */ /* 0x0001e40000100a00 */
[----:B------:R-:W2:Y:S02]  /*2e000*/  LDL R26, [R1+0x8] ;  /* 0x00000800011a7983 */ /* 0x000ea40000100800 */
[----:B------:R-:W2:Y:S02]  /*2e010*/  LDL R27, [R1+0xc] ;  /* 0x00000c00011b7983 */ /* 0x000ea40000100800 */
[----:B0-----:R-:W-:-:S02]  /*2e020*/  IMAD.MOV.U32 R20, RZ, RZ, R3 ;  /* 0x000000ffff147224 */ /* 0x001fc400078e0003 */
[----:B------:R-:W-:Y:S01]  /*2e030*/  IMAD.MOV.U32 R21, RZ, RZ, R29 ;  /* 0x000000ffff157224 */ /* 0x000fe200078e001d */
[----:B--2---:R0:W-:Y:S04]  /*2e040*/  STL.64 [R1+0x38c0], R26 ;  /* 0x0038c01a01007387 */ /* 0x0041e80000100a00 */
[----:B0-----:R-:W2:Y:S04]  /*2e050*/  LDL R26, [R1+0x18] ;  /* 0x00001800011a7983 */ /* 0x001ea80000100800 */
[----:B------:R-:W2:Y:S01]  /*2e060*/  LDL R27, [R1+0x1c] ;  /* 0x00001c00011b7983 */ /* 0x000ea20000100800 */
[----:B------:R-:W3:Y:S02]  /*2e070*/  LDL.LU R3, [R1+0x39f4] ;  /* 0x0039f40001037983 */ /* 0x000ee40000300800 */
[----:B------:R-:W3:Y:S02]  /*2e080*/  LDL.LU R29, [R1+0x39f0] ;  /* 0x0039f000011d7983 */ /* 0x000ee40000300800 */
[----:B------:R0:W-:Y:S02]  /*2e090*/  STL.64 [R1+0x3928], R20 ;  /* 0x0039281401007387 */ /* 0x0001e40000100a00 */
[----:B0-----:R-:W-:-:S02]  /*2e0a0*/  IMAD.MOV.U32 R20, RZ, RZ, R28 ;  /* 0x000000ffff147224 */ /* 0x001fc400078e001c */
[----:B----4-:R-:W-:Y:S01]  /*2e0b0*/  IMAD.MOV.U32 R21, RZ, RZ, R18 ;  /* 0x000000ffff157224 */ /* 0x010fe200078e0012 */
[----:B------:R-:W4:Y:S01]  /*2e0c0*/  LDL.LU R28, [R1+0x39ec] ;  /* 0x0039ec00011c7983 */ /* 0x000f220000300800 */
[----:B------:R-:W3:Y:S03]  /*2e0d0*/  LDL.LU R18, [R1+0x39e8] ;  /* 0x0039e80001127983 */ /* 0x000ee60000300800 */
[----:B------:R0:W-:Y:S02]  /*2e0e0*/  STL.64 [R1+0x3940], R20 ;  /* 0x0039401401007387 */ /* 0x0001e40000100a00 */
[----:B0-----:R-:W-:Y:S02]  /*2e0f0*/  IMAD.MOV.U32 R20, RZ, RZ, R19 ;  /* 0x000000ffff147224 */ /* 0x001fe400078e0013 */
[----:B------:R-:W-:Y:S01]  /*2e100*/  IMAD.MOV.U32 R21, RZ, RZ, R16 ;  /* 0x000000ffff157224 */ /* 0x000fe200078e0010 */
[----:B--2---:R0:W-:Y:S01]  /*2e110*/  STL.64 [R1+0x38d8], R26 ;  /* 0x0038d81a01007387 */ /* 0x0041e20000100a00 */
[----:B------:R-:W2:Y:S02]  /*2e120*/  LDL.LU R4, [R1+0x410] ;  /* 0x0004100001047983 */ /* 0x000ea40000300800 */
[----:B------:R-:W2:Y:S02]  /*2e130*/  LDL.LU R5, [R1+0x414] ;  /* 0x0004140001057983 */ /* 0x000ea40000300800 */
[----:B------:R-:W2:Y:S01]  /*2e140*/  LDL.LU R6, [R1+0x418] ;  /* 0x0004180001067983 */ /* 0x000ea20000300800 */
[----:B------:R-:W2:Y:S01]  /*2e150*/  LDL.LU R7, [R1+0x41c] ;  /* 0x00041c0001077983 */ /* 0x000ea20000300800 */
[----:B------:R-:W2:Y:S02]  /*2e160*/  LDL.LU R19, [R1+0x39e4] ;  /* 0x0039e40001137983 */ /* 0x000ea40000300800 */
[----:B------:R-:W2:Y:S02]  /*2e170*/  LDL.LU R16, [R1+0x39e0] ;  /* 0x0039e00001107983 */ /* 0x000ea40000300800 */
[----:B------:R1:W-:Y:S01]  /*2e180*/  STL.64 [R1+0x3958], R20 ;  /* 0x0039581401007387 */ /* 0x0003e20000100a00 */
[----:B------:R-:W2:Y:S01]  /*2e190*/  LDL.LU R24, [R1+0x430] ;  /* 0x0004300001187983 */ /* 0x000ea20000300800 */
[----:B------:R-:W2:Y:S03]  /*2e1a0*/  LDL.LU R25, [R1+0x434] ;  /* 0x0004340001197983 */ /* 0x000ea60000300800 */
[----:B0-----:R-:W2:Y:S01]  /*2e1b0*/  LDL.LU R26, [R1+0x438] ;  /* 0x00043800011a7983 */ /* 0x001ea20000300800 */
[----:B------:R-:W2:Y:S02]  /*2e1c0*/  LDL.LU R27, [R1+0x43c] ;  /* 0x00043c00011b7983 */ /* 0x000ea40000300800 */
[----:B-1----:R-:W-:-:S02]  /*2e1d0*/  IMAD.MOV.U32 R20, RZ, RZ, R17 ;  /* 0x000000ffff147224 */ /* 0x002fc400078e0011 */
[----:B------:R-:W-:Y:S01]  /*2e1e0*/  IMAD.MOV.U32 R21, RZ, RZ, R2 ;  /* 0x000000ffff157224 */ /* 0x000fe200078e0002 */
[----:B------:R-:W2:Y:S01]  /*2e1f0*/  LDL.LU R17, [R1+0x39dc] ;  /* 0x0039dc0001117983 */ /* 0x000ea20000300800 */
[----:B------:R-:W2:Y:S03]  /*2e200*/  LDL.LU R2, [R1+0x39d8] ;  /* 0x0039d80001027983 */ /* 0x000ea60000300800 */
[----:B------:R3:W-:Y:S02]  /*2e210*/  STL.64 [R1+0x3970], R20 ;  /* 0x0039701401007387 */ /* 0x0007e40000100a00 */
[----:B---3--:R-:W-:Y:S02]  /*2e220*/  IMAD.MOV.U32 R20, RZ, RZ, R3 ;  /* 0x000000ffff147224 */ /* 0x008fe400078e0003 */
[----:B------:R-:W-:Y:S01]  /*2e230*/  IMAD.MOV.U32 R21, RZ, RZ, R0 ;  /* 0x000000ffff157224 */ /* 0x000fe200078e0000 */
[----:B------:R-:W3:Y:S01]  /*2e240*/  LDL.LU R3, [R1+0x39d4] ;  /* 0x0039d40001037983 */ /* 0x000ee20000300800 */
[----:B------:R-:W3:Y:S03]  /*2e250*/  LDL.LU R0, [R1+0x39d0] ;  /* 0x0039d00001007983 */ /* 0x000ee60000300800 */
[----:B------:R4:W-:Y:S02]  /*2e260*/  STL.64 [R1+0x3988], R20 ;  /* 0x0039881401007387 */ /* 0x0009e40000100a00 */
[----:B----4-:R-:W-:-:S02]  /*2e270*/  IMAD.MOV.U32 R20, RZ, RZ, R28 ;  /* 0x000000ffff147224 */ /* 0x010fc400078e001c */
[----:B------:R-:W-:Y:S01]  /*2e280*/  IMAD.MOV.U32 R21, RZ, RZ, R29 ;  /* 0x000000ffff157224 */ /* 0x000fe200078e001d */
[----:B------:R-:W4:Y:S01]  /*2e290*/  LDL.LU R28, [R1+0x39cc] ;  /* 0x0039cc00011c7983 */ /* 0x000f220000300800 */
[----:B------:R-:W3:Y:S03]  /*2e2a0*/  LDL.LU R29, [R1+0x39c8] ;  /* 0x0039c800011d7983 */ /* 0x000ee60000300800 */
[----:B------:R0:W-:Y:S02]  /*2e2b0*/  STL.64 [R1+0x39a0], R20 ;  /* 0x0039a01401007387 */ /* 0x0001e40000100a00 */
[----:B0-----:R-:W-:Y:S02]  /*2e2c0*/  IMAD.MOV.U32 R21, RZ, RZ, R18 ;  /* 0x000000ffff157224 */ /* 0x001fe400078e0012 */
[----:B--2---:R-:W-:-:S05]  /*2e2d0*/  IMAD.MOV.U32 R20, RZ, RZ, R19 ;  /* 0x000000ffff147224 */ /* 0x004fca00078e0013 */
[----:B------:R0:W-:Y:S04]  /*2e2e0*/  STL.64 [R1+0x39c0], R20 ;  /* 0x0039c01401007387 */ /* 0x0001e80000100a00 */
[----:B0-----:R-:W2:Y:S01]  /*2e2f0*/  LDL.LU.64 R20, [R1+0x840] ;  /* 0x0008400001147983 */ /* 0x001ea20000300a00 */
[----:B------:R-:W2:Y:S02]  /*2e300*/  LDL.LU.64 R22, [R1+0x848] ;  /* 0x0008480001167983 */ /* 0x000ea40000300a00 */
[----:B------:R-:W-:Y:S02]  /*2e310*/  STL.64 [R1+0x3920], R26 ;  /* 0x0039201a01007387 */ /* 0x000fe40000100a00 */
[----:B------:R0:W-:Y:S02]  /*2e320*/  STL.64 [R1+0x3918], R24 ;  /* 0x0039181801007387 */ /* 0x0001e40000100a00 */
[----:B0-----:R-:W2:Y:S01]  /*2e330*/  LDL.LU.64 R24, [R1+0x8b0] ;  /* 0x0008b00001187983 */ /* 0x001ea20000300a00 */
[----:B------:R-:W2:Y:S03]  /*2e340*/  LDL.LU.64 R26, [R1+0x8b8] ;  /* 0x0008b800011a7983 */ /* 0x000ea60000300a00 */
[----:B--2---:R-:W-:Y:S01]  /*2e350*/  STL.64 [R1+0x3938], R26 ;  /* 0x0039381a01007387 */ /* 0x004fe20000100a00 */
[----:B------:R0:W-:Y:S03]  /*2e360*/  STL.64 [R1+0x3930], R24 ;  /* 0x0039301801007387 */ /* 0x0001e60000100a00 */
        /* <DEDUP_REMOVED lines=17> */
[----:B------:R-:W2:Y:S02]  /*2e480*/  LDL.LU.64 R26, [R1+0x868] ;  /* 0x00086800011a7983 */ /* 0x000ea40000300a00 */
[----:B------:R-:W-:-:S02]  /*2e490*/  IMAD.MOV.U32 R8, RZ, RZ, R17 ;  /* 0x000000ffff087224 */ /* 0x000fc400078e0011 */
[----:B------:R-:W-:Y:S01]  /*2e4a0*/  IMAD.MOV.U32 R9, RZ, RZ, R16 ;  /* 0x000000ffff097224 */ /* 0x000fe200078e0010 */
[----:B--2---:R-:W-:Y:S01]  /*2e4b0*/  STL.64 [R1+0x39b0], R26 ;  /* 0x0039b01a01007387 */ /* 0x004fe20000100a00 */
[----:B------:R0:W-:Y:S03]  /*2e4c0*/  STL.64 [R1+0x39a8], R24 ;  /* 0x0039a81801007387 */ /* 0x0001e60000100a00 */
[----:B0-----:R-:W2:Y:S01]  /*2e4d0*/  LDL.LU.64 R24, [R1+0x850] ;  /* 0x0008500001187983 */ /* 0x001ea20000300a00 */
[----:B------:R-:W2:Y:S02]  /*2e4e0*/  LDL.LU.64 R26, [R1+0x858] ;  /* 0x00085800011a7983 */ /* 0x000ea40000300a00 */
[----:B------:R-:W2:Y:S02]  /*2e4f0*/  LDL.LU.64 R16, [R1+0x8a0] ;  /* 0x0008a00001107983 */ /* 0x000ea40000300a00 */
[----:B------:R-:W2:Y:S01]  /*2e500*/  LDL.LU.64 R18, [R1+0x8a8] ;  /* 0x0008a80001127983 */ /* 0x000ea20000300a00 */
[----:B------:R-:W-:Y:S01]  /*2e510*/  STL.64 [R1+0x38d0], R6 ;  /* 0x0038d00601007387 */ /* 0x000fe20000100a00 */
[----:B------:R0:W-:Y:S03]  /*2e520*/  STL.64 [R1+0x38c8], R4 ;  /* 0x0038c80401007387 */ /* 0x0001e60000100a00 */
[----:B0-----:R-:W2:Y:S01]  /*2e530*/  LDL.LU R4, [R1+0x420] ;  /* 0x0004200001047983 */ /* 0x001ea20000300800 */
[----:B------:R-:W2:Y:S02]  /*2e540*/  LDL.LU R5, [R1+0x424] ;  /* 0x0004240001057983 */ /* 0x000ea40000300800 */
[----:B------:R-:W2:Y:S02]  /*2e550*/  LDL.LU R6, [R1+0x428] ;  /* 0x0004280001067983 */ /* 0x000ea40000300800 */
[----:B------:R-:W2:Y:S01]  /*2e560*/  LDL.LU R7, [R1+0x42c] ;  /* 0x00042c0001077983 */ /* 0x000ea20000300800 */
[C---:B------:R-:W-:Y:S01]  /*2e570*/  HMMA.16816.F32.BF16 R8, R12.reuse, R8, R20 ;  /* 0x000000080c08723c */ /* 0x040fe20000041814 */
[----:B--2---:R0:W-:Y:S01]  /*2e580*/  STL.64 [R1+0x38e8], R6 ;  /* 0x0038e80601007387 */ /* 0x0041e20000100a00 */
[----:B------:R-:W-:Y:S03]  /*2e590*/  STL.64 [R1+0x38e0], R4 ;  /* 0x0038e00401007387 */ /* 0x000fe60000100a00 */
[----:B0-----:R-:W2:Y:S01]  /*2e5a0*/  LDL.64 R6, [R1+0x28] ;  /* 0x0000280001067983 */ /* 0x001ea20000100a00 */
[----:B------:R-:W2:Y:S11]  /*2e5b0*/  LDL.LU.64 R20, [R1+0x39c0] ;  /* 0x0039c00001147983 */ /* 0x000eb60000300a00 */
[----:B------:R-:W-:Y:S06]  /*2e5c0*/  @!UPT UIADD3 URZ, URZ, URZ, URZ ;  /* 0x0000003f3f3ff290 */ /* 0x000fec000fffe03f */
[----:B------:R0:W-:Y:S02]  /*2e5d0*/  STL.64 [R1+0x840], R8 ;  /* 0x0008400801007387 */ /* 0x0001e40000100a00 */
[----:B------:R1:W-:Y:S02]  /*2e5e0*/  STL [R1+0x848], R10 ;  /* 0x0008480a01007387 */ /* 0x0003e40000100800 */
[----:B0-----:R-:W-:Y:S02]  /*2e5f0*/  IMAD.MOV.U32 R9, RZ, RZ, R11 ;  /* 0x000000ffff097224 */ /* 0x001fe400078e000b */
[----:B-1----:R-:W3:Y:S03]  /*2e600*/  LDL.LU.64 R10, [R1+0x39b8] ;  /* 0x0039b800010a7983 */ /* 0x002ee60000300a00 */
[----:B------:R-:W-:Y:S01]  /*2e610*/  STL [R1+0x300c], R9 ;  /* 0x00300c0901007387 */ /* 0x000fe20000100800 */
[C---:B--2---:R-:W-:Y:S01]  /*2e620*/  HMMA.16816.F32.BF16 R20, R12.reuse, R20, R24 ;  /* 0x000000140c14723c */ /* 0x044fe20000041818 */
[----:B------:R-:W2:Y:S01]  /*2e630*/  LDL.LU.64 R26, [R1+0x39b0] ;  /* 0x0039b000011a7983 */ /* 0x000ea20000300a00 */
[----:B------:R-:W2:Y:S11]  /*2e640*/  LDL.LU.64 R24, [R1+0x39a8] ;  /* 0x0039a80001187983 */ /* 0x000eb60000300a00 */
[----:B------:R-:W-:Y:S10]  /*2e650*/  @!UPT UIADD3 URZ, URZ, URZ, URZ ;  /* 0x0000003f3f3ff290 */ /* 0x000ff4000fffe03f */
[----:B------:R0:W-:Y:S01]  /*2e660*/  STL.64 [R1+0x850], R20 ;  /* 0x0008501401007387 */ /* 0x0001e20000100a00 */
[----:B------:R2:W-:Y:S03]  /*2e670*/  STL.64 [R1+0x858], R22 ;  /* 0x0008581601007387 */ /* 0x0005e60000100a00 */
[----:B0-----:R-:W2:Y:S02]  /*2e680*/  LDL.LU.64 R20, [R1+0x39a0] ;  /* 0x0039a00001147983 */ /* 0x001ea40000300a00 */
[----:B--2---:R-:W-:Y:S02]  /*2e690*/  HMMA.16816.F32.BF16 R20, R12, R20, R24 ;  /* 0x000000140c14723c */ /* 0x004fe40000041818 */
[----:B------:R-:W2:Y:S01]  /*2e6a0*/  LDL.LU.64 R26, [R1+0x3998] ;  /* 0x00399800011a7983 */ /* 0x000ea20000300a00 */
[----:B------:R-:W2:Y:S11]  /*2e6b0*/  LDL.LU.64 R24, [R1+0x3990] ;  /* 0x0039900001187983 */ /* 0x000eb60000300a00 */
[----:B------:R-:W-:Y:S09]  /*2e6c0*/  @!UPT UIADD3 URZ, URZ, URZ, URZ ;  /* 0x0000003f3f3ff290 */ /* 0x000ff2000fffe03f */
[----:B------:R0:W-:Y:S01]  /*2e6d0*/  STL.64 [R1+0x860], R20 ;  /* 0x0008601401007387 */ /* 0x0001e20000100a00 */
[----:B------:R2:W-:Y:S03]  /*2e6e0*/  STL [R1+0x86c], R23 ;  /* 0x00086c1701007387 */ /* 0x0005e60000100800 */
[----:B0-----:R-:W2:Y:S01]  /*2e6f0*/  LDL.LU.64 R20, [R1+0x3988] ;  /* 0x0039880001147983 */ /* 0x001ea20000300a00 */
[----:B------:R-:W-:-:S05]  /*2e700*/  IMAD.MOV.U32 R9, RZ, RZ, R22 ;  /* 0x000000ffff097224 */ /* 0x000fca00078e0016 */
[----:B------:R-:W-:Y:S01]  /*2e710*/  STL [R1+0x3010], R9 ;  /* 0x0030100901007387 */ /* 0x000fe20000100800 */
        /* <DEDUP_REMOVED lines=34> */
[----:B0-----:R-:W2:Y:S01]  /*2e940*/  LDL.LU.64 R22, [R1+0x3910] ;  /* 0x0039100001167983 */ /* 0x001ea20000300a00 */
[----:B------:R-:W2:Y:S02]  /*2e950*/  LDL.LU.64 R20, [R1+0x3908] ;  /* 0x0039080001147983 */ /* 0x000ea40000300a00 */
[----:B--2---:R-:W-:Y:S01]  /*2e960*/  HMMA.16816.F32.BF16 R12, R12, R20, R16 ;  /* 0x000000140c0c723c */ /* 0x004fe20000041810 */
[----:B------:R-:W2:Y:S01]  /*2e970*/  LDL.LU.64 R18, [R1+0x3900] ;  /* 0x0039000001127983 */ /* 0x000ea20000300a00 */
[----:B------:R-:W2:Y:S02]  /*2e980*/  LDL.LU.64 R16, [R1+0x38f8] ;  /* 0x0038f80001107983 */ /* 0x000ea40000300a00 */
[----:B------:R-:W-:-:S02]  /*2e990*/  IMAD.MOV.U32 R9, RZ, RZ, R6 ;  /* 0x000000ffff097224 */ /* 0x000fc400078e0006 */
[----:B------:R-:W-:Y:S02]  /*2e9a0*/  IMAD.MOV.U32 R8, RZ, RZ, R7 ;  /* 0x000000ffff087224 */ /* 0x000fe400078e0007 */
[----:B---3--:R-:W-:Y:S11]  /*2e9b0*/  IMAD.MOV.U32 R20, RZ, RZ, R11 ;  /* 0x000000ffff147224 */ /* 0x008ff600078e000b */
[----:B------:R-:W-:Y:S04]  /*2e9c0*/  @!UPT UIADD3 URZ, URZ, URZ, URZ ;  /* 0x0000003f3f3ff290 */ /* 0x000fe8000fffe03f */
[----:B------:R0:W-:Y:S01]  /*2e9d0*/  STL.64 [R1+0x970], R12 ;  /* 0x0009700c01007387 */ /* 0x0001e20000100a00 */
[----:B------:R1:W-:Y:S03]  /*2e9e0*/  STL.64 [R1+0x978], R14 ;  /* 0x0009780e01007387 */ /* 0x0003e60000100a00 */
[----:B0-----:R-:W3:Y:S01]  /*2e9f0*/  LDL.LU R12, [R1+0x3f0] ;  /* 0x0003f000010c7983 */ /* 0x001ee20000300800 */
[----:B------:R-:W3:Y:S02]  /*2ea00*/  LDL.LU R13, [R1+0x3f4] ;  /* 0x0003f400010d7983 */ /* 0x000ee40000300800 */
[----:B-1----:R-:W3:Y:S02]  /*2ea10*/  LDL.LU R14, [R1+0x3f8] ;  /* 0x0003f800010e7983 */ /* 0x002ee40000300800 */
[----:B------:R-:W-:Y:S02]  /*2ea20*/  IMAD.MOV.U32 R15, RZ, RZ, R10 ;  /* 0x000000ffff0f7224 */ /* 0x000fe400078e000a */
[----:B------:R-:W3:Y:S01]  /*2ea30*/  LDL.LU R10, [R1+0x38f4] ;  /* 0x0038f400010a7983 */ /* 0x000ee20000300800 */
[----:B------:R4:W-:Y:S02]  /*2ea40*/  STL.64 [R1+0x37d8], R22 ;  /* 0x0037d81601007387 */ /* 0x0009e40000100a00 */
[----:B------:R-:W3:Y:S02]  /*2ea50*/  LDL.LU R11, [R1+0x38f0] ;  /* 0x0038f000010b7983 */ /* 0x000ee40000300800 */
[----:B----4-:R-:W-:-:S02]  /*2ea60*/  IMAD.MOV.U32 R22, RZ, RZ, R28 ;  /* 0x000000ffff167224 */ /* 0x010fc400078e001c */
[----:B------:R-:W-:Y:S01]  /*2ea70*/  IMAD.MOV.U32 R23, RZ, RZ, R0 ;  /* 0x000000ffff177224 */ /* 0x000fe200078e0000 */
[C---:B--2---:R-:W-:Y:S01]  /*2ea80*/  HMMA.16816.F32.BF16 R24, R16.reuse, R6, R24 ;  /* 0x000000061018723c */ /* 0x044fe20000041818 */
[----:B------:R-:W2:Y:S01]  /*2ea90*/  LDL.LU.64 R6, [R1+0x38e8] ;  /* 0x0038e80001067983 */ /* 0x000ea20000300a00 */
[----:B------:R-:W2:Y:S11]  /*2eaa0*/  LDL.LU.64 R4, [R1+0x38e0] ;  /* 0x0038e00001047983 */ /* 0x000eb60000300a00 */
[----:B------:R-:W-:Y:S10]  /*2eab0*/  @!UPT UIADD3 URZ, URZ, URZ, URZ ;  /* 0x0000003f3f3ff290 */ /* 0x000ff4000fffe03f */
[----:B------:R2:W-:Y:S01]  /*2eac0*/  STL.64 [R1+0x960], R24 ;  /* 0x0009601801007387 */ /* 0x0005e20000100a00 */
[----:B------:R-:W-:Y:S02]  /*2ead0*/  IMAD.MOV.U32 R28, RZ, RZ, R26 ;  /* 0x000000ffff1c7224 */ /* 0x000fe400078e001a */
[----:B------:R-:W-:Y:S02]  /*2eae0*/  IMAD.MOV.U32 R0, RZ, RZ, R27 ;  /* 0x000000ffff007224 */ /* 0x000fe400078e001b */
[----:B------:R-:W2:Y:S03]  /*2eaf0*/  LDL.LU.64 R26, [R1+0x38d8] ;  /* 0x0038d800011a7983 */ /* 0x000ea60000300a00 */
[----:B------:R-:W-:Y:S02]  /*2eb00*/  STL [R1+0x3014], R0 ;  /* 0x0030140001007387 */ /* 0x000fe40000100800 */
[----:B------:R-:W-:Y:S01]  /*2eb10*/  STL [R1+0x3008], R28 ;  /* 0x0030081c01007387 */ /* 0x000fe20000100800 */
[C---:B--2---:R-:W-:Y:S01]  /*2eb20*/  HMMA.16816.F32.BF16 R24, R16.reuse, R26, R4 ;  /* 0x0000001a1018723c */ /* 0x044fe20000041804 */
[----:B------:R-:W2:Y:S01]  /*2eb30*/  LDL.LU.64 R6, [R1+0x38d0] ;  /* 0x0038d00001067983 */ /* 0x000ea20000300a00 */
[----:B------:R-:W2:Y:S11]  /*2eb40*/  LDL.LU.64 R4, [R1+0x38c8] ;  /* 0x0038c80001047983 */ /* 0x000eb60000300a00 */
[----:B------:R-:W-:Y:S10]  /*2eb50*/  @!UPT UIADD3 URZ, URZ, URZ, URZ ;  /* 0x0000003f3f3ff290 */ /* 0x000ff4000fffe03f */
[----:B------:R-:W-:Y:S01]  /*2eb60*/  STL.64 [R1+0x950], R24 ;  /* 0x0009501801007387 */ /* 0x000fe20000100a00 */
[----:B------:R0:W-:Y:S03]  /*2eb70*/  STL.64 [R1+0x958], R26 ;  /* 0x0009581a01007387 */ /* 0x0001e60000100a00 */
[----:B0-----:R-:W2:Y:S02]  /*2eb80*/  LDL.LU.64 R26, [R1+0x38c0] ;  /* 0x0038c000011a7983 */ /* 0x001ea40000300a00 */
[C---:B--2---:R-:W-:Y:S02]  /*2eb90*/  HMMA.16816.F32.BF16 R24, R16.reuse, R26, R4 ;  /* 0x0000001a1018723c */ /* 0x044fe40000041804 */
[----:B------:R-:W2:Y:S01]  /*2eba0*/  LDL.LU.64 R6, [R1+0x38b8] ;  /* 0x0038b80001067983 */ /* 0x000ea20000300a00 */
[----:B------:R-:W4:Y:S11]  /*2ebb0*/  LDL.LU R5, [R1+0x38b0] ;  /* 0x0038b00001057983 */ /* 0x000f360000300800 */
[----:B------:R-:W-:Y:S09]  /*2ebc0*/  @!UPT UIADD3 URZ, URZ, URZ, URZ ;  /* 0x0000003f3f3ff290 */ /* 0x000ff2000fffe03f */
[----:B------:R-:W-:Y:S01]  /*2ebd0*/  STL.64 [R1+0x940], R24 ;  /* 0x0009401801007387 */ /* 0x000fe20000100a00 */
[----:B------:R0:W-:Y:S03]  /*2ebe0*/  STL.64 [R1+0x948], R26 ;  /* 0x0009481a01007387 */ /* 0x0001e60000100a00 */
[----:B0-----:R-:W2:Y:S01]  /*2ebf0*/  LDL.LU.64 R26, [R1+0x38a8] ;  /* 0x0038a800011a7983 */ /* 0x001ea20000300a00 */
[----:B------:R-:W-:Y:S01]  /*2ec00*/  IMAD.MOV.U32 R21, RZ, RZ, R29 ;  /* 0x000000ffff157224 */ /* 0x000fe200078e001d */
[C---:B---3--:R-:W-:Y:S08]  /*2ec10*/  HMMA.16816.F32.BF16 R12, R16.reuse, R10, R12 ;  /* 0x0000000a100c723c */ /* 0x048ff0000004180c */
[----:B--2---:R-:W-:Y:S01]  /*2ec20*/  HMMA.16816.F32.BF16 R20, R16, R26, R20 ;  /* 0x0000001a1014723c */ /* 0x004fe20000041814 */
[----:B------:R0:W-:Y:S11]  /*2ec30*/  STL.64 [R1+0x37f8], R26 ;  /* 0x0037f81a01007387 */ /* 0x0001f60000100a00 */
[----:B------:R-:W-:Y:S11]  /*2ec40*/  @!UPT UIADD3 URZ, URZ, URZ, URZ ;  /* 0x0000003f3f3ff290 */ /* 0x000ff6000fffe03f */
[----:B------:R-:W-:Y:S01]  /*2ec50*/  STL.64 [R1+0x930], R20 ;  /* 0x0009301401007387 */ /* 0x000fe20000100a00 */
[----:B------:R-:W-:Y:S02]  /*2ec60*/  STL.64 [R1+0x938], R22 ;  /* 0x0009381601007387 */ /* 0x000fe40000100a00 */
[----:B------:R1:W-:Y:S02]  /*2ec70*/  STL.64 [R1+0x920], R12 ;  /* 0x0009200c01007387 */ /* 0x0003e40000100a00 */
[----:B------:R2:W-:Y:S01]  /*2ec80*/  STL [R1+0x928], R14 ;  /* 0x0009280e01007387 */ /* 0x0005e20000100800 */
[----:B------:R-:W3:Y:S01]  /*2ec90*/  LDL.LU R24, [R1+0x480] ;  /* 0x0004800001187983 */ /* 0x000ee20000300800 */
[----:B------:R-:W3:Y:S02]  /*2eca0*/  LDL.LU R25, [R1+0x484] ;  /* 0x0004840001197983 */ /* 0x000ee40000300800 */
[----:B0-----:R-:W-:Y:S02]  /*2ecb0*/  IMAD.MOV.U32 R26, RZ, RZ, R3 ;  /* 0x000000ffff1a7224 */ /* 0x001fe400078e0003 */
[----:B------:R-:W-:Y:S01]  /*2ecc0*/  IMAD.MOV.U32 R27, RZ, RZ, R2 ;  /* 0x000000ffff1b7224 */ /* 0x000fe200078e0002 */
[----:B------:R-:W4:Y:S01]  /*2ecd0*/  LDL.LU R3, [R1+0x38a4] ;  /* 0x0038a40001037983 */ /* 0x000f220000300800 */
[----:B------:R-:W4:Y:S02]  /*2ece0*/  LDL.LU R2, [R1+0x38a0] ;  /* 0x0038a00001027983 */ /* 0x000f240000300800 */
[----:B------:R-:W-:Y:S01]  /*2ecf0*/  IMAD.MOV.U32 R29, RZ, RZ, R15 ;  /* 0x000000ffff1d7224 */ /* 0x000fe200078e000f */
[----:B-1----:R-:W4:Y:S01]  /*2ed00*/  LDL.LU R12, [R1+0x3e0] ;  /* 0x0003e000010c7983 */ /* 0x002f220000300800 */
[----:B------:R-:W4:Y:S02]  /*2ed10*/  LDL.LU R13, [R1+0x3e4] ;  /* 0x0003e400010d7983 */ /* 0x000f240000300800 */
[----:B--2---:R-:W2:Y:S02]  /*2ed20*/  LDL.LU R14, [R1+0x3e8] ;  /* 0x0003e800010e7983 */ /* 0x004ea40000300800 */
[----:B------:R-:W2:Y:S01]  /*2ed30*/  LDL.LU R15, [R1+0x3ec] ;  /* 0x0003ec00010f7983 */ /* 0x000ea20000300800 */
[----:B------:R-:W-:Y:S04]  /*2ed40*/  STL.64 [R1+0x3838], R26 ;  /* 0x0038381a01007387 */ /* 0x000fe80000100a00 */
[----:B---3--:R0:W-:Y:S04]  /*2ed50*/  STL.64 [R1+0x3830], R24 ;  /* 0x0038301801007387 */ /* 0x0081e80000100a00 */
[----:B0-----:R-:W3:Y:S01]  /*2ed60*/  LDL.LU R24, [R1+0x490] ;  /* 0x0004900001187983 */ /* 0x001ee20000300800 */
[----:B------:R-:W3:Y:S02]  /*2ed70*/  LDL.LU R25, [R1+0x494] ;  /* 0x0004940001197983 */ /* 0x000ee40000300800 */
[----:B------:R-:W-:-:S02]  /*2ed80*/  IMAD.MOV.U32 R26, RZ, RZ, R7 ;  /* 0x000000ffff1a7224 */ /* 0x000fc400078e0007 */
[----:B------:R-:W-:Y:S01]  /*2ed90*/  IMAD.MOV.U32 R27, RZ, RZ, R6 ;  /* 0x000000ffff1b7224 */ /* 0x000fe200078e0006 */
[----:B------:R-:W2:Y:S01]  /*2eda0*/  LDL.LU R7, [R1+0x389c] ;  /* 0x00389c0001077983 */ /* 0x000ea20000300800 */
[----:B------:R-:W2:Y:S03]  /*2edb0*/  LDL.LU R6, [R1+0x3898] ;  /* 0x0038980001067983 */ /* 0x000ea60000300800 */
[----:B------:R0:W-:Y:S04]  /*2edc0*/  STL.64 [R1+0x3848], R26 ;  /* 0x0038481a01007387 */ /* 0x0001e80000100a00 */
[----:B---3--:R-:W-:Y:S01]  /*2edd0*/  STL.64 [R1+0x3840], R24 ;  /* 0x0038401801007387 */ /* 0x008fe20000100a00 */
[----:B0-----:R-:W3:Y:S03]  /*2ede0*/  LDL.64 R26, [R1+0x148] ;  /* 0x00014800011a7983 */ /* 0x001ee60000100a00 */
[----:B---3--:R0:W-:Y:S04]  /*2edf0*/  STL.64 [R1+0x3858], R26 ;  /* 0x0038581a01007387 */ /* 0x0081e80000100a00 */
[----:B0-----:R-:W3:Y:S04]  /*2ee00*/  LDL.64 R26, [R1+0x158] ;  /* 0x00015800011a7983 */ /* 0x001ee80000100a00 */
[----:B---3--:R0:W-:Y:S01]  /*2ee10*/  STL.64 [R1+0x3870], R26 ;  /* 0x0038701a01007387 */ /* 0x0081e20000100a00 */
[----:B------:R-:W3:Y:S03]  /*2ee20*/  LDL.64 R22, [R1+0x128] ;  /* 0x0001280001167983 */ /* 0x000ee60000100a00 */
[----:B0-----:R-:W2:Y:S04]  /*2ee30*/  LDL.64 R26, [R1+0x38] ;  /* 0x00003800011a7983 */ /* 0x001ea80000100a00 */
[----:B---3--:R4:W-:Y:S01]  /*2ee40*/  STL.64 [R1+0x3850], R22 ;  /* 0x0038501601007387 */ /* 0x0089e20000100a00 */
[----:B------:R-:W3:Y:S02]  /*2ee50*/  LDL.LU R20, [R1+0x4a0] ;  /* 0x0004a00001147983 */ /* 0x000ee40000300800 */
[----:B------:R-:W3:Y:S02]  /*2ee60*/  LDL.LU R21, [R1+0x4a4] ;  /* 0x0004a40001157983 */ /* 0x000ee40000300800 */
[----:B----4-:R-:W-:-:S02]  /*2ee70*/  IMAD.MOV.U32 R22, RZ, RZ, R2 ;  /* 0x000000ffff167224 */ /* 0x010fc400078e0002 */
[----:B------:R-:W-:Y:S01]  /*2ee80*/  IMAD.MOV.U32 R23, RZ, RZ, R3 ;  /* 0x000000ffff177224 */ /* 0x000fe200078e0003 */
[----:B------:R-:W4:Y:S01]  /*2ee90*/  LDL.LU R2, [R1+0x3894] ;  /* 0x0038940001027983 */ /* 0x000f220000300800 */
[----:B------:R-:W4:Y:S03]  /*2eea0*/  LDL.LU R3, [R1+0x3890] ;  /* 0x0038900001037983 */ /* 0x000f260000300800 */
[----:B------:R2:W-:Y:S02]  /*2eeb0*/  STL.64 [R1+0x3868], R22 ;  /* 0x0038681601007387 */ /* 0x0005e40000100a00 */
[----:B--2---:R-:W-:Y:S02]  /*2eec0*/  IMAD.MOV.U32 R22, RZ, RZ, R6 ;  /* 0x000000ffff167224 */ /* 0x004fe400078e0006 */
[----:B------:R-:W-:Y:S01]  /*2eed0*/  IMAD.MOV.U32 R23, RZ, RZ, R7 ;  /* 0x000000ffff177224 */ /* 0x000fe200078e0007 */
[----:B---3--:R0:W-:Y:S04]  /*2eee0*/  STL.64 [R1+0x3860], R20 ;  /* 0x0038601401007387 */ /* 0x0081e80000100a00 */
[----:B0-----:R-:W2:Y:S01]  /*2eef0*/  LDL.LU R20, [R1+0x4b0] ;  /* 0x0004b00001147983 */ /* 0x001ea20000300800 */
[----:B------:R-:W2:Y:S02]  /*2ef00*/  LDL.LU R21, [R1+0x4b4] ;  /* 0x0004b40001157983 */ /* 0x000ea40000300800 */
[----:B------:R-:W3:Y:S02]  /*2ef10*/  LDL.LU R6, [R1+0x388c] ;  /* 0x00388c0001067983 */ /* 0x000ee40000300800 */
[----:B------:R-:W3:Y:S01]  /*2ef20*/  LDL.LU R7, [R1+0x3888] ;  /* 0x0038880001077983 */ /* 0x000ee20000300800 */
[----:B------:R4:W-:Y:S02]  /*2ef30*/  STL.64 [R1+0x3880], R22 ;  /* 0x0038801601007387 */ /* 0x0009e40000100a00 */
[----:B----4-:R-:W-:-:S02]  /*2ef40*/  IMAD.MOV.U32 R22, RZ, RZ, R3 ;  /* 0x000000ffff167224 */ /* 0x010fc400078e0003 */
[----:B------:R-:W-:Y:S01]  /*2ef50*/  IMAD.MOV.U32 R23, RZ, RZ, R2 ;  /* 0x000000ffff177224 */ /* 0x000fe200078e0002 */
[----:B--2---:R0:W-:Y:S04]  /*2ef60*/  STL.64 [R1+0x3878], R20 ;  /* 0x0038781401007387 */ /* 0x0041e80000100a00 */
[----:B0-----:R-:W2:Y:S01]  /*2ef70*/  LDL.LU R20, [R1+0x4c0] ;  /* 0x0004c00001147983 */ /* 0x001ea20000300800 */
[----:B------:R-:W2:Y:S01]  /*2ef80*/  LDL.LU R21, [R1+0x4c4] ;  /* 0x0004c40001157983 */ /* 0x000ea20000300800 */
[----:B---3--:R-:W-:Y:S01]  /*2ef90*/  HMMA.16816.F32.BF16 R12, R16, R6, R12 ;  /* 0x00000006100c723c */ /* 0x008fe2000004180c */
[----:B------:R-:W-:Y:S01]  /*2efa0*/  STL.64 [R1+0x37e0], R10 ;  /* 0x0037e00a01007387 */ /* 0x000fe20000100a00 */
[----:B------:R-:W-:Y:S11]  /*2efb0*/  STL [R1+0x3018], R29 ;  /* 0x0030181d01007387 */ /* 0x000ff60000100800 */
[----:B------:R-:W-:Y:S10]  /*2efc0*/  @!UPT UIADD3 URZ, URZ, URZ, URZ ;  /* 0x0000003f3f3ff290 */ /* 0x000ff4000fffe03f */
[----:B------:R-:W-:Y:S01]  /*2efd0*/  STL.64 [R1+0x430], R12 ;  /* 0x0004300c01007387 */ /* 0x000fe20000100a00 */
[----:B------:R-:W-:Y:S02]  /*2efe0*/  IMAD.MOV.U32 R3, RZ, RZ, R14 ;  /* 0x000000ffff037224 */ /* 0x000fe400078e000e */
[----:B------:R-:W-:Y:S02]  /*2eff0*/  IMAD.MOV.U32 R2, RZ, RZ, R15 ;  /* 0x000000ffff027224 */ /* 0x000fe400078e000f */
[----:B------:R-:W0:Y:S04]  /*2f000*/  LDSM.16.MT88.4 R12, [R5+0x2100] ;  /* 0x00210000050c783b */ /* 0x000e280000004200 */
[----:B------:R1:W-:Y:S01]  /*2f010*/  STL [R1+0x3020], R2 ;  /* 0x0030200201007387 */ /* 0x0003e20000100800 */
[----:B------:R-:W-:Y:S02]  /*2f020*/  STL [R1+0x301c], R3 ;  /* 0x00301c0301007387 */ /* 0x000fe40000100800 */
[----:B------:R-:W-:-:S02]  /*2f030*/  IMAD.MOV.U32 R0, RZ, RZ, R27 ;  /* 0x000000ffff007224 */ /* 0x000fc400078e001b */
[----:B-1----:R-:W-:Y:S01]  /*2f040*/  IMAD.MOV.U32 R2, RZ, RZ, R26 ;  /* 0x000000ffff027224 */ /* 0x002fe200078e001a */
[----:B0-----:R0:W-:Y:S01]  /*2f050*/  STL.64 [R1+0x3668], R14 ;  /* 0x0036680e01007387 */ /* 0x0011e20000100a00 */
[----:B------:R-:W-:Y:S03]  /*2f060*/  STL.64 [R1+0x3660], R12 ;  /* 0x0036600c01007387 */ /* 0x000fe60000100a00 */
[----:B0-----:R-:W3:Y:S01]  /*2f070*/  LDL.64 R14, [R1+0x138] ;  /* 0x00013800010e7983 */ /* 0x001ee20000100a00 */
[C---:B--2---:R-:W-:Y:S11]  /*2f080*/  HMMA.16816.F32.BF16 R20, R16.reuse, R26, R20 ;  /* 0x0000001a1014723c */ /* 0x044ff60000041814 */
[----:B------:R-:W-:Y:S11]  /*2f090*/  @!UPT UIADD3 URZ, URZ, URZ, URZ ;  /* 0x0000003f3f3ff290 */ /* 0x000ff6000fffe03f */
[----:B------:R-:W-:Y:S01]  /*2f0a0*/  @!UPT UIADD3 URZ, URZ, URZ, URZ ;  /* 0x0000003f3f3ff290 */ /* 0x000fe2000fffe03f */
[----:B------:R-:W-:Y:S01]  /*2f0b0*/  STL.64 [R1+0x4c0], R20 ;  /* 0x0004c01401007387 */ /* 0x000fe20000100a00 */
[----:B------:R0:W-:Y:S03]  /*2f0c0*/  STL.64 [R1+0x4c8], R22 ;  /* 0x0004c81601007387 */ /* 0x0001e60000100a00 */
[----:B0-----:R-:W2:Y:S01]  /*2f0d0*/  LDL.LU.64 R22, [R1+0x3880] ;  /* 0x0038800001167983 */ /* 0x001ea20000300a00 */
[----:B------:R-:W2:Y:S02]  /*2f0e0*/  LDL.LU.64 R20, [R1+0x3878] ;  /* 0x0038780001147983 */ /* 0x000ea40000300a00 */
[----:B------:R-:W2:Y:S02]  /*2f0f0*/  LDL.LU.64 R26, [R1+0x3870] ;  /* 0x00387000011a7983 */ /* 0x000ea40000300a00 */
[----:B------:R-:W-:Y:S01]  /*2f100*/  STL [R1+0x373c], R0 ;  /* 0x00373c0001007387 */ /* 0x000fe20000100800 */
[----:B------:R-:W-:Y:S01]  /*2f110*/  STL [R1+0x3738], R2 ;  /* 0x0037380201007387 */ /* 0x000fe20000100800 */
        /* <DEDUP_REMOVED lines=18> */
[----:B------:R-:W3:Y:S02]  /*2f240*/  LDL.LU.64 R26, [R1+0x3848] ;  /* 0x00384800011a7983 */ /* 0x000ee40000300a00 */
[----:B------:R-:W3:Y:S02]  /*2f250*/  LDL.LU.64 R24, [R1+0x3840] ;  /* 0x0038400001187983 */ /* 0x000ee40000300a00 */
[----:B------:R-:W-:Y:S01]  /*2f260*/  STL [R1+0x374c], R28 ;  /* 0x00374c1c01007387 */ /* 0x000fe20000100800 */
[----:B------:R-:W-:Y:S01]  /*2f270*/  STL [R1+0x3748], R29 ;  /* 0x0037481d01007387 */ /* 0x000fe20000100800 */
[----:B------:R-:W4:Y:S01]  /*2f280*/  LDL R5, [R1+0x1954] ;  /* 0x0019540001057983 */ /* 0x000f220000100800 */
[----:B---3--:R-:W-:Y:S11]  /*2f290*/  HMMA.16816.F32.BF16 R24, R16, R14, R24 ;  /* 0x0000000e1018723c */ /* 0x008ff60000041818 */
[----:B------:R-:W-:Y:S11]  /*2f2a0*/  @!UPT UIADD3 URZ, URZ, URZ, URZ ;  /* 0x0000003f3f3ff290 */ /* 0x000ff6000fffe03f */
[----:B------:R-:W-:Y:S01]  /*2f2b0*/  @!UPT UIADD3 URZ, URZ, URZ, URZ ;  /* 0x0000003f3f3ff290 */ /* 0x000fe2000fffe03f */
[----:B------:R-:W-:Y:S01]  /*2f2c0*/  STL.64 [R1+0x490], R24 ;  /* 0x0004901801007387 */ /* 0x000fe20000100a00 */
[----:B------:R0:W-:Y:S03]  /*2f2d0*/  STL.64 [R1+0x498], R26 ;  /* 0x0004981a01007387 */ /* 0x0001e60000100a00 */
[----:B0-----:R-:W3:Y:S01]  /*2f2e0*/  LDL.LU.64 R26, [R1+0x3838] ;  /* 0x00383800011a7983 */ /* 0x001ee20000300a00 */
[----:B------:R-:W3:Y:S02]  /*2f2f0*/  LDL.LU.64 R24, [R1+0x3830] ;  /* 0x0038300001187983 */ /* 0x000ee40000300a00 */
[----:B------:R-:W-:Y:S02]  /*2f300*/  IMAD.MOV.U32 R0, RZ, RZ, R14 ;  /* 0x000000ffff007224 */ /* 0x000fe400078e000e */
[----:B------:R-:W-:Y:S02]  /*2f310*/  IMAD.MOV.U32 R2, RZ, RZ, R15 ;  /* 0x000000ffff027224 */ /* 0x000fe400078e000f */
[----:B--2---:R-:W-:-:S03]  /*2f320*/  IMAD.MOV.U32 R4, RZ, RZ, R23 ;  /* 0x000000ffff047224 */ /* 0x004fc600078e0017 */
[----:B------:R-:W-:Y:S01]  /*2f330*/  STL [R1+0x3754], R2 ;  /* 0x0037540201007387 */ /* 0x000fe20000100800 */
[----:B------:R-:W-:Y:S01]  /*2f340*/  STL [R1+0x3750], R0 ;  /* 0x0037500001007387 */ /* 0x000fe20000100800 */
[----:B---3--:R-:W-:Y:S11]  /*2f350*/  HMMA.16816.F32.BF16 R12, R16, R22, R24 ;  /* 0x00000016100c723c */ /* 0x008ff60000041818 */
[----:B------:R-:W-:Y:S11]  /*2f360*/  @!UPT UIADD3 URZ, URZ, URZ, URZ ;  /* 0x0000003f3f3ff290 */ /* 0x000ff6000fffe03f */
[----:B------:R-:W-:Y:S01]  /*2f370*/  @!UPT UIADD3 URZ, URZ, URZ, URZ ;  /* 0x0000003f3f3ff290 */ /* 0x000fe2000fffe03f */
[----:B------:R-:W-:Y:S01]  /*2f380*/  STL.64 [R1+0x480], R12 ;  /* 0x0004800c01007387 */ /* 0x000fe20000100a00 */
[----:B------:R-:W-:Y:S02]  /*2f390*/  STL.64 [R1+0x488], R14 ;  /* 0x0004880e01007387 */ /* 0x000fe40000100a00 */
[----:B------:R-:W-:Y:S02]  /*2f3a0*/  STL.64 [R1+0x3768], R6 ;  /* 0x0037680601007387 */ /* 0x000fe40000100a00 */
[----:B----4-:R0:W-:Y:S02]  /*2f3b0*/  STL.64 [R1+0x3760], R4 ;  /* 0x0037600401007387 */ /* 0x0101e40000100a00 */
[----:B0-----:R-:W2:Y:S01]  /*2f3c0*/  LDL.LU R4, [R1+0x2f0] ;  /* 0x0002f00001047983 */ /* 0x001ea20000300800 */
[----:B------:R-:W2:Y:S02]  /*2f3d0*/  LDL.LU R5, [R1+0x2f4] ;  /* 0x0002f40001057983 */ /* 0x000ea40000300800 */
[----:B------:R-:W3:Y:S02]  /*2f3e0*/  LDL.LU R6, [R1+0x2f8] ;  /* 0x0002f80001067983 */ /* 0x000ee40000300800 */
[----:B------:R-:W3:Y:S02]  /*2f3f0*/  LDL.LU R7, [R1+0x2fc] ;  /* 0x0002fc0001077983 */ /* 0x000ee40000300800 */
[----:B---3--:R-:W-:Y:S01]  /*2f400*/  STL.64 [R1+0x3778], R6 ;  /* 0x0037780601007387 */ /* 0x008fe20000100a00 */
[----:B--2---:R0:W-:Y:S03]  /*2f410*/  STL.64 [R1+0x3770], R4 ;  /* 0x0037700401007387 */ /* 0x0041e60000100a00 */
[----:B0-----:R-:W2:Y:S01]  /*2f420*/  LDL.LU R4, [R1+0x300] ;  /* 0x0003000001047983 */ /* 0x001ea20000300800 */
[----:B------:R-:W2:Y:S02]  /*2f430*/  LDL.LU R5, [R1+0x304] ;  /* 0x0003040001057983 */ /* 0x000ea40000300800 */
[----:B------:R-:W3:Y:S02]  /*2f440*/  LDL.LU R6, [R1+0x308] ;  /* 0x0003080001067983 */ /* 0x000ee40000300800 */
[----:B------:R-:W3:Y:S01]  /*2f450*/  LDL.LU R7, [R1+0x30c] ;  /* 0x00030c0001077983 */ /* 0x000ee20000300800 */
[----:B------:R-:W4:Y:S01]  /*2f460*/  LDL.LU R12, [R1+0x320] ;  /* 0x00032000010c7983 */ /* 0x000f220000300800 */
[----:B------:R-:W4:Y:S02]  /*2f470*/  LDL.LU R13, [R1+0x324] ;  /* 0x00032400010d7983 */ /* 0x000f240000300800 */
[----:B------:R-:W2:Y:S02]  /*2f480*/  LDL.LU R14, [R1+0x328] ;  /* 0x00032800010e7983 */ /* 0x000ea40000300800 */
[----:B------:R-:W2:Y:S01]  /*2f490*/  LDL.LU R15, [R1+0x32c] ;  /* 0x00032c00010f7983 */ /* 0x000ea20000300800 */
[----:B------:R-:W2:Y:S01]  /*2f4a0*/  LDL.LU R24, [R1+0x450] ;  /* 0x0004500001187983 */ /* 0x000ea20000300800 */
[----:B------:R-:W2:Y:S02]  /*2f4b0*/  LDL.LU R25, [R1+0x454] ;  /* 0x0004540001197983 */ /* 0x000ea40000300800 */
[----:B------:R-:W2:Y:S02]  /*2f4c0*/  LDL.LU R26, [R1+0x458] ;  /* 0x00045800011a7983 */ /* 0x000ea40000300800 */
[----:B------:R-:W2:Y:S02]  /*2f4d0*/  LDL.LU R27, [R1+0x45c] ;  /* 0x00045c00011b7983 */ /* 0x000ea40000300800 */
[----:B--2---:R0:W-:Y:S01]  /*2f4e0*/  STL.64 [R1+0x3808], R26 ;  /* 0x0038081a01007387 */ /* 0x0041e20000100a00 */
[----:B------:R-:W-:Y:S03]  /*2f4f0*/  STL.64 [R1+0x3800], R24 ;  /* 0x0038001801007387 */ /* 0x000fe60000100a00 */
[----:B0-----:R-:W2:Y:S04]  /*2f500*/  LDL.64 R26, [R1+0x108] ;  /* 0x00010800011a7983 */ /* 0x001ea80000100a00 */
[----:B--2---:R0:W-:Y:S04]  /*2f510*/  STL.64 [R1+0x3818], R26 ;  /* 0x0038181a01007387 */ /* 0x0041e80000100a00 */
[----:B0-----:R-:W2:Y:S01]  /*2f520*/  LDL.64 R26, [R1+0x118] ;  /* 0x00011800011a7983 */ /* 0x001ea20000100a00 */
[----:B------:R0:W-:Y:S02]  /*2f530*/  STL.64 [R1+0x37b0], R14 ;  /* 0x0037b00e01007387 */ /* 0x0001e40000100a00 */
[----:B----4-:R-:W-:Y:S02]  /*2f540*/  STL.64 [R1+0x37a8], R12 ;  /* 0x0037a80c01007387 */ /* 0x010fe40000100a00 */
[----:B0-----:R-:W-:-:S02]  /*2f550*/  IMAD.MOV.U32 R15, RZ, RZ, R8 ;  /* 0x000000ffff0f7224 */ /* 0x001fc400078e0008 */
[----:B------:R-:W-:Y:S01]  /*2f560*/  IMAD.MOV.U32 R14, RZ, RZ, R9 ;  /* 0x000000ffff0e7224 */ /* 0x000fe200078e0009 */
[----:B------:R-:W4:Y:S01]  /*2f570*/  LDL.LU R8, [R1+0x440] ;  /* 0x0004400001087983 */ /* 0x000f220000300800 */
[----:B------:R-:W4:Y:S02]  /*2f580*/  LDL.LU R9, [R1+0x444] ;  /* 0x0004440001097983 */ /* 0x000f240000300800 */
[----:B------:R-:W2:Y:S02]  /*2f590*/  LDL.LU R10, [R1+0x448] ;  /* 0x00044800010a7983 */ /* 0x000ea40000300800 */
[----:B------:R-:W2:Y:S02]  /*2f5a0*/  LDL.LU R11, [R1+0x44c] ;  /* 0x00044c00010b7983 */ /* 0x000ea40000300800 */
[----:B--2---:R0:W-:Y:S01]  /*2f5b0*/  STL.64 [R1+0x37f0], R10 ;  /* 0x0037f00a01007387 */ /* 0x0041e20000100a00 */
[----:B----4-:R1:W-:Y:S03]  /*2f5c0*/  STL.64 [R1+0x37e8], R8 ;  /* 0x0037e80801007387 */ /* 0x0103e60000100a00 */
[----:B0-----:R-:W2:Y:S04]  /*2f5d0*/  LDL.64 R10, [R1+0xf8] ;  /* 0x0000f800010a7983 */ /* 0x001ea80000100a00 */
[----:B--2---:R0:W-:Y:S01]  /*2f5e0*/  STL.64 [R1+0x3810], R10 ;  /* 0x0038100a01007387 */ /* 0x0041e20000100a00 */
[----:B-1----:R-:W2:Y:S02]  /*2f5f0*/  LDL.LU R8, [R1+0x460] ;  /* 0x0004600001087983 */ /* 0x002ea40000300800 */
[----:B------:R-:W2:Y:S01]  /*2f600*/  LDL.LU R9, [R1+0x464] ;  /* 0x0004640001097983 */ /* 0x000ea20000300800 */
[----:B0-----:R-:W4:Y:S01]  /*2f610*/  LDL.LU R10, [R1+0x468] ;  /* 0x00046800010a7983 */ /* 0x001f220000300800 */
[----:B------:R-:W4:Y:S02]  /*2f620*/  LDL.LU R11, [R1+0x46c] ;  /* 0x00046c00010b7983 */ /* 0x000f240000300800 */
[----:B------:R-:W-:Y:S01]  /*2f630*/  IMAD.MOV.U32 R3, RZ, RZ, R22 ;  /* 0x000000ffff037224 */ /* 0x000fe200078e0016 */
[----:B----4-:R-:W-:Y:S01]  /*2f640*/  STL.64 [R1+0x3828], R10 ;  /* 0x0038280a01007387 */ /* 0x010fe20000100a00 */
[----:B--2---:R0:W-:Y:S03]  /*2f650*/  STL.64 [R1+0x3820], R8 ;  /* 0x0038200801007387 */ /* 0x0041e60000100a00 */
[----:B0-----:R-:W2:Y:S01]  /*2f660*/  LDL.LU R8, [R1+0x470] ;  /* 0x0004700001087983 */ /* 0x001ea20000300800 */
[----:B------:R-:W2:Y:S02]  /*2f670*/  LDL.LU R9, [R1+0x474] ;  /* 0x0004740001097983 */ /* 0x000ea40000300800 */
[----:B------:R-:W2:Y:S02]  /*2f680*/  LDL.LU R10, [R1+0x478] ;  /* 0x00047800010a7983 */ /* 0x000ea40000300800 */
[----:B------:R-:W2:Y:S01]  /*2f690*/  LDL.LU R11, [R1+0x47c] ;  /* 0x00047c00010b7983 */ /* 0x000ea20000300800 */
[----:B------:R-:W4:Y:S01]  /*2f6a0*/  LDL.64 R22, [R1+0xe8] ;  /* 0x0000e80001167983 */ /* 0x000f220000100a00 */
[----:B------:R0:W-:Y:S02]  /*2f6b0*/  STL.64 [R1+0x37d0], R14 ;  /* 0x0037d00e01007387 */ /* 0x0001e40000100a00 */
[----:B------:R-:W2:Y:S02]  /*2f6c0*/  LDL.LU R12, [R1+0x3d0] ;  /* 0x0003d000010c7983 */ /* 0x000ea40000300800 */
[----:B------:R-:W2:Y:S01]  /*2f6d0*/  LDL.LU R13, [R1+0x3d4] ;  /* 0x0003d400010d7983 */ /* 0x000ea20000300800 */
[----:B0-----:R-:W2:Y:S01]  /*2f6e0*/  LDL.LU R14, [R1+0x3d8] ;  /* 0x0003d800010e7983 */ /* 0x001ea20000300800 */
[----:B------:R-:W2:Y:S02]  /*2f6f0*/  LDL.LU R15, [R1+0x3dc] ;  /* 0x0003dc00010f7983 */ /* 0x000ea40000300800 */
[----:B---3--:R0:W-:Y:S02]  /*2f700*/  STL.64 [R1+0x3788], R6 ;  /* 0x0037880601007387 */ /* 0x0081e40000100a00 */
[----:B------:R-:W-:Y:S01]  /*2f710*/  STL.64 [R1+0x3780], R4 ;  /* 0x0037800401007387 */ /* 0x000fe20000100a00 */
[----:B0-----:R-:W3:Y:S04]  /*2f720*/  LDL.64 R6, [R1+0x8] ;  /* 0x0000080001067983 */ /* 0x001ee80000100a00 */
[----:B---3--:R0:W-:Y:S04]  /*2f730*/  STL.64 [R1+0x37a0], R6 ;  /* 0x0037a00601007387 */ /* 0x0081e80000100a00 */
[----:B0-----:R-:W3:Y:S01]  /*2f740*/  LDL.64 R6, [R1+0x18] ;  /* 0x0000180001067983 */ /* 0x001ee20000100a00 */
[----:B--2---:R-:W-:Y:S01]  /*2f750*/  HMMA.16816.F32.BF16 R8, R16, R26, R8 ;  /* 0x0000001a1008723c */ /* 0x004fe20000041808 */
[----:B------:R-:W-:-:S02]  /*2f760*/  IMAD.MOV.U32 R28, RZ, RZ, R26 ;  /* 0x000000ffff1c7224 */ /* 0x000fc400078e001a */
[----:B------:R-:W-:Y:S01]  /*2f770*/  IMAD.MOV.U32 R29, RZ, RZ, R27 ;  /* 0x000000ffff1d7224 */ /* 0x000fe200078e001b */
[----:B---3--:R0:W-:Y:S01]  /*2f780*/  STL.64 [R1+0x37b8], R6 ;  /* 0x0037b80601007387 */ /* 0x0081e20000100a00 */
[----:B------:R-:W2:Y:S02]  /*2f790*/  LDL.LU R4, [R1+0x330] ;  /* 0x0003300001047983 */ /* 0x000ea40000300800 */
[----:B------:R-:W2:Y:S01]  /*2f7a0*/  LDL.LU R5, [R1+0x334] ;  /* 0x0003340001057983 */ /* 0x000ea20000300800 */
[----:B0-----:R-:W2:Y:S01]  /*2f7b0*/  LDL.LU R6, [R1+0x338] ;  /* 0x0003380001067983 */ /* 0x001ea20000300800 */
[----:B------:R-:W2:Y:S11]  /*2f7c0*/  LDL.LU R7, [R1+0x33c] ;  /* 0x00033c0001077983 */ /* 0x000eb60000300800 */
[----:B------:R-:W-:Y:S03]  /*2f7d0*/  @!UPT UIADD3 URZ, URZ, URZ, URZ ;  /* 0x0000003f3f3ff290 */ /* 0x000fe6000fffe03f */
[----:B------:R-:W-:Y:S02]  /*2f7e0*/  STL.64 [R1+0x470], R8 ;  /* 0x0004700801007387 */ /* 0x000fe40000100a00 */
[----:B------:R0:W-:Y:S02]  /*2f7f0*/  STL.64 [R1+0x478], R10 ;  /* 0x0004780a01007387 */ /* 0x0001e40000100a00 */
[----:B0-----:R-:W3:Y:S01]  /*2f800*/  LDL.LU.64 R10, [R1+0x3828] ;  /* 0x00382800010a7983 */ /* 0x001ee20000300a00 */
[----:B------:R-:W3:Y:S02]  /*2f810*/  LDL.LU.64 R8, [R1+0x3820] ;  /* 0x0038200001087983 */ /* 0x000ee40000300a00 */
[----:B------:R-:W3:Y:S02]  /*2f820*/  LDL.LU.64 R26, [R1+0x3818] ;  /* 0x00381800011a7983 */ /* 0x000ee40000300a00 */
[----:B---3--:R-:W-:Y:S01]  /*2f830*/  HMMA.16816.F32.BF16 R8, R16, R26, R8 ;  /* 0x0000001a1008723c */ /* 0x008fe20000041808 */
[----:B------:R-:W-:-:S02]  /*2f840*/  IMAD.MOV.U32 R2, RZ, RZ, R26 ;  /* 0x000000ffff027224 */ /* 0x000fc400078e001a */
[----:B------:R-:W-:Y:S11]  /*2f850*/  IMAD.MOV.U32 R0, RZ, RZ, R27 ;  /* 0x000000ffff007224 */ /* 0x000ff600078e001b */
[----:B------:R-:W-:Y:S09]  /*2f860*/  @!UPT UIADD3 URZ, URZ, URZ, URZ ;  /* 0x0000003f3f3ff290 */ /* 0x000ff2000fffe03f */
[----:B------:R-:W-:Y:S01]  /*2f870*/  STL.64 [R1+0x460], R8 ;  /* 0x0004600801007387 */ /* 0x000fe20000100a00 */
[----:B------:R0:W-:Y:S03]  /*2f880*/  STL.64 [R1+0x468], R10 ;  /* 0x0004680a01007387 */ /* 0x0001e60000100a00 */
[----:B0-----:R-:W3:Y:S01]  /*2f890*/  LDL.LU.64 R10, [R1+0x3810] ;  /* 0x00381000010a7983 */ /* 0x001ee20000300a00 */
[----:B------:R-:W3:Y:S02]  /*2f8a0*/  LDL.LU.64 R26, [R1+0x3808] ;  /* 0x00380800011a7983 */ /* 0x000ee40000300a00 */
[----:B------:R-:W3:Y:S02]  /*2f8b0*/  LDL.LU.64 R24, [R1+0x3800] ;  /* 0x0038000001187983 */ /* 0x000ee40000300a00 */
[C---:B---3--:R-:W-:Y:S11]  /*2f8c0*/  HMMA.16816.F32.BF16 R24, R16.reuse, R10, R24 ;  /* 0x0000000a1018723c */ /* 0x048ff60000041818 */
[----:B------:R-:W-:Y:S11]  /*2f8d0*/  @!UPT UIADD3 URZ, URZ, URZ, URZ ;  /* 0x0000003f3f3ff290 */ /* 0x000ff6000fffe03f */
[----:B------:R-:W-:Y:S01]  /*2f8e0*/  @!UPT UIADD3 URZ, URZ, URZ, URZ ;  /* 0x0000003f3f3ff290 */ /* 0x000fe2000fffe03f */
[----:B------:R0:W-:Y:S01]  /*2f8f0*/  STL.64 [R1+0x450], R24 ;  /* 0x0004501801007387 */ /* 0x0001e20000100a00 */
[----:B------:R1:W-:Y:S02]  /*2f900*/  STL.64 [R1+0x458], R26 ;  /* 0x0004581a01007387 */ /* 0x0003e40000100a00 */
[----:B0-----:R-:W-:Y:S01]  /*2f910*/  IMAD.MOV.U32 R25, RZ, RZ, R10 ;  /* 0x000000ffff197224 */ /* 0x001fe200078e000a */
[----:B-1----:R-:W3:Y:S01]  /*2f920*/  LDL.LU.64 R26, [R1+0x37f8] ;  /* 0x0037f800011a7983 */ /* 0x002ee20000300a00 */
[----:B------:R-:W-:Y:S02]  /*2f930*/  IMAD.MOV.U32 R24, RZ, RZ, R11 ;  /* 0x000000ffff187224 */ /* 0x000fe400078e000b */
[----:B------:R-:W4:Y:S02]  /*2f940*/  LDL.LU.64 R10, [R1+0x37f0] ;  /* 0x0037f000010a7983 */ /* 0x000f240000300a00 */
[----:B------:R-:W4:Y:S02]  /*2f950*/  LDL.LU.64 R8, [R1+0x37e8] ;  /* 0x0037e80001087983 */ /* 0x000f240000300a00 */
[C---:B----4-:R-:W-:Y:S01]  /*2f960*/  HMMA.16816.F32.BF16 R8, R16.reuse, R22, R8 ;  /* 0x000000161008723c */ /* 0x050fe20000041808 */
[----:B---3--:R-:W-:Y:S01]  /*2f970*/  STL.64 [R1+0x3798], R26 ;  /* 0x0037981a01007387 */ /* 0x008fe20000100a00 */
[----:B------:R0:W-:Y:S03]  /*2f980*/  STL.64 [R1+0x3790], R24 ;  /* 0x0037901801007387 */ /* 0x0001e60000100a00 */
[----:B0-----:R-:W3:Y:S01]  /*2f990*/  LDL.LU R24, [R1+0x310] ;  /* 0x0003100001187983 */ /* 0x001ee20000300800 */
[----:B------:R-:W3:Y:S02]  /*2f9a0*/  LDL.LU R25, [R1+0x314] ;  /* 0x0003140001197983 */ /* 0x000ee40000300800 */
[----:B------:R-:W3:Y:S02]  /*2f9b0*/  LDL.LU R26, [R1+0x318] ;  /* 0x00031800011a7983 */ /* 0x000ee40000300800 */
[----:B------:R-:W3:Y:S11]  /*2f9c0*/  LDL.LU R27, [R1+0x31c] ;  /* 0x00031c00011b7983 */ /* 0x000ef60000300800 */
[----:B------:R-:W-:Y:S02]  /*2f9d0*/  @!UPT UIADD3 URZ, URZ, URZ, URZ ;  /* 0x0000003f3f3ff290 */ /* 0x000fe4000fffe03f */
[----:B------:R0:W-:Y:S01]  /*2f9e0*/  STL.64 [R1+0x440], R8 ;  /* 0x0004400801007387 */ /* 0x0001e20000100a00 */
[----:B------:R1:W-:Y:S02]  /*2f9f0*/  STL.64 [R1+0x448], R10 ;  /* 0x0004480a01007387 */ /* 0x0003e40000100a00 */
[----:B0-----:R-:W-:Y:S01]  /*2fa00*/  IMAD.MOV.U32 R9, RZ, RZ, R22 ;  /* 0x000000ffff097224 */ /* 0x001fe200078e0016 */
[----:B-1----:R-:W4:Y:S01]  /*2fa10*/  LDL.LU.64 R10, [R1+0x37e0] ;  /* 0x0037e000010a7983 */ /* 0x002f220000300a00 */
[----:B------:R-:W-:Y:S02]  /*2fa20*/  IMAD.MOV.U32 R8, RZ, RZ, R23 ;  /* 0x000000ffff087224 */ /* 0x000fe400078e0017 */
[----:B------:R-:W2:Y:S02]  /*2fa30*/  LDL.LU.64 R22, [R1+0x37d8] ;  /* 0x0037d80001167983 */ /* 0x000ea40000300a00 */
[----:B--2---:R-:W-:Y:S01]  /*2fa40*/  HMMA.16816.F32.BF16 R16, R16, R22, R12 ;  /* 0x000000161010723c */ /* 0x004fe2000004180c */
[----:B------:R-:W2:Y:S01]  /*2fa50*/  LDL.LU.64 R14, [R1+0x37d0] ;  /* 0x0037d000010e7983 */ /* 0x000ea20000300a00 */
[----:B------:R-:W2:Y:S02]  /*2fa60*/  LDL.LU.64 R22, [R1+0x37c8] ;  /* 0x0037c80001167983 */ /* 0x000ea40000300a00 */
[----:B------:R-:W2:Y:S11]  /*2fa70*/  LDL.LU.64 R20, [R1+0x37c0] ;  /* 0x0037c00001147983 */ /* 0x000eb60000300a00 */
[----:B------:R-:W-:Y:S08]  /*2fa80*/  @!UPT UIADD3 URZ, URZ, URZ, URZ ;  /* 0x0000003f3f3ff290 */ /* 0x000ff0000fffe03f */
[----:B------:R-:W-:Y:S01]  /*2fa90*/  STL.64 [R1+0x420], R16 ;  /* 0x0004201001007387 */ /* 0x000fe20000100a00 */
[----:B------:R0:W-:Y:S03]  /*2faa0*/  STL.64 [R1+0x428], R18 ;  /* 0x0004281201007387 */ /* 0x0001e60000100a00 */
[----:B0-----:R-:W3:Y:S01]  /*2fab0*/  LDL R19, [R1+0xb10] ;  /* 0x000b100001137983 */ /* 0x001ee20000100800 */
[C---:B--2---:R-:W-:Y:S03]  /*2fac0*/  HMMA.16816.F32.BF16 R12, R20.reuse, R14, R4 ;  /* 0x0000000e140c723c */ /* 0x044fe60000041804 */
[----:B---3--:R0:W-:Y:S01]  /*2fad0*/  STL [R1+0x3758], R19 ;  /* 0x0037581301007387 */ /* 0x0081e20000100800 */
[----:B------:R-:W2:Y:S02]  /*2fae0*/  LDL.LU R16, [R1+0x2e0] ;  /* 0x0002e00001107983 */ /* 0x000ea40000300800 */
[----:B------:R-:W2:Y:S02]  /*2faf0*/  LDL.LU R17, [R1+0x2e4] ;  /* 0x0002e40001117983 */ /* 0x000ea40000300800 */
[----:B------:R-:W2:Y:S01]  /*2fb00*/  LDL.LU R18, [R1+0x2e8] ;  /* 0x0002e80001127983 */ /* 0x000ea20000300800 */
[----:B0-----:R-:W2:Y:S01]  /*2fb10*/  LDL.LU R19, [R1+0x2ec] ;  /* 0x0002ec0001137983 */ /* 0x001ea20000300800 */
[----:B------:R-:W3:Y:S11]  /*2fb20*/  LDL.LU.64 R6, [R1+0x37b8] ;  /* 0x0037b80001067983 */ /* 0x000ef60000300a00 */
[----:B------:R-:W-:Y:S02]  /*2fb30*/  @!UPT UIADD3 URZ, URZ, URZ, URZ ;  /* 0x0000003f3f3ff290 */ /* 0x000fe4000fffe03f */
[----:B------:R-:W-:Y:S02]  /*2fb40*/  STL.64 [R1+0xa70], R12 ;  /* 0x000a700c01007387 */ /* 0x000fe40000100a00 */
[----:B------:R0:W-:Y:S02]  /*2fb50*/  STL.64 [R1+0xa78], R14 ;  /* 0x000a780e01007387 */ /* 0x0001e40000100a00 */
[----:B0-----:R-:W3:Y:S01]  /*2fb60*/  LDL.LU.64 R14, [R1+0x37b0] ;  /* 0x0037b000010e7983 */ /* 0x001ee20000300a00 */
[----:B------:R-:W3:Y:S02]  /*2fb70*/  LDL.LU.64 R12, [R1+0x37a8] ;  /* 0x0037a800010c7983 */ /* 0x000ee40000300a00 */
[C---:B---3--:R-:W-:Y:S11]  /*2fb80*/  HMMA.16816.F32.BF16 R12, R20.reuse, R6, R12 ;  /* 0x00000006140c723c */ /* 0x048ff6000004180c */
[----:B------:R-:W-:Y:S11]  /*2fb90*/  @!UPT UIADD3 URZ, URZ, URZ, URZ ;  /* 0x0000003f3f3ff290 */ /* 0x000ff6000fffe03f */
[----:B------:R-:W-:Y:S01]  /*2fba0*/  @!UPT UIADD3 URZ, URZ, URZ, URZ ;  /* 0x0000003f3f3ff290 */ /* 0x000fe2000fffe03f */
[----:B------:R0:W-:Y:S01]  /*2fbb0*/  STL.64 [R1+0xa60], R12 ;  /* 0x000a600c01007387 */ /* 0x0001e20000100a00 */
[----:B------:R1:W-:Y:S02]  /*2fbc0*/  STL.64 [R1+0xa68], R14 ;  /* 0x000a680e01007387 */ /* 0x0003e40000100a00 */
[----:B0-----:R-:W-:Y:S02]  /*2fbd0*/  IMAD.MOV.U32 R13, RZ, RZ, R6 ;  /* 0x000000ffff0d7224 */ /* 0x001fe400078e0006 */
[----:B------:R-:W-:Y:S02]  /*2fbe0*/  IMAD.MOV.U32 R12, RZ, RZ, R7 ;  /* 0x000000ffff0c7224 */ /* 0x000fe400078e0007 */
[----:B------:R-:W3:Y:S02]  /*2fbf0*/  LDL.LU.64 R6, [R1+0x37a0] ;  /* 0x0037a00001067983 */ /* 0x000ee40000300a00 */
[----:B---3--:R-:W-:Y:S01]  /*2fc00*/  HMMA.16816.F32.BF16 R24, R20, R6, R24 ;  /* 0x000000061418723c */ /* 0x008fe20000041818 */
[----:B-1----:R-:W-:-:S02]  /*2fc10*/  IMAD.MOV.U32 R15, RZ, RZ, R6 ;  /* 0x000000ffff0f7224 */ /* 0x002fc400078e0006 */
[----:B------:R-:W-:Y:S11]  /*2fc20*/  IMAD.MOV.U32 R14, RZ, RZ, R7 ;  /* 0x000000ffff0e7224 */ /* 0x000ff600078e0007 */
[----:B------:R-:W-:Y:S09]  /*2fc30*/  @!UPT UIADD3 URZ, URZ, URZ, URZ ;  /* 0x0000003f3f3ff290 */ /* 0x000ff2000fffe03f */
[----:B------:R-:W-:Y:S01]  /*2fc40*/  STL.64 [R1+0xa50], R24 ;  /* 0x000a501801007387 */ /* 0x000fe20000100a00 */
[----:B------:R0:W-:Y:S03]  /*2fc50*/  STL.64 [R1+0xa58], R26 ;  /* 0x000a581a01007387 */ /* 0x0001e60000100a00 */
[----:B0-----:R-:W3:Y:S01]  /*2fc60*/  LDL.LU.64 R26, [R1+0x3798] ;  /* 0x00379800011a7983 */ /* 0x001ee20000300a00 */
[----:B------:R-:W2:Y:S02]  /*2fc70*/  LDL.LU.64 R24, [R1+0x3790] ;  /* 0x0037900001187983 */ /* 0x000ea40000300a00 */
[----:B------:R-:W3:Y:S02]  /*2fc80*/  LDL.LU.64 R6, [R1+0x3788] ;  /* 0x0037880001067983 */ /* 0x000ee40000300a00 */
[----:B------:R-:W3:Y:S02]  /*2fc90*/  LDL.LU.64 R4, [R1+0x3780] ;  /* 0x0037800001047983 */ /* 0x000ee40000300a00 */
[C---:B---3--:R-:W-:Y:S11]  /*2fca0*/  HMMA.16816.F32.BF16 R4, R20.reuse, R26, R4 ;  /* 0x0000001a1404723c */ /* 0x048ff60000041804 */
[----:B------:R-:W-:Y:S11]  /*2fcb0*/  @!UPT UIADD3 URZ, URZ, URZ, URZ ;  /* 0x0000003f3f3ff290 */ /* 0x000ff6000fffe03f */
[----:B------:R-:W-:Y:S01]  /*2fcc0*/  @!UPT UIADD3 URZ, URZ, URZ, URZ ;  /* 0x0000003f3f3ff290 */ /* 0x000fe2000fffe03f */
[----:B------:R-:W-:Y:S01]  /*2fcd0*/  STL.64 [R1+0xa40], R4 ;  /* 0x000a400401007387 */ /* 0x000fe20000100a00 */
[----:B------:R0:W-:Y:S03]  /*2fce0*/  STL.64 [R1+0xa48], R6 ;  /* 0x000a480601007387 */ /* 0x0001e60000100a00 */
[----:B0-----:R-:W4:Y:S01]  /*2fcf0*/  LDL.LU.64 R6, [R1+0x3778] ;  /* 0x0037780001067983 */ /* 0x001f220000300a00 */
[----:B------:R-:W4:Y:S02]  /*2fd00*/  LDL.LU.64 R4, [R1+0x3770] ;  /* 0x0037700001047983 */ /* 0x000f240000300a00 */
[----:B------:R-:W-:Y:S01]  /*2fd10*/  STL.64 [R1+0x3620], R26 ;  /* 0x0036201a01007387 */ /* 0x000fe20000100a00 */
[C---:B----4-:R-:W-:Y:S11]  /*2fd20*/  HMMA.16816.F32.BF16 R4, R20.reuse, R10, R4 ;  /* 0x0000000a1404723c */ /* 0x050ff60000041804 */
[----:B------:R-:W-:Y:S11]  /*2fd30*/  @!UPT UIADD3 URZ, URZ, URZ, URZ ;  /* 0x0000003f3f3ff290 */ /* 0x000ff6000fffe03f */
[----:B------:R-:W-:Y:S01]  /*2fd40*/  @!UPT UIADD3 URZ, URZ, URZ, URZ ;  /* 0x0000003f3f3ff290 */ /* 0x000fe2000fffe03f */
[----:B------:R-:W-:Y:S01]  /*2fd50*/  STL.64 [R1+0xa30], R4 ;  /* 0x000a300401007387 */ /* 0x000fe20000100a00 */
[----:B------:R0:W-:Y:S03]  /*2fd60*/  STL.64 [R1+0xa38], R6 ;  /* 0x000a380601007387 */ /* 0x0001e60000100a00 */
[----:B0-----:R-:W2:Y:S01]  /*2fd70*/  LDL.LU.64 R6, [R1+0x3768] ;  /* 0x0037680001067983 */ /* 0x001ea20000300a00 */
[----:B------:R-:W3:Y:S02]  /*2fd80*/  LDL.LU.64 R4, [R1+0x3760] ;  /* 0x0037600001047983 */ /* 0x000ee40000300a00 */
[----:B------:R-:W-:Y:S02]  /*2fd90*/  STL.64 [R1+0x3628], R10 ;  /* 0x0036280a01007387 */ /* 0x000fe40000100a00 */
[----:B------:R-:W-:Y:S02]  /*2fda0*/  IMAD.MOV.U32 R26, RZ, RZ, R15 ;  /* 0x000000ffff1a7224 */ /* 0x000fe400078e000f */
[----:B------:R-:W-:Y:S01]  /*2fdb0*/  IMAD.MOV.U32 R27, RZ, RZ, R14 ;  /* 0x000000ffff1b7224 */ /* 0x000fe200078e000e */
[----:B--2---:R-:W-:Y:S11]  /*2fdc0*/  HMMA.16816.F32.BF16 R16, R20, R6, R16 ;  /* 0x000000061410723c */ /* 0x004ff60000041810 */
[----:B------:R-:W-:Y:S11]  /*2fdd0*/  @!UPT UIADD3 URZ, URZ, URZ, URZ ;  /* 0x0000003f3f3ff290 */ /* 0x000ff6000fffe03f */
[----:B------:R-:W-:Y:S01]  /*2fde0*/  @!UPT UIADD3 URZ, URZ, URZ, URZ ;  /* 0x0000003f3f3ff290 */ /* 0x000fe2000fffe03f */
[----:B------:R-:W-:Y:S01]  /*2fdf0*/  STL.64 [R1+0xa20], R16 ;  /* 0x000a201001007387 */ /* 0x000fe20000100a00 */
[----:B------:R0:W-:Y:S03]  /*2fe00*/  STL.64 [R1+0xa28], R18 ;  /* 0x000a281201007387 */ /* 0x0001e60000100a00 */
[----:B0-----:R-:W2:Y:S01]  /*2fe10*/  LDL.LU R19, [R1+0x3758] ;  /* 0x0037580001137983 */ /* 0x001ea20000300800 */
[----:B------:R-:W-:Y:S02]  /*2fe20*/  STL.64 [R1+0x3618], R6 ;  /* 0x0036180601007387 */ /* 0x000fe40000100a00 */
[----:B---3--:R-:W-:Y:S02]  /*2fe30*/  STL [R1+0x3610], R5 ;  /* 0x0036100501007387 */ /* 0x008fe40000100800 */
[----:B------:R0:W-:Y:S02]  /*2fe40*/  STL.64 [R1+0x3630], R26 ;  /* 0x0036301a01007387 */ /* 0x0001e40000100a00 */
[----:B0-----:R-:W-:-:S02]  /*2fe50*/  IMAD.MOV.U32 R27, RZ, RZ, R12 ;  /* 0x000000ffff1b7224 */ /* 0x001fc400078e000c */
[----:B------:R-:W-:Y:S01]  /*2fe60*/  IMAD.MOV.U32 R26, RZ, RZ, R13 ;  /* 0x000000ffff1a7224 */ /* 0x000fe200078e000d */
[----:B------:R-:W3:Y:S01]  /*2fe70*/  LDL.LU R12, [R1+0x2d0] ;  /* 0x0002d000010c7983 */ /* 0x000ee20000300800 */
[----:B------:R-:W3:Y:S02]  /*2fe80*/  LDL.LU R13, [R1+0x2d4] ;  /* 0x0002d400010d7983 */ /* 0x000ee40000300800 */
[----:B------:R-:W4:Y:S02]  /*2fe90*/  LDL.LU R14, [R1+0x2d8] ;  /* 0x0002d800010e7983 */ /* 0x000f240000300800 */
[----:B------:R-:W4:Y:S01]  /*2fea0*/  LDL.LU R15, [R1+0x2dc] ;  /* 0x0002dc00010f7983 */ /* 0x000f220000300800 */
[----:B--2---:R-:W0:Y:S04]  /*2feb0*/  LDSM.16.MT88.4 R16, [R19+0x2180] ;  /* 0x002180001310783b */ /* 0x004e280000004200 */
[----:B----4-:R1:W-:Y:S01]  /*2fec0*/  STL.64 [R1+0x3678], R14 ;  /* 0x0036780e01007387 */ /* 0x0103e20000100a00 */
[----:B---3--:R-:W-:Y:S02]  /*2fed0*/  STL.64 [R1+0x3670], R12 ;  /* 0x0036700c01007387 */ /* 0x008fe40000100a00 */
[----:B-1----:R-:W-:-:S02]  /*2fee0*/  IMAD.MOV.U32 R14, RZ, RZ, R9 ;  /* 0x000000ffff0e7224 */ /* 0x002fc400078e0009 */
[----:B------:R-:W-:-:S05]  /*2fef0*/  IMAD.MOV.U32 R15, RZ, RZ, R8 ;  /* 0x000000ffff0f7224 */ /* 0x000fca00078e0008 */
[----:B------:R1:W-:Y:S01]  /*2ff00*/  STL.64 [R1+0x3688], R14 ;  /* 0x0036880e01007387 */ /* 0x0003e20000100a00 */
[----:B------:R2:W-:Y:S02]  /*2ff10*/  STL.64 [R1+0x3648], R26 ;  /* 0x0036481a01007387 */ /* 0x0005e40000100a00 */
[----:B------:R-:W3:Y:S02]  /*2ff20*/  LDL.LU R8, [R1+0x210] ;  /* 0x0002100001087983 */ /* 0x000ee40000300800 */
[----:B------:R-:W3:Y:S01]  /*2ff30*/  LDL.LU R9, [R1+0x214] ;  /* 0x0002140001097983 */ /* 0x000ee20000300800 */
[----:B------:R-:W4:Y:S01]  /*2ff40*/  LDL.LU R10, [R1+0x218] ;  /* 0x00021800010a7983 */ /* 0x000f220000300800 */
[----:B------:R-:W4:Y:S02]  /*2ff50*/  LDL.LU R11, [R1+0x21c] ;  /* 0x00021c00010b7983 */ /* 0x000f240000300800 */
[----:B-1----:R-:W-:Y:S02]  /*2ff60*/  IMAD.MOV.U32 R14, RZ, RZ, R25 ;  /* 0x000000ffff0e7224 */ /* 0x002fe400078e0019 */
[----:B------:R-:W-:-:S05]  /*2ff70*/  IMAD.MOV.U32 R15, RZ, RZ, R24 ;  /* 0x000000ffff0f7224 */ /* 0x000fca00078e0018 */
[----:B------:R-:W-:Y:S01]  /*2ff80*/  STL.64 [R1+0x36a0], R14 ;  /* 0x0036a00e01007387 */ /* 0x000fe20000100a00 */
[----:B--2---:R-:W2:Y:S03]  /*2ff90*/  LDL.64 R26, [R1+0x28] ;  /* 0x00002800011a7983 */ /* 0x004ea60000100a00 */
[----:B--2---:R1:W-:Y:S01]  /*2ffa0*/  STL.64 [R1+0x3680], R26 ;  /* 0x0036801a01007387 */ /* 0x0043e20000100a00 */
[----:B------:R-:W2:Y:S02]  /*2ffb0*/  LDL.LU R24, [R1+0x340] ;  /* 0x0003400001187983 */ /* 0x000ea40000300800 */
[----:B------:R-:W2:Y:S01]  /*2ffc0*/  LDL.LU R25, [R1+0x344] ;  /* 0x0003440001197983 */ /* 0x000ea20000300800 */
[----:B-1----:R-:W2:Y:S01]  /*2ffd0*/  LDL.LU R26, [R1+0x348] ;  /* 0x00034800011a7983 */ /* 0x002ea20000300800 */
[----:B------:R-:W2:Y:S02]  /*2ffe0*/  LDL.LU R27, [R1+0x34c] ;  /* 0x00034c00011b7983 */ /* 0x000ea40000300800 */
[----:B------:R-:W-:-:S02]  /*2fff0*/  IMAD.MOV.U32 R14, RZ, RZ, R2 ;  /* 0x000000ffff0e7224 */ /* 0x000fc400078e0002 */
[----:B------:R-:W-:Y:S01]  /*30000*/  IMAD.MOV.U32 R15, RZ, RZ, R0 ;  /* 0x000000ffff0f7224 */ /* 0x000fe200078e0000 */
[----:B------:R-:W3:Y:S01]  /*30010*/  LDL.LU R2, [R1+0x3754] ;  /* 0x0037540001027983 */ /* 0x000ee20000300800 */
[----:B------:R-:W3:Y:S03]  /*30020*/  LDL.LU R0, [R1+0x3750] ;  /* 0x0037500001007983 */ /* 0x000ee60000300800 */
[----:B------:R1:W-:Y:S02]  /*30030*/  STL.64 [R1+0x36b8], R14 ;  /* 0x0036b80e01007387 */ /* 0x0003e40000100a00 */
[----:B-1----:R-:W-:Y:S02]  /*30040*/  IMAD.MOV.U32 R14, RZ, RZ, R28 ;  /* 0x000000ffff0e7224 */ /* 0x002fe400078e001c */
[----:B------:R-:W-:Y:S01]  /*30050*/  IMAD.MOV.U32 R15, RZ, RZ, R29 ;  /* 0x000000ffff0f7224 */ /* 0x000fe200078e001d */
[----:B--2---:R-:W-:Y:S01]  /*30060*/  STL.64 [R1+0x3698], R26 ;  /* 0x0036981a01007387 */ /* 0x004fe20000100a00 */
[----:B------:R1:W-:Y:S03]  /*30070*/  STL.64 [R1+0x3690], R24 ;  /* 0x0036901801007387 */ /* 0x0003e60000100a00 */
[----:B-1----:R-:W2:Y:S01]  /*30080*/  LDL.LU R24, [R1+0x350] ;  /* 0x0003500001187983 */ /* 0x002ea20000300800 */
[----:B------:R-:W2:Y:S02]  /*30090*/  LDL.LU R25, [R1+0x354] ;  /* 0x0003540001197983 */ /* 0x000ea40000300800 */
[----:B------:R-:W2:Y:S02]  /*300a0*/  LDL.LU R26, [R1+0x358] ;  /* 0x00035800011a7983 */ /* 0x000ea40000300800 */
[----:B------:R-:W2:Y:S01]  /*300b0*/  LDL.LU R27, [R1+0x35c] ;  /* 0x00035c00011b7983 */ /* 0x000ea20000300800 */
[----:B------:R-:W4:Y:S01]  /*300c0*/  LDL.LU R28, [R1+0x374c] ;  /* 0x00374c00011c7983 */ /* 0x000f220000300800 */
[----:B------:R-:W4:Y:S02]  /*300d0*/  LDL.LU R29, [R1+0x3748] ;  /* 0x00374800011d7983 */ /* 0x000f240000300800 */
[----:B------:R1:W-:Y:S02]  /*300e0*/  STL.64 [R1+0x36d0], R14 ;  /* 0x0036d00e01007387 */ /* 0x0003e40000100a00 */
[----:B-1----:R-:W-:-:S02]  /*300f0*/  IMAD.MOV.U32 R14, RZ, RZ, R3 ;  /* 0x000000ffff0e7224 */ /* 0x002fc400078e0003 */
[----:B------:R-:W-:Y:S01]  /*30100*/  IMAD.MOV.U32 R15, RZ, RZ, R4 ;  /* 0x000000ffff0f7224 */ /* 0x000fe200078e0004 */
[----:B------:R-:W4:Y:S01]  /*30110*/  LDL.LU R3, [R1+0x3744] ;  /* 0x0037440001037983 */ /* 0x000f220000300800 */
[----:B------:R-:W4:Y:S03]  /*30120*/  LDL.LU R4, [R1+0x3740] ;  /* 0x0037400001047983 */ /* 0x000f260000300800 */
[----:B------:R3:W-:Y:S02]  /*30130*/  STL.64 [R1+0x36e8], R14 ;  /* 0x0036e80e01007387 */ /* 0x0007e40000100a00 */
[----:B---3--:R-:W-:Y:S02]  /*30140*/  IMAD.MOV.U32 R14, RZ, RZ, R0 ;  /* 0x000000ffff0e7224 */ /* 0x008fe400078e0000 */
[----:B------:R-:W-:Y:S01]  /*30150*/  IMAD.MOV.U32 R15, RZ, RZ, R2 ;  /* 0x000000ffff0f7224 */ /* 0x000fe200078e0002 */
[----:B--2---:R-:W-:Y:S01]  /*30160*/  STL.64 [R1+0x36b0], R26 ;  /* 0x0036b01a01007387 */ /* 0x004fe20000100a00 */
[----:B------:R1:W-:Y:S02]  /*30170*/  STL.64 [R1+0x36a8], R24 ;  /* 0x0036a81801007387 */ /* 0x0003e40000100a00 */
[----:B----4-:R-:W-:-:S02]  /*30180*/  IMAD.MOV.U32 R6, RZ, RZ, R29 ;  /* 0x000000ffff067224 */ /* 0x010fc400078e001d */
[----:B------:R-:W-:Y:S01]  /*30190*/  IMAD.MOV.U32 R7, RZ, RZ, R28 ;  /* 0x000000ffff077224 */ /* 0x000fe200078e001c */
[----:B-1----:R-:W2:Y:S01]  /*301a0*/  LDL.LU R24, [R1+0x360] ;  /* 0x0003600001187983 */ /* 0x002ea20000300800 */
[----:B------:R-:W2:Y:S02]  /*301b0*/  LDL.LU R25, [R1+0x364] ;  /* 0x0003640001197983 */ /* 0x000ea40000300800 */
[----:B------:R-:W3:Y:S02]  /*301c0*/  LDL.LU R26, [R1+0x368] ;  /* 0x00036800011a7983 */ /* 0x000ee40000300800 */
[----:B------:R-:W3:Y:S01]  /*301d0*/  LDL.LU R27, [R1+0x36c] ;  /* 0x00036c00011b7983 */ /* 0x000ee20000300800 */
[----:B------:R-:W4:Y:S01]  /*301e0*/  LDL.LU R0, [R1+0x373c] ;  /* 0x00373c0001007983 */ /* 0x000f220000300800 */
[----:B------:R-:W2:Y:S02]  /*301f0*/  LDL.LU R2, [R1+0x3738] ;  /* 0x0037380001027983 */ /* 0x000ea40000300800 */
[----:B------:R1:W-:Y:S02]  /*30200*/  STL.64 [R1+0x3700], R14 ;  /* 0x0037000e01007387 */ /* 0x0003e40000100a00 */
[----:B------:R0:W-:Y:S01]  /*30210*/  STL.64 [R1+0x3708], R6 ;  /* 0x0037080601007387 */ /* 0x0001e20000100a00 */
[----:B------:R-:W2:Y:S01]  /*30220*/  LDL.LU R12, [R1+0x3a0] ;  /* 0x0003a000010c7983 */ /* 0x000ea20000300800 */
[----:B------:R-:W2:Y:S03]  /*30230*/  LDL.LU R13, [R1+0x3a4] ;  /* 0x0003a400010d7983 */ /* 0x000ea60000300800 */
[----:B-1----:R-:W2:Y:S01]  /*30240*/  LDL.LU R14, [R1+0x3a8] ;  /* 0x0003a800010e7983 */ /* 0x002ea20000300800 */
[----:B------:R-:W2:Y:S02]  /*30250*/  LDL.LU R15, [R1+0x3ac] ;  /* 0x0003ac00010f7983 */ /* 0x000ea40000300800 */
[----:B0-----:R-:W-:-:S02]  /*30260*/  IMAD.MOV.U32 R6, RZ, RZ, R4 ;  /* 0x000000ffff067224 */ /* 0x001fc400078e0004 */
[----:B------:R-:W-:Y:S01]  /*30270*/  IMAD.MOV.U32 R7, RZ, RZ, R3 ;  /* 0x000000ffff077224 */ /* 0x000fe200078e0003 */
[----:B--2---:R-:W-:Y:S01]  /*30280*/  STL.64 [R1+0x3718], R14 ;  /* 0x0037180e01007387 */ /* 0x004fe20000100a00 */
[----:B------:R0:W-:Y:S03]  /*30290*/  STL.64 [R1+0x3710], R12 ;  /* 0x0037100c01007387 */ /* 0x0001e60000100a00 */
[----:B------:R-:W-:Y:S01]  /*302a0*/  STL.64 [R1+0x3720], R6 ;  /* 0x0037200601007387 */ /* 0x000fe20000100a00 */
[----:B0-----:R-:W2:Y:S01]  /*302b0*/  LDL.LU R12, [R1+0x3b0] ;  /* 0x0003b000010c7983 */ /* 0x001ea20000300800 */
[----:B------:R-:W2:Y:S02]  /*302c0*/  LDL.LU R13, [R1+0x3b4] ;  /* 0x0003b400010d7983 */ /* 0x000ea40000300800 */
[----:B------:R-:W2:Y:S02]  /*302d0*/  LDL.LU R14, [R1+0x3b8] ;  /* 0x0003b800010e7983 */ /* 0x000ea40000300800 */
[----:B------:R-:W2:Y:S02]  /*302e0*/  LDL.LU R15, [R1+0x3bc] ;  /* 0x0003bc00010f7983 */ /* 0x000ea40000300800 */
[----:B--2---:R-:W-:Y:S01]  /*302f0*/  STL.64 [R1+0x3730], R14 ;  /* 0x0037300e01007387 */ /* 0x004fe20000100a00 */
[----:B------:R0:W-:Y:S03]  /*30300*/  STL.64 [R1+0x3728], R12 ;  /* 0x0037280c01007387 */ /* 0x0001e60000100a00 */
[----:B0-----:R-:W2:Y:S01]  /*30310*/  LDL.LU R12, [R1+0x3c0] ;  /* 0x0003c000010c7983 */ /* 0x001ea20000300800 */
[----:B------:R-:W2:Y:S02]  /*30320*/  LDL.LU R13, [R1+0x3c4] ;  /* 0x0003c400010d7983 */ /* 0x000ea40000300800 */
[----:B------:R-:W2:Y:S02]  /*30330*/  LDL.LU R14, [R1+0x3c8] ;  /* 0x0003c800010e7983 */ /* 0x000ea40000300800 */
[----:B------:R-:W2:Y:S01]  /*30340*/  LDL.LU R15, [R1+0x3cc] ;  /* 0x0003cc00010f7983 */ /* 0x000ea20000300800 */
[----:B---3--:R-:W-:Y:S01]  /*30350*/  STL.64 [R1+0x36c8], R26 ;  /* 0x0036c81a01007387 */ /* 0x008fe20000100a00 */
[----:B------:R0:W-:Y:S03]  /*30360*/  STL.64 [R1+0x36c0], R24 ;  /* 0x0036c01801007387 */ /* 0x0001e60000100a00 */
[----:B0-----:R-:W3:Y:S01]  /*30370*/  LDL.LU R24, [R1+0x370] ;  /* 0x0003700001187983 */ /* 0x001ee20000300800 */
[----:B------:R-:W3:Y:S02]  /*30380*/  LDL.LU R25, [R1+0x374] ;  /* 0x0003740001197983 */ /* 0x000ee40000300800 */
[----:B------:R-:W2:Y:S02]  /*30390*/  LDL.LU R26, [R1+0x378] ;  /* 0x00037800011a7983 */ /* 0x000ea40000300800 */
[----:B------:R-:W2:Y:S02]  /*303a0*/  LDL.LU R27, [R1+0x37c] ;  /* 0x00037c00011b7983 */ /* 0x000ea40000300800 */
[----:B--2---:R-:W-:Y:S01]  /*303b0*/  STL.64 [R1+0x36e0], R26 ;  /* 0x0036e01a01007387 */ /* 0x004fe20000100a00 */
[----:B---3--:R0:W-:Y:S03]  /*303c0*/  STL.64 [R1+0x36d8], R24 ;  /* 0x0036d81801007387 */ /* 0x0081e60000100a00 */
[----:B0-----:R-:W2:Y:S01]  /*303d0*/  LDL.LU R24, [R1+0x380] ;  /* 0x0003800001187983 */ /* 0x001ea20000300800 */
[----:B------:R-:W2:Y:S02]  /*303e0*/  LDL.LU R25, [R1+0x384] ;  /* 0x0003840001197983 */ /* 0x000ea40000300800 */
[----:B------:R-:W3:Y:S02]  /*303f0*/  LDL.LU R26, [R1+0x388] ;  /* 0x00038800011a7983 */ /* 0x000ee40000300800 */
[----:B------:R-:W3:Y:S02]  /*30400*/  LDL.LU R27, [R1+0x38c] ;  /* 0x00038c00011b7983 */ /* 0x000ee40000300800 */
[----:B------:R-:W-:-:S02]  /*30410*/  IMAD.MOV.U32 R6, RZ, RZ, R2 ;  /* 0x000000ffff067224 */ /* 0x000fc400078e0002 */
[----:B----4-:R-:W-:Y:S01]  /*30420*/  IMAD.MOV.U32 R7, RZ, RZ, R0 ;  /* 0x000000ffff077224 */ /* 0x010fe200078e0000 */
[----:B---3--:R-:W-:Y:S01]  /*30430*/  STL.64 [R1+0x36f8], R26 ;  /* 0x0036f81a01007387 */ /* 0x008fe20000100a00 */
[----:B--2---:R0:W-:Y:S03]  /*30440*/  STL.64 [R1+0x36f0], R24 ;  /* 0x0036f01801007387 */ /* 0x0041e60000100a00 */
[----:B0-----:R-:W2:Y:S01]  /*30450*/  LDL.LU R24, [R1+0x390] ;  /* 0x0003900001187983 */ /* 0x001ea20000300800 */
[----:B------:R-:W2:Y:S02]  /*30460*/  LDL.LU R25, [R1+0x394] ;  /* 0x0003940001197983 */ /* 0x000ea40000300800 */
[----:B------:R-:W2:Y:S02]  /*30470*/  LDL.LU R26, [R1+0x398] ;  /* 0x00039800011a7983 */ /* 0x000ea40000300800 */
[----:B------:R-:W2:Y:S01]  /*30480*/  LDL.LU R27, [R1+0x39c] ;  /* 0x00039c00011b7983 */ /* 0x000ea20000300800 */
[----:B------:R-:W-:Y:S01]  /*30490*/  STL.64 [R1+0x3640], R10 ;  /* 0x0036400a01007387 */ /* 0x000fe20000100a00 */
[----:B------:R0:W-:Y:S03]  /*304a0*/  STL.64 [R1+0x3638], R8 ;  /* 0x0036380801007387 */ /* 0x0001e60000100a00 */
[----:B0-----:R-:W3:Y:S01]  /*304b0*/  LDL.LU R8, [R1+0x220] ;  /* 0x0002200001087983 */ /* 0x001ee20000300800 */
[----:B------:R-:W3:Y:S02]  /*304c0*/  LDL.LU R9, [R1+0x224] ;  /* 0x0002240001097983 */ /* 0x000ee40000300800 */
[----:B------:R-:W4:Y:S02]  /*304d0*/  LDL.LU R10, [R1+0x228] ;  /* 0x00022800010a7983 */ /* 0x000f240000300800 */
[----:B------:R-:W4:Y:S01]  /*304e0*/  LDL.LU R11, [R1+0x22c] ;  /* 0x00022c00010b7983 */ /* 0x000f220000300800 */
[C---:B------:R-:W-:Y:S01]  /*304f0*/  HMMA.16816.F32.BF16 R4, R20.reuse, R6, R12 ;  /* 0x000000061404723c */ /* 0x040fe2000004180c */
[----:B----4-:R-:W-:Y:S01]  /*30500*/  STL.64 [R1+0x3658], R10 ;  /* 0x0036580a01007387 */ /* 0x010fe20000100a00 */
[----:B---3--:R0:W-:Y:S03]  /*30510*/  STL.64 [R1+0x3650], R8 ;  /* 0x0036500801007387 */ /* 0x0081e60000100a00 */
[----:B0-----:R-:W3:Y:S01]  /*30520*/  LDL.LU R8, [R1+0x230] ;  /* 0x0002300001087983 */ /* 0x001ee20000300800 */
[----:B------:R-:W3:Y:S02]  /*30530*/  LDL.LU R9, [R1+0x234] ;  /* 0x0002340001097983 */ /* 0x000ee40000300800 */
[----:B------:R-:W3:Y:S02]  /*30540*/  LDL.LU R10, [R1+0x238] ;  /* 0x00023800010a7983 */ /* 0x000ee40000300800 */
[----:B------:R-:W3:Y:S01]  /*30550*/  LDL.LU R11, [R1+0x23c] ;  /* 0x00023c00010b7983 */ /* 0x000ee20000300800 */
[----:B------:R0:W-:Y:S01]  /*30560*/  STL.64 [R1+0x3570], R18 ;  /* 0x0035701201007387 */ /* 0x0001e20000100a00 */
[----:B------:R-:W-:Y:S03]  /*30570*/  STL.64 [R1+0x3568], R16 ;  /* 0x0035681001007387 */ /* 0x000fe60000100a00 */
[----:B0-----:R-:W4:Y:S01]  /*30580*/  LDL.64 R18, [R1+0xd8] ;  /* 0x0000d80001127983 */ /* 0x001f220000100a00 */
[----:B------:R-:W2:Y:S02]  /*30590*/  LDL.LU.64 R14, [R1+0x3730] ;  /* 0x00373000010e7983 */ /* 0x000ea40000300a00 */
[----:B------:R-:W2:Y:S05]  /*305a0*/  LDL.LU.64 R12, [R1+0x3728] ;  /* 0x00372800010c7983 */ /* 0x000eaa0000300a00 */
[----:B------:R-:W-:Y:S01]  /*305b0*/  STL.64 [R1+0xb00], R4 ;  /* 0x000b000401007387 */ /* 0x000fe20000100a00 */
[----:B------:R0:W-:Y:S04]  /*305c0*/  STL.64 [R1+0xb08], R6 ;  /* 0x000b080601007387 */ /* 0x0001e80000100a00 */
[----:B0-----:R-:W2:Y:S02]  /*305d0*/  LDL.LU.64 R6, [R1+0x3720] ;  /* 0x0037200001067983 */ /* 0x001ea40000300a00 */
[C---:B--2---:R-:W-:Y:S02]  /*305e0*/  HMMA.16816.F32.BF16 R4, R20.reuse, R6, R12 ;  /* 0x000000061404723c */ /* 0x044fe4000004180c */
[----:B------:R-:W2:Y:S01]  /*305f0*/  LDL.LU.64 R14, [R1+0x3718] ;  /* 0x00371800010e7983 */ /* 0x000ea20000300a00 */
[----:B------:R-:W2:Y:S11]  /*30600*/  LDL.LU.64 R12, [R1+0x3710] ;  /* 0x00371000010c7983 */ /* 0x000eb60000300a00 */
[----:B------:R-:W-:Y:S09]  /*30610*/  @!UPT UIADD3 URZ, URZ, URZ, URZ ;  /* 0x0000003f3f3ff290 */ /* 0x000ff2000fffe03f */
[----:B------:R-:W-:Y:S01]  /*30620*/  STL.64 [R1+0xaf0], R4 ;  /* 0x000af00401007387 */ /* 0x000fe20000100a00 */
[----:B------:R0:W-:Y:S03]  /*30630*/  STL.64 [R1+0xaf8], R6 ;  /* 0x000af80601007387 */ /* 0x0001e60000100a00 */
[----:B0-----:R-:W2:Y:S02]  /*30640*/  LDL.LU.64 R6, [R1+0x3708] ;  /* 0x0037080001067983 */ /* 0x001ea40000300a00 */
[C---:B--2---:R-:W-:Y:S02]  /*30650*/  HMMA.16816.F32.BF16 R4, R20.reuse, R6, R12 ;  /* 0x000000061404723c */ /* 0x044fe4000004180c */
[----:B------:R-:W2:Y:S11]  /*30660*/  LDL.LU.64 R14, [R1+0x3700] ;  /* 0x00370000010e7983 */ /* 0x000eb60000300a00 */
[----:B------:R-:W-:Y:S10]  /*30670*/  @!UPT UIADD3 URZ, URZ, URZ, URZ ;  /* 0x0000003f3f3ff290 */ /* 0x000ff4000fffe03f */
[----:B------:R0:W-:Y:S01]  /*30680*/  STL.64 [R1+0xae0], R4 ;  /* 0x000ae00401007387 */ /* 0x0001e20000100a00 */
[----:B------:R1:W-:Y:S03]  /*30690*/  STL.64 [R1+0xae8], R6 ;  /* 0x000ae80601007387 */ /* 0x0003e60000100a00 */
[----:B0-----:R-:W3:Y:S01]  /*306a0*/  LDL.LU R4, [R1+0x1f0] ;  /* 0x0001f00001047983 */ /* 0x001ee20000300800 */
[----:B------:R-:W3:Y:S02]  /*306b0*/  LDL.LU R5, [R1+0x1f4] ;  /* 0x0001f40001057983 */ /* 0x000ee40000300800 */
[----:B-1----:R-:W3:Y:S02]  /*306c0*/  LDL.LU R6, [R1+0x1f8] ;  /* 0x0001f80001067983 */ /* 0x002ee40000300800 */
[----:B------:R-:W3:Y:S01]  /*306d0*/  LDL.LU R7, [R1+0x1fc] ;  /* 0x0001fc0001077983 */ /* 0x000ee20000300800 */
        /* <DEDUP_REMOVED lines=38> */
[----:B------:R-:W-:Y:S01]  /*30940*/  STL.64 [R1+0xa80], R12 ;  /* 0x000a800c01007387 */ /* 0x000fe20000100a00 */
[----:B------:R0:W-:Y:S03]  /*30950*/  STL.64 [R1+0xa88], R14 ;  /* 0x000a880e01007387 */ /* 0x0001e60000100a00 */
[----:B0-----:R-:W4:Y:S01]  /*30960*/  LDL.LU.64 R14, [R1+0x3678] ;  /* 0x00367800010e7983 */ /* 0x001f220000300a00 */
[----:B------:R-:W4:Y:S02]  /*30970*/  LDL.LU.64 R12, [R1+0x3670] ;  /* 0x00367000010c7983 */ /* 0x000f240000300a00 */
[----:B----4-:R-:W-:Y:S01]  /*30980*/  HMMA.16816.F32.BF16 R20, R20, R18, R12 ;  /* 0x000000121414723c */ /* 0x010fe2000004180c */
[----:B------:R-:W3:Y:S01]  /*30990*/  LDL.LU.64 R14, [R1+0x3668] ;  /* 0x00366800010e7983 */ /* 0x000ee20000300a00 */
[----:B------:R-:W3:Y:S02]  /*309a0*/  LDL.LU.64 R12, [R1+0x3660] ;  /* 0x00366000010c7983 */ /* 0x000ee40000300a00 */
[----:B--2---:R-:W-:-:S02]  /*309b0*/  IMAD.MOV.U32 R2, RZ, RZ, R26 ;  /* 0x000000ffff027224 */ /* 0x004fc400078e001a */
[----:B------:R-:W-:Y:S11]  /*309c0*/  IMAD.MOV.U32 R0, RZ, RZ, R27 ;  /* 0x000000ffff007224 */ /* 0x000ff600078e001b */
[----:B------:R-:W-:Y:S06]  /*309d0*/  @!UPT UIADD3 URZ, URZ, URZ, URZ ;  /* 0x0000003f3f3ff290 */ /* 0x000fec000fffe03f */
[----:B------:R0:W-:Y:S01]  /*309e0*/  STL.64 [R1+0xa10], R20 ;  /* 0x000a101401007387 */ /* 0x0001e20000100a00 */
[----:B------:R1:W-:Y:S03]  /*309f0*/  STL.64 [R1+0xa18], R22 ;  /* 0x000a181601007387 */ /* 0x0003e60000100a00 */
[----:B0-----:R-:W2:Y:S01]  /*30a00*/  LDL.LU R20, [R1+0x1e0] ;  /* 0x0001e00001147983 */ /* 0x001ea20000300800 */
[----:B------:R-:W2:Y:S02]  /*30a10*/  LDL.LU R21, [R1+0x1e4] ;  /* 0x0001e40001157983 */ /* 0x000ea40000300800 */
[----:B-1----:R-:W2:Y:S02]  /*30a20*/  LDL.LU R22, [R1+0x1e8] ;  /* 0x0001e80001167983 */ /* 0x002ea40000300800 */
[----:B------:R-:W2:Y:S01]  /*30a30*/  LDL.LU R23, [R1+0x1ec] ;  /* 0x0001ec0001177983 */ /* 0x000ea20000300800 */
[----:B------:R0:W-:Y:S01]  /*30a40*/  STL.64 [R1+0x3608], R18 ;  /* 0x0036081201007387 */ /* 0x0001e20000100a00 */
[----:B------:R-:W4:Y:S02]  /*30a50*/  LDL.LU R16, [R1+0x200] ;  /* 0x0002000001107983 */ /* 0x000f240000300800 */
[----:B------:R-:W4:Y:S01]  /*30a60*/  LDL.LU R17, [R1+0x204] ;  /* 0x0002040001117983 */ /* 0x000f220000300800 */
[----:B0-----:R-:W4:Y:S01]  /*30a70*/  LDL.LU R18, [R1+0x208] ;  /* 0x0002080001127983 */ /* 0x001f220000300800 */
[----:B------:R-:W4:Y:S01]  /*30a80*/  LDL.LU R19, [R1+0x20c] ;  /* 0x00020c0001137983 */ /* 0x000f220000300800 */
[C---:B---3--:R-:W-:Y:S11]  /*30a90*/  HMMA.16816.F32.BF16 R8, R12.reuse, R26, R8 ;  /* 0x0000001a0c08723c */ /* 0x048ff60000041808 */
[----:B------:R-:W-:Y:S11]  /*30aa0*/  @!UPT UIADD3 URZ, URZ, URZ, URZ ;  /* 0x0000003f3f3ff290 */ /* 0x000ff6000fffe03f */
[----:B------:R-:W-:Y:S01]  /*30ab0*/  @!UPT UIADD3 URZ, URZ, URZ, URZ ;  /* 0x0000003f3f3ff290 */ /* 0x000fe2000fffe03f */
[----:B------:R-:W-:Y:S01]  /*30ac0*/  STL.64 [R1+0xb80], R8 ;  /* 0x000b800801007387 */ /* 0x000fe20000100a00 */
[----:B------:R0:W-:Y:S03]  /*30ad0*/  STL.64 [R1+0xb88], R10 ;  /* 0x000b880a01007387 */ /* 0x0001e60000100a00 */
[----:B0-----:R-:W3:Y:S01]  /*30ae0*/  LDL.LU.64 R10, [R1+0x3658] ;  /* 0x00365800010a7983 */ /* 0x001ee20000300a00 */
[----:B------:R-:W3:Y:S02]  /*30af0*/  LDL.LU.64 R8, [R1+0x3650] ;  /* 0x0036500001087983 */ /* 0x000ee40000300a00 */
[----:B------:R-:W3:Y:S02]  /*30b00*/  LDL.LU.64 R26, [R1+0x3648] ;  /* 0x00364800011a7983 */ /* 0x000ee40000300a00 */
[C---:B---3--:R-:W-:Y:S01]  /*30b10*/  HMMA.16816.F32.BF16 R24, R12.reuse, R26, R8 ;  /* 0x0000001a0c18723c */ /* 0x048fe20000041808 */
[----:B------:R-:W3:Y:S01]  /*30b20*/  LDL.LU.64 R10, [R1+0x3640] ;  /* 0x00364000010a7983 */ /* 0x000ee20000300a00 */
[----:B------:R-:W3:Y:S11]  /*30b30*/  LDL.LU.64 R8, [R1+0x3638] ;  /* 0x0036380001087983 */ /* 0x000ef60000300a00 */
[----:B------:R-:W-:Y:S10]  /*30b40*/  @!UPT UIADD3 URZ, URZ, URZ, URZ ;  /* 0x0000003f3f3ff290 */ /* 0x000ff4000fffe03f */
[----:B------:R-:W-:Y:S01]  /*30b50*/  STL.64 [R1+0xb70], R24 ;  /* 0x000b701801007387 */ /* 0x000fe20000100a00 */
[----:B------:R0:W-:Y:S03]  /*30b60*/  STL.64 [R1+0xb78], R26 ;  /* 0x000b781a01007387 */ /* 0x0001e60000100a00 */
[----:B0-----:R-:W3:Y:S02]  /*30b70*/  LDL.LU.64 R26, [R1+0x3630] ;  /* 0x00363000011a7983 */ /* 0x001ee40000300a00 */
[C---:B---3--:R-:W-:Y:S02]  /*30b80*/  HMMA.16816.F32.BF16 R24, R12.reuse, R26, R8 ;  /* 0x0000001a0c18723c */ /* 0x048fe40000041808 */
[----:B------:R-:W3:Y:S11]  /*30b90*/  LDL.LU.64 R10, [R1+0x3628] ;  /* 0x00362800010a7983 */ /* 0x000ef60000300a00 */
[----:B------:R-:W-:Y:S10]  /*30ba0*/  @!UPT UIADD3 URZ, URZ, URZ, URZ ;  /* 0x0000003f3f3ff290 */ /* 0x000ff4000fffe03f */
[----:B------:R-:W-:Y:S01]  /*30bb0*/  STL.64 [R1+0xb60], R24 ;  /* 0x000b601801007387 */ /* 0x000fe20000100a00 */
[----:B------:R0:W-:Y:S03]  /*30bc0*/  STL.64 [R1+0xb68], R26 ;  /* 0x000b681a01007387 */ /* 0x0001e60000100a00 */
[----:B0-----:R-:W4:Y:S02]  /*30bd0*/  LDL.LU.64 R26, [R1+0x3620] ;  /* 0x00362000011a7983 */ /* 0x001f240000300a00 */
[C---:B----4-:R-:W-:Y:S02]  /*30be0*/  HMMA.16816.F32.BF16 R16, R12.reuse, R26, R16 ;  /* 0x0000001a0c10723c */ /* 0x050fe40000041810 */
[----:B------:R0:W-:Y:S01]  /*30bf0*/  STL.64 [R1+0x35f0], R26 ;  /* 0x0035f01a01007387 */ /* 0x0001e20000100a00 */
[----:B------:R-:W4:Y:S11]  /*30c00*/  LDL.LU R24, [R1+0x2a0] ;  /* 0x0002a00001187983 */ /* 0x000f360000300800 */
[----:B------:R-:W-:Y:S09]  /*30c10*/  @!UPT UIADD3 URZ, URZ, URZ, URZ ;  /* 0x0000003f3f3ff290 */ /* 0x000ff2000fffe03f */
[----:B------:R1:W-:Y:S01]  /*30c20*/  STL.64 [R1+0xb50], R16 ;  /* 0x000b501001007387 */ /* 0x0003e20000100a00 */
[----:B------:R2:W-:Y:S02]  /*30c30*/  STL.64 [R1+0xb58], R18 ;  /* 0x000b581201007387 */ /* 0x0005e40000100a00 */
[----:B------:R-:W4:Y:S02]  /*30c40*/  LDL.LU R25, [R1+0x2a4] ;  /* 0x0002a40001197983 */ /* 0x000f240000300800 */
[----:B0-----:R-:W4:Y:S01]  /*30c50*/  LDL.LU R26, [R1+0x2a8] ;  /* 0x0002a800011a7983 */ /* 0x001f220000300800 */
[----:B------:R-:W4:Y:S01]  /*30c60*/  LDL.LU R27, [R1+0x2ac] ;  /* 0x0002ac00011b7983 */ /* 0x000f220000300800 */
[C---:B---3--:R-:W-:Y:S03]  /*30c70*/  HMMA.16816.F32.BF16 R4, R12.reuse, R10, R4 ;  /* 0x0000000a0c04723c */ /* 0x048fe60000041804 */
[----:B-1----:R-:W3:Y:S01]  /*30c80*/  LDL.LU R16, [R1+0x2b0] ;  /* 0x0002b00001107983 */ /* 0x002ee20000300800 */
[----:B------:R-:W3:Y:S02]  /*30c90*/  LDL.LU R17, [R1+0x2b4] ;  /* 0x0002b40001117983 */ /* 0x000ee40000300800 */
[----:B--2---:R-:W3:Y:S02]  /*30ca0*/  LDL.LU R18, [R1+0x2b8] ;  /* 0x0002b80001127983 */ /* 0x004ee40000300800 */
[----:B------:R-:W3:Y:S01]  /*30cb0*/  LDL.LU R19, [R1+0x2bc] ;  /* 0x0002bc0001137983 */ /* 0x000ee20000300800 */
[----:B----4-:R0:W-:Y:S01]  /*30cc0*/  STL.64 [R1+0x3600], R26 ;  /* 0x0036001a01007387 */ /* 0x0101e20000100a00 */
[----:B------:R-:W-:Y:S03]  /*30cd0*/  STL.64 [R1+0x35f8], R24 ;  /* 0x0035f81801007387 */ /* 0x000fe60000100a00 */
[----:B0-----:R-:W3:Y:S10]  /*30ce0*/  LDL.64 R26, [R1+0x158] ;  /* 0x00015800011a7983 */ /* 0x001ef40000100a00 */
[----:B------:R-:W-:Y:S02]  /*30cf0*/  STL.64 [R1+0xb40], R4 ;  /* 0x000b400401007387 */ /* 0x000fe40000100a00 */
[----:B------:R0:W-:Y:S02]  /*30d00*/  STL.64 [R1+0xb48], R6 ;  /* 0x000b480601007387 */ /* 0x0001e40000100a00 */
[----:B0-----:R-:W2:Y:S01]  /*30d10*/  LDL.LU.64 R6, [R1+0x3618] ;  /* 0x0036180001067983 */ /* 0x001ea20000300a00 */
[----:B------:R-:W4:Y:S02]  /*30d20*/  LDL.LU R5, [R1+0x3610] ;  /* 0x0036100001057983 */ /* 0x000f240000300800 */
[----:B------:R0:W-:Y:S02]  /*30d30*/  STL.64 [R1+0x3540], R10 ;  /* 0x0035400a01007387 */ /* 0x0001e40000100a00 */
[----:B------:R-:W3:Y:S01]  /*30d40*/  LDL.LU R8, [R1+0x2c0] ;  /* 0x0002c00001087983 */ /* 0x000ee20000300800 */
[----:B------:R-:W3:Y:S04]  /*30d50*/  LDL.LU R9, [R1+0x2c4] ;  /* 0x0002c40001097983 */ /* 0x000ee80000300800 */
[----:B0-----:R-:W3:Y:S01]  /*30d60*/  LDL.LU R10, [R1+0x2c8] ;  /* 0x0002c800010a7983 */ /* 0x001ee20000300800 */
[----:B------:R-:W3:Y:S01]  /*30d70*/  LDL.LU R11, [R1+0x2cc] ;  /* 0x0002cc00010b7983 */ /* 0x000ee20000300800 */
[C---:B--2---:R-:W-:Y:S11]  /*30d80*/  HMMA.16816.F32.BF16 R20, R12.reuse, R6, R20 ;  /* 0x000000060c14723c */ /* 0x044ff60000041814 */
[----:B------:R-:W-:Y:S11]  /*30d90*/  @!UPT UIADD3 URZ, URZ, URZ, URZ ;  /* 0x0000003f3f3ff290 */ /* 0x000ff6000fffe03f */
[----:B------:R-:W-:Y:S01]  /*30da0*/  @!UPT UIADD3 URZ, URZ, URZ, URZ ;  /* 0x0000003f3f3ff290 */ /* 0x000fe2000fffe03f */
[----:B------:R-:W-:Y:S01]  /*30db0*/  STL.64 [R1+0xb30], R20 ;  /* 0x000b301401007387 */ /* 0x000fe20000100a00 */
[----:B------:R-:W-:Y:S02]  /*30dc0*/  STL.64 [R1+0xb38], R22 ;  /* 0x000b381601007387 */ /* 0x000fe40000100a00 */
[----:B------:R0:W-:Y:S02]  /*30dd0*/  STL.64 [R1+0x3588], R6 ;  /* 0x0035880601007387 */ /* 0x0001e40000100a00 */
[----:B----4-:R-:W-:Y:S01]  /*30de0*/  STL [R1+0x3580], R5 ;  /* 0x0035800501007387 */ /* 0x010fe20000100800 */
[----:B------:R-:W1:Y:S04]  /*30df0*/  LDSM.16.MT88.4 R20, [R5+0x2000] ;  /* 0x002000000514783b */ /* 0x000e680000004200 */
[----:B0-----:R-:W2:Y:S04]  /*30e00*/  LDL.64 R6, [R1+0xf8] ;  /* 0x0000f80001067983 */ /* 0x001ea80000100a00 */
[----:B--2---:R0:W-:Y:S04]  /*30e10*/  STL.64 [R1+0x35a0], R6 ;  /* 0x0035a00601007387 */ /* 0x0041e80000100a00 */
[----:B0-----:R-:W2:Y:S04]  /*30e20*/  LDL.64 R6, [R1+0x108] ;  /* 0x0001080001067983 */ /* 0x001ea80000100a00 */
[----:B--2---:R0:W-:Y:S04]  /*30e30*/  STL.64 [R1+0x35b8], R6 ;  /* 0x0035b80601007387 */ /* 0x0041e80000100a00 */
[----:B0-----:R-:W2:Y:S04]  /*30e40*/  LDL.64 R6, [R1+0x118] ;  /* 0x0001180001067983 */ /* 0x001ea80000100a00 */
[----:B--2---:R0:W-:Y:S04]  /*30e50*/  STL.64 [R1+0x35d0], R6 ;  /* 0x0035d00601007387 */ /* 0x0041e80000100a00 */
[----:B0-----:R-:W3:Y:S01]  /*30e60*/  LDL.64 R6, [R1+0x38] ;  /* 0x0000380001067983 */ /* 0x001ee20000100a00 */
[----:B-1----:R-:W-:Y:S02]  /*30e70*/  STL.64 [R1+0x3428], R22 ;  /* 0x0034281601007387 */ /* 0x002fe40000100a00 */
[----:B------:R0:W-:Y:S02]  /*30e80*/  STL.64 [R1+0x3420], R20 ;  /* 0x0034201401007387 */ /* 0x0001e40000100a00 */
[----:B0-----:R-:W2:Y:S01]  /*30e90*/  LDL.LU R20, [R1+0x290] ;  /* 0x0002900001147983 */ /* 0x001ea20000300800 */
[----:B------:R-:W2:Y:S02]  /*30ea0*/  LDL.LU R21, [R1+0x294] ;  /* 0x0002940001157983 */ /* 0x000ea40000300800 */
[----:B------:R-:W4:Y:S02]  /*30eb0*/  LDL.LU R22, [R1+0x298] ;  /* 0x0002980001167983 */ /* 0x000f240000300800 */
[----:B------:R-:W4:Y:S01]  /*30ec0*/  LDL.LU R23, [R1+0x29c] ;  /* 0x00029c0001177983 */ /* 0x000f220000300800 */
[C---:B---3--:R-:W-:Y:S01]  /*30ed0*/  HMMA.16816.F32.BF16 R8, R12.reuse, R6, R8 ;  /* 0x000000060c08723c */ /* 0x048fe20000041808 */
[----:B------:R-:W-:Y:S01]  /*30ee0*/  IMAD.MOV.U32 R3, RZ, RZ, R7 ;  /* 0x000000ffff037224 */ /* 0x000fe200078e0007 */
[----:B----4-:R0:W-:Y:S01]  /*30ef0*/  STL.64 [R1+0x35e8], R22 ;  /* 0x0035e81601007387 */ /* 0x0101e20000100a00 */
[----:B--2---:R-:W-:Y:S03]  /*30f00*/  STL.64 [R1+0x35e0], R20 ;  /* 0x0035e01401007387 */ /* 0x004fe60000100a00 */
[----:B0-----:R-:W2:Y:S11]  /*30f10*/  LDL.64 R22, [R1+0x148] ;  /* 0x0001480001167983 */ /* 0x001eb60000100a00 */
[----:B------:R-:W-:Y:S06]  /*30f20*/  @!UPT UIADD3 URZ, URZ, URZ, URZ ;  /* 0x0000003f3f3ff290 */ /* 0x000fec000fffe03f */
[----:B------:R0:W-:Y:S02]  /*30f30*/  STL.64 [R1+0xc10], R8 ;  /* 0x000c100801007387 */ /* 0x0001e40000100a00 */
[----:B------:R-:W-:Y:S02]  /*30f40*/  STL.64 [R1+0xc18], R10 ;  /* 0x000c180a01007387 */ /* 0x000fe40000100a00 */
[----:B0-----:R-:W-:Y:S02]  /*30f50*/  IMAD.MOV.U32 R8, RZ, RZ, R6 ;  /* 0x000000ffff087224 */ /* 0x001fe400078e0006 */
[----:B------:R-:W3:Y:S01]  /*30f60*/  LDL.64 R6, [R1+0x128] ;  /* 0x0001280001067983 */ /* 0x000ee20000100a00 */
[C---:B------:R-:W-:Y:S01]  /*30f70*/  HMMA.16816.F32.BF16 R16, R12.reuse, R26, R16 ;  /* 0x0000001a0c10723c */ /* 0x040fe20000041810 */
[----:B------:R-:W-:Y:S02]  /*30f80*/  IMAD.MOV.U32 R9, RZ, RZ, R27 ;  /* 0x000000ffff097224 */ /* 0x000fe400078e001b */
[----:B---3--:R0:W-:Y:S04]  /*30f90*/  STL.64 [R1+0x35d8], R6 ;  /* 0x0035d80601007387 */ /* 0x0081e80000100a00 */
[----:B0-----:R-:W3:Y:S11]  /*30fa0*/  LDL.64 R6, [R1+0x138] ;  /* 0x0001380001067983 */ /* 0x001ef60000100a00 */
[----:B------:R-:W-:Y:S05]  /*30fb0*/  @!UPT UIADD3 URZ, URZ, URZ, URZ ;  /* 0x0000003f3f3ff290 */ /* 0x000fea000fffe03f */
[----:B------:R0:W-:Y:S02]  /*30fc0*/  STL.64 [R1+0xc00], R16 ;  /* 0x000c001001007387 */ /* 0x0001e40000100a00 */
[----:B------:R1:W-:Y:S02]  /*30fd0*/  STL.64 [R1+0xc08], R18 ;  /* 0x000c081201007387 */ /* 0x0003e40000100a00 */
[----:B0-----:R-:W-:Y:S01]  /*30fe0*/  IMAD.MOV.U32 R16, RZ, RZ, R26 ;  /* 0x000000ffff107224 */ /* 0x001fe200078e001a */
[----:B-1----:R-:W4:Y:S01]  /*30ff0*/  LDL.LU.64 R18, [R1+0x3608] ;  /* 0x0036080001127983 */ /* 0x002f220000300a00 */
[----:B------:R-:W2:Y:S02]  /*31000*/  LDL.LU.64 R26, [R1+0x3600] ;  /* 0x00360000011a7983 */ /* 0x000ea40000300a00 */
[----:B------:R-:W2:Y:S02]  /*31010*/  LDL.LU.64 R24, [R1+0x35f8] ;  /* 0x0035f80001187983 */ /* 0x000ea40000300a00 */
[C---:B--2---:R-:W-:Y:S11]  /*31020*/  HMMA.16816.F32.BF16 R24, R12.reuse, R22, R24 ;  /* 0x000000160c18723c */ /* 0x044ff60000041818 */
[----:B------:R-:W-:Y:S11]  /*31030*/  @!UPT UIADD3 URZ, URZ, URZ, URZ ;  /* 0x0000003f3f3ff290 */ /* 0x000ff6000fffe03f */
[----:B------:R-:W-:Y:S01]  /*31040*/  @!UPT UIADD3 URZ, URZ, URZ, URZ ;  /* 0x0000003f3f3ff290 */ /* 0x000fe2000fffe03f */
[----:B------:R-:W-:Y:S01]  /*31050*/  STL.64 [R1+0xbf0], R24 ;  /* 0x000bf01801007387 */ /* 0x000fe20000100a00 */
[----:B------:R0:W-:Y:S03]  /*31060*/  STL.64 [R1+0xbf8], R26 ;  /* 0x000bf81a01007387 */ /* 0x0001e60000100a00 */
[----:B0-----:R-:W2:Y:S01]  /*31070*/  LDL.LU.64 R26, [R1+0x35f0] ;  /* 0x0035f000011a7983 */ /* 0x001ea20000300a00 */
[----:B------:R-:W-:Y:S02]  /*31080*/  IMAD.MOV.U32 R24, RZ, RZ, R22 ;  /* 0x000000ffff187224 */ /* 0x000fe400078e0016 */
[----:B------:R-:W-:Y:S02]  /*31090*/  IMAD.MOV.U32 R17, RZ, RZ, R23 ;  /* 0x000000ffff117224 */ /* 0x000fe400078e0017 */
[----:B------:R-:W3:Y:S01]  /*310a0*/  LDL.LU.64 R22, [R1+0x35e8] ;  /* 0x0035e80001167983 */ /* 0x000ee20000300a00 */
[----:B------:R-:W3:Y:S03]  /*310b0*/  LDL.LU.64 R20, [R1+0x35e0] ;  /* 0x0035e00001147983 */ /* 0x000ee60000300a00 */
[----:B--2---:R-:W-:Y:S01]  /*310c0*/  STL.64 [R1+0x35c8], R26 ;  /* 0x0035c81a01007387 */ /* 0x004fe20000100a00 */
[----:B------:R0:W-:Y:S03]  /*310d0*/  STL [R1+0x35c0], R24 ;  /* 0x0035c01801007387 */ /* 0x0001e60000100800 */
[----:B0-----:R-:W2:Y:S01]  /*310e0*/  LDL.LU R24, [R1+0x270] ;  /* 0x0002700001187983 */ /* 0x001ea20000300800 */
[----:B------:R-:W2:Y:S02]  /*310f0*/  LDL.LU R25, [R1+0x274] ;  /* 0x0002740001197983 */ /* 0x000ea40000300800 */
[----:B------:R-:W2:Y:S02]  /*31100*/  LDL.LU R26, [R1+0x278] ;  /* 0x00027800011a7983 */ /* 0x000ea40000300800 */
[----:B------:R-:W2:Y:S01]  /*31110*/  LDL.LU R27, [R1+0x27c] ;  /* 0x00027c00011b7983 */ /* 0x000ea20000300800 */
[----:B----4-:R-:W-:Y:S01]  /*31120*/  STL.64 [R1+0x3598], R18 ;  /* 0x0035981201007387 */ /* 0x010fe20000100a00 */
[----:B------:R0:W-:Y:S03]  /*31130*/  STL.64 [R1+0x3590], R16 ;  /* 0x0035901001007387 */ /* 0x0001e60000100a00 */
[----:B0-----:R-:W4:Y:S01]  /*31140*/  LDL.LU R16, [R1+0x250] ;  /* 0x0002500001107983 */ /* 0x001f220000300800 */
[----:B------:R-:W4:Y:S02]  /*31150*/  LDL.LU R17, [R1+0x254] ;  /* 0x0002540001117983 */ /* 0x000f240000300800 */
[----:B------:R-:W2:Y:S02]  /*31160*/  LDL.LU R18, [R1+0x258] ;  /* 0x0002580001127983 */ /* 0x000ea40000300800 */
[----:B------:R-:W2:Y:S01]  /*31170*/  LDL.LU R19, [R1+0x25c] ;  /* 0x00025c0001137983 */ /* 0x000ea20000300800 */
[C---:B---3--:R-:W-:Y:S01]  /*31180*/  HMMA.16816.F32.BF16 R20, R12.reuse, R6, R20 ;  /* 0x000000060c14723c */ /* 0x048fe20000041814 */
[----:B--2---:R-:W-:Y:S01]  /*31190*/  STL.64 [R1+0x35b0], R18 ;  /* 0x0035b01201007387 */ /* 0x004fe20000100a00 */
[----:B----4-:R0:W-:Y:S03]  /*311a0*/  STL.64 [R1+0x35a8], R16 ;  /* 0x0035a81001007387 */ /* 0x0101e60000100a00 */
[----:B0-----:R-:W2:Y:S01]  /*311b0*/  LDL.LU R16, [R1+0x260] ;  /* 0x0002600001107983 */ /* 0x001ea20000300800 */
[----:B------:R-:W2:Y:S02]  /*311c0*/  LDL.LU R17, [R1+0x264] ;  /* 0x0002640001117983 */ /* 0x000ea40000300800 */
[----:B------:R-:W2:Y:S02]  /*311d0*/  LDL.LU R18, [R1+0x268] ;  /* 0x0002680001127983 */ /* 0x000ea40000300800 */
[----:B------:R-:W2:Y:S01]  /*311e0*/  LDL.LU R19, [R1+0x26c] ;  /* 0x00026c0001137983 */ /* 0x000ea20000300800 */
[----:B------:R-:W3:Y:S11]  /*311f0*/  LDL.64 R10, [R1+0xe8] ;  /* 0x0000e800010a7983 */ /* 0x000ef60000100a00 */
[----:B------:R-:W-:Y:S01]  /*31200*/  @!UPT UIADD3 URZ, URZ, URZ, URZ ;  /* 0x0000003f3f3ff290 */ /* 0x000fe2000fffe03f */
[----:B------:R0:W-:Y:S02]  /*31210*/  STL.64 [R1+0xbe0], R20 ;  /* 0x000be01401007387 */ /* 0x0001e40000100a00 */
[----:B------:R-:W-:Y:S02]  /*31220*/  STL.64 [R1+0xbe8], R22 ;  /* 0x000be81601007387 */ /* 0x000fe40000100a00 */
[----:B0-----:R-:W-:Y:S02]  /*31230*/  IMAD.MOV.U32 R20, RZ, RZ, R7 ;  /* 0x000000ffff147224 */ /* 0x001fe400078e0007 */
[----:B------:R-:W-:Y:S02]  /*31240*/  IMAD.MOV.U32 R21, RZ, RZ, R6 ;  /* 0x000000ffff157224 */ /* 0x000fe400078e0006 */
[----:B------:R-:W4:Y:S01]  /*31250*/  LDL.LU.64 R6, [R1+0x35d8] ;  /* 0x0035d80001067983 */ /* 0x000f220000300a00 */
[----:B------:R0:W-:Y:S02]  /*31260*/  STL [R1+0x34bc], R20 ;  /* 0x0034bc1401007387 */ /* 0x0001e40000100800 */
[----:B------:R1:W-:Y:S01]  /*31270*/  STL [R1+0x34b8], R21 ;  /* 0x0034b81501007387 */ /* 0x0003e20000100800 */
[----:B0-----:R-:W4:Y:S01]  /*31280*/  LDL.LU R20, [R1+0x280] ;  /* 0x0002800001147983 */ /* 0x001f220000300800 */
[----:B-1----:R-:W4:Y:S02]  /*31290*/  LDL.LU R21, [R1+0x284] ;  /* 0x0002840001157983 */ /* 0x002f240000300800 */
[----:B------:R-:W4:Y:S02]  /*312a0*/  LDL.LU R22, [R1+0x288] ;  /* 0x0002880001167983 */ /* 0x000f240000300800 */
[----:B------:R-:W4:Y:S02]  /*312b0*/  LDL.LU R23, [R1+0x28c] ;  /* 0x00028c0001177983 */ /* 0x000f240000300800 */
[C---:B----4-:R-:W-:Y:S11]  /*312c0*/  HMMA.16816.F32.BF16 R20, R12.reuse, R6, R20 ;  /* 0x000000060c14723c */ /* 0x050ff60000041814 */
[----:B------:R-:W-:Y:S11]  /*312d0*/  @!UPT UIADD3 URZ, URZ, URZ, URZ ;  /* 0x0000003f3f3ff290 */ /* 0x000ff6000fffe03f */
[----:B------:R-:W-:Y:S01]  /*312e0*/  @!UPT UIADD3 URZ, URZ, URZ, URZ ;  /* 0x0000003f3f3ff290 */ /* 0x000fe2000fffe03f */
[----:B------:R-:W-:Y:S01]  /*312f0*/  STL.64 [R1+0xbd0], R20 ;  /* 0x000bd01401007387 */ /* 0x000fe20000100a00 */
[----:B------:R0:W-:Y:S02]  /*31300*/  STL.64 [R1+0xbd8], R22 ;  /* 0x000bd81601007387 */ /* 0x0001e40000100a00 */
[----:B0-----:R-:W-:Y:S02]  /*31310*/  IMAD.MOV.U32 R23, RZ, RZ, R6 ;  /* 0x000000ffff177224 */ /* 0x001fe400078e0006 */
[----:B------:R-:W-:Y:S02]  /*31320*/  IMAD.MOV.U32 R22, RZ, RZ, R7 ;  /* 0x000000ffff167224 */ /* 0x000fe400078e0007 */
[----:B------:R-:W4:Y:S02]  /*31330*/  LDL.LU.64 R6, [R1+0x35d0] ;  /* 0x0035d00001067983 */ /* 0x000f240000300a00 */
[C---:B----4-:R-:W-:Y:S01]  /*31340*/  HMMA.16816.F32.BF16 R24, R12.reuse, R6, R24 ;  /* 0x000000060c18723c */ /* 0x050fe20000041818 */
[----:B------:R-:W-:Y:S11]  /*31350*/  IMAD.MOV.U32 R28, RZ, RZ, R6 ;  /* 0x000000ffff1c7224 */ /* 0x000ff600078e0006 */
[----:B------:R-:W-:Y:S11]  /*31360*/  @!UPT UIADD3 URZ, URZ, URZ, URZ ;  /* 0x0000003f3f3ff290 */ /* 0x000ff6000fffe03f */
[----:B------:R0:W-:Y:S01]  /*31370*/  STL.64 [R1+0xbc0], R24 ;  /* 0x000bc01801007387 */ /* 0x0001e20000100a00 */
[----:B------:R1:W-:Y:S02]  /*31380*/  STL.64 [R1+0xbc8], R26 ;  /* 0x000bc81a01007387 */ /* 0x0003e40000100a00 */
[----:B0-----:R-:W-:Y:S01]  /*31390*/  IMAD.MOV.U32 R25, RZ, RZ, R7 ;  /* 0x000000ffff197224 */ /* 0x001fe200078e0007 */
[----:B-1----:R-:W4:Y:S01]  /*313a0*/  LDL.LU.64 R26, [R1+0x35c8] ;  /* 0x0035c800011a7983 */ /* 0x002f220000300a00 */
[----:B------:R-:W2:Y:S02]  /*313b0*/  LDL.LU R24, [R1+0x35c0] ;  /* 0x0035c00001187983 */ /* 0x000ea40000300800 */
        /* <DEDUP_REMOVED lines=19> */
[----:B------:R-:W3:Y:S01]  /*314f0*/  LDL.LU R5, [R1+0x3580] ;  /* 0x0035800001057983 */ /* 0x000ee20000300800 */
[----:B--2---:R-:W-:Y:S01]  /*31500*/  STL.64 [R1+0x3518], R6 ;  /* 0x0035180601007387 */ /* 0x004fe20000100a00 */
[----:B---3--:R0:W-:Y:S03]  /*31510*/  STL.64 [R1+0x3510], R4 ;  /* 0x0035100401007387 */ /* 0x0081e60000100a00 */
[----:B0-----:R-:W2:Y:S01]  /*31520*/  LDL.LU R4, [R1+0x240] ;  /* 0x0002400001047983 */ /* 0x001ea20000300800 */
[----:B------:R-:W2:Y:S02]  /*31530*/  LDL.LU R5, [R1+0x244] ;  /* 0x0002440001057983 */ /* 0x000ea40000300800 */
[----:B------:R-:W2:Y:S02]  /*31540*/  LDL.LU R6, [R1+0x248] ;  /* 0x0002480001067983 */ /* 0x000ea40000300800 */
[----:B------:R-:W2:Y:S01]  /*31550*/  LDL.LU R7, [R1+0x24c] ;  /* 0x00024c0001077983 */ /* 0x000ea20000300800 */
[----:B------:R0:W-:Y:S01]  /*31560*/  STL.64 [R1+0x34c8], R22 ;  /* 0x0034c81601007387 */ /* 0x0001e20000100a00 */
[----:B------:R-:W-:Y:S02]  /*31570*/  STL.64 [R1+0x34c0], R20 ;  /* 0x0034c01401007387 */ /* 0x000fe40000100a00 */
[----:B0-----:R-:W-:-:S02]  /*31580*/  IMAD.MOV.U32 R22, RZ, RZ, R24 ;  /* 0x000000ffff167224 */ /* 0x001fc400078e0018 */
[----:B------:R-:W-:-:S05]  /*31590*/  IMAD.MOV.U32 R23, RZ, RZ, R17 ;  /* 0x000000ffff177224 */ /* 0x000fca00078e0011 */
[----:B------:R0:W-:Y:S01]  /*315a0*/  STL.64 [R1+0x34d8], R22 ;  /* 0x0034d81601007387 */ /* 0x0001e20000100a00 */
[----:B------:R-:W-:Y:S02]  /*315b0*/  IMAD.MOV.U32 R24, RZ, RZ, R10 ;  /* 0x000000ffff187224 */ /* 0x000fe400078e000a */
[----:B0-----:R-:W-:Y:S02]  /*315c0*/  IMAD.MOV.U32 R22, RZ, RZ, R16 ;  /* 0x000000ffff167224 */ /* 0x001fe400078e0010 */
[----:B------:R-:W-:-:S05]  /*315d0*/  IMAD.MOV.U32 R23, RZ, RZ, R9 ;  /* 0x000000ffff177224 */ /* 0x000fca00078e0009 */
[----:B------:R0:W-:Y:S02]  /*315e0*/  STL.64 [R1+0x34f0], R22 ;  /* 0x0034f01601007387 */ /* 0x0001e40000100a00 */
[----:B0-----:R-:W-:Y:S02]  /*315f0*/  IMAD.MOV.U32 R22, RZ, RZ, R8 ;  /* 0x000000ffff167224 */ /* 0x001fe400078e0008 */
[----:B------:R-:W-:-:S05]  /*31600*/  IMAD.MOV.U32 R23, RZ, RZ, R3 ;  /* 0x000000ffff177224 */ /* 0x000fca00078e0003 */
[----:B------:R-:W-:Y:S01]  /*31610*/  STL.64 [R1+0x3508], R22 ;  /* 0x0035081601007387 */ /* 0x000fe20000100a00 */
[----:B------:R-:W-:Y:S01]  /*31620*/  IMAD.MOV.U32 R3, RZ, RZ, R11 ;  /* 0x000000ffff037224 */ /* 0x000fe200078e000b */
[----:B--2---:R-:W-:Y:S11]  /*31630*/  HMMA.16816.F32.BF16 R4, R12, R10, R4 ;  /* 0x0000000a0c04723c */ /* 0x004ff60000041804 */
[----:B------:R-:W-:Y:S11]  /*31640*/  @!UPT UIADD3 URZ, URZ, URZ, URZ ;  /* 0x0000003f3f3ff290 */ /* 0x000ff6000fffe03f */
[----:B------:R-:W-:Y:S01]  /*31650*/  @!UPT UIADD3 URZ, URZ, URZ, URZ ;  /* 0x0000003f3f3ff290 */ /* 0x000fe2000fffe03f */
[----:B------:R0:W-:Y:S01]  /*31660*/  STL.64 [R1+0xb90], R4 ;  /* 0x000b900401007387 */ /* 0x0001e20000100a00 */
[----:B------:R1:W-:Y:S02]  /*31670*/  STL.64 [R1+0xb98], R6 ;  /* 0x000b980601007387 */ /* 0x0003e40000100a00 */
[----:B----4-:R-:W-:Y:S02]  /*31680*/  STL.64 [R1+0x3538], R26 ;  /* 0x0035381a01007387 */ /* 0x010fe40000100a00 */
[----:B------:R-:W-:Y:S01]  /*31690*/  STL.64 [R1+0x3530], R24 ;  /* 0x0035301801007387 */ /* 0x000fe20000100a00 */
[----:B0-----:R-:W2:Y:S01]  /*316a0*/  LDL.LU R4, [R1+0x170] ;  /* 0x0001700001047983 */ /* 0x001ea20000300800 */
[----:B------:R-:W2:Y:S02]  /*316b0*/  LDL.LU R5, [R1+0x174] ;  /* 0x0001740001057983 */ /* 0x000ea40000300800 */
[----:B-1----:R-:W3:Y:S02]  /*316c0*/  LDL.LU R6, [R1+0x178] ;  /* 0x0001780001067983 */ /* 0x002ee40000300800 */
[----:B------:R-:W3:Y:S01]  /*316d0*/  LDL.LU R7, [R1+0x17c] ;  /* 0x00017c0001077983 */ /* 0x000ee20000300800 */
[----:B------:R-:W4:Y:S01]  /*316e0*/  LDL.LU R8, [R1+0x190] ;  /* 0x0001900001087983 */ /* 0x000f220000300800 */
[----:B------:R-:W4:Y:S02]  /*316f0*/  LDL.LU R9, [R1+0x194] ;  /* 0x0001940001097983 */ /* 0x000f240000300800 */
[----:B------:R-:W2:Y:S02]  /*31700*/  LDL.LU R10, [R1+0x198] ;  /* 0x00019800010a7983 */ /* 0x000ea40000300800 */
[----:B------:R-:W2:Y:S02]  /*31710*/  LDL.LU R11, [R1+0x19c] ;  /* 0x00019c00010b7983 */ /* 0x000ea40000300800 */
[----:B--2---:R0:W-:Y:S01]  /*31720*/  STL.64 [R1+0x3550], R10 ;  /* 0x0035500a01007387 */ /* 0x0041e20000100a00 */
[----:B----4-:R-:W-:Y:S03]  /*31730*/  STL.64 [R1+0x3548], R8 ;  /* 0x0035480801007387 */ /* 0x010fe60000100a00 */
[----:B0-----:R-:W2:Y:S04]  /*31740*/  LDL.64 R10, [R1+0x18] ;  /* 0x00001800010a7983 */ /* 0x001ea80000100a00 */
[----:B--2---:R0:W-:Y:S02]  /*31750*/  STL.64 [R1+0x3558], R10 ;  /* 0x0035580a01007387 */ /* 0x0041e40000100a00 */
[----:B0-----:R-:W-:-:S02]  /*31760*/  IMAD.MOV.U32 R10, RZ, RZ, R2 ;  /* 0x000000ffff0a7224 */ /* 0x001fc400078e0002 */
[----:B------:R-:W-:-:S05]  /*31770*/  IMAD.MOV.U32 R11, RZ, RZ, R0 ;  /* 0x000000ffff0b7224 */ /* 0x000fca00078e0000 */
[----:B------:R0:W-:Y:S01]  /*31780*/  STL.64 [R1+0x3578], R10 ;  /* 0x0035780a01007387 */ /* 0x0001e20000100a00 */
[----:B------:R-:W2:Y:S02]  /*31790*/  LDL.LU R8, [R1+0x1d0] ;  /* 0x0001d00001087983 */ /* 0x000ea40000300800 */
[----:B------:R-:W2:Y:S01]  /*317a0*/  LDL.LU R9, [R1+0x1d4] ;  /* 0x0001d40001097983 */ /* 0x000ea20000300800 */
[----:B0-----:R-:W2:Y:S01]  /*317b0*/  LDL.LU R10, [R1+0x1d8] ;  /* 0x0001d800010a7983 */ /* 0x001ea20000300800 */
[----:B------:R-:W2:Y:S02]  /*317c0*/  LDL.LU R11, [R1+0x1dc] ;  /* 0x0001dc00010b7983 */ /* 0x000ea40000300800 */
[----:B------:R-:W4:Y:S02]  /*317d0*/  LDL.64 R26, [R1+0x8] ;  /* 0x00000800011a7983 */ /* 0x000f240000100a00 */
[----:B------:R-:W-:Y:S02]  /*317e0*/  IMAD.MOV.U32 R2, RZ, RZ, R18 ;  /* 0x000000ffff027224 */ /* 0x000fe400078e0012 */
[----:B------:R-:W-:Y:S01]  /*317f0*/  IMAD.MOV.U32 R0, RZ, RZ, R19 ;  /* 0x000000ffff007224 */ /* 0x000fe200078e0013 */
[----:B--2---:R-:W-:Y:S01]  /*31800*/  HMMA.16816.F32.BF16 R12, R12, R18, R8 ;  /* 0x000000120c0c723c */ /* 0x004fe20000041808 */
[----:B----4-:R0:W-:Y:S01]  /*31810*/  STL.64 [R1+0x3560], R26 ;  /* 0x0035601a01007387 */ /* 0x0101e20000100a00 */
[----:B------:R-:W2:Y:S02]  /*31820*/  LDL.LU R24, [R1+0x1b0] ;  /* 0x0001b00001187983 */ /* 0x000ea40000300800 */
[----:B------:R-:W2:Y:S01]  /*31830*/  LDL.LU R25, [R1+0x1b4] ;  /* 0x0001b40001197983 */ /* 0x000ea20000300800 */
[----:B0-----:R-:W2:Y:S01]  /*31840*/  LDL.LU R26, [R1+0x1b8] ;  /* 0x0001b800011a7983 */ /* 0x001ea20000300800 */
[----:B------:R-:W2:Y:S02]  /*31850*/  LDL.LU R27, [R1+0x1bc] ;  /* 0x0001bc00011b7983 */ /* 0x000ea40000300800 */
[----:B---3--:R-:W-:Y:S02]  /*31860*/  STL.64 [R1+0x3528], R6 ;  /* 0x0035280601007387 */ /* 0x008fe40000100a00 */
[----:B------:R0:W-:Y:S02]  /*31870*/  STL.64 [R1+0x3520], R4 ;  /* 0x0035200401007387 */ /* 0x0001e40000100a00 */
[----:B0-----:R-:W3:Y:S01]  /*31880*/  LDL.LU R4, [R1+0x180] ;  /* 0x0001800001047983 */ /* 0x001ee20000300800 */
[----:B------:R-:W3:Y:S02]  /*31890*/  LDL.LU R5, [R1+0x184] ;  /* 0x0001840001057983 */ /* 0x000ee40000300800 */
[----:B------:R-:W3:Y:S02]  /*318a0*/  LDL.LU R6, [R1+0x188] ;  /* 0x0001880001067983 */ /* 0x000ee40000300800 */
[----:B------:R-:W3:Y:S01]  /*318b0*/  LDL.LU R7, [R1+0x18c] ;  /* 0x00018c0001077983 */ /* 0x000ee20000300800 */
[----:B------:R-:W4:Y:S01]  /*318c0*/  LDL.LU R20, [R1+0x160] ;  /* 0x0001600001147983 */ /* 0x000f220000300800 */
[----:B------:R-:W4:Y:S02]  /*318d0*/  LDL.LU R21, [R1+0x164] ;  /* 0x0001640001157983 */ /* 0x000f240000300800 */
[----:B------:R-:W4:Y:S02]  /*318e0*/  LDL.LU R22, [R1+0x168] ;  /* 0x0001680001167983 */ /* 0x000f240000300800 */
[----:B------:R-:W4:Y:S01]  /*318f0*/  LDL.LU R23, [R1+0x16c] ;  /* 0x00016c0001177983 */ /* 0x000f220000300800 */
[----:B------:R-:W2:Y:S01]  /*31900*/  LDL.LU.64 R10, [R1+0x3578] ;  /* 0x00357800010a7983 */ /* 0x000ea20000300a00 */
[----:B------:R0:W-:Y:S02]  /*31910*/  STL.64 [R1+0xb20], R12 ;  /* 0x000b200c01007387 */ /* 0x0001e40000100a00 */
[----:B------:R1:W-:Y:S02]  /*31920*/  STL.64 [R1+0xb28], R14 ;  /* 0x000b280e01007387 */ /* 0x0003e40000100a00 */
[----:B------:R-:W2:Y:S01]  /*31930*/  LDL.LU.64 R18, [R1+0x3570] ;  /* 0x0035700001127983 */ /* 0x000ea20000300a00 */
[----:B------:R-:W2:Y:S04]  /*31940*/  LDL.LU.64 R16, [R1+0x3568] ;  /* 0x0035680001107983 */ /* 0x000ea80000300a00 */
[----:B0-----:R-:W3:Y:S01]  /*31950*/  LDL.LU R12, [R1+0x1a0] ;  /* 0x0001a000010c7983 */ /* 0x001ee20000300800 */
[----:B------:R-:W3:Y:S02]  /*31960*/  LDL.LU R13, [R1+0x1a4] ;  /* 0x0001a400010d7983 */ /* 0x000ee40000300800 */
[----:B-1----:R-:W3:Y:S02]  /*31970*/  LDL.LU R14, [R1+0x1a8] ;  /* 0x0001a800010e7983 */ /* 0x002ee40000300800 */
[----:B------:R-:W3:Y:S01]  /*31980*/  LDL.LU R15, [R1+0x1ac] ;  /* 0x0001ac00010f7983 */ /* 0x000ee20000300800 */
[C---:B--2---:R-:W-:Y:S01]  /*31990*/  HMMA.16816.F32.BF16 R8, R16.reuse, R10, R24 ;  /* 0x0000000a1008723c */ /* 0x044fe20000041818 */
[----:B------:R-:W2:Y:S11]  /*319a0*/  LDL.LU.64 R26, [R1+0x3560] ;  /* 0x00356000011a7983 */ /* 0x000eb60000300a00 */
[----:B------:R-:W-:Y:S11]  /*319b0*/  @!UPT UIADD3 URZ, URZ, URZ, URZ ;  /* 0x0000003f3f3ff290 */ /* 0x000ff6000fffe03f */
[----:B------:R-:W-:Y:S01]  /*319c0*/  STL.64 [R1+0xc90], R8 ;  /* 0x000c900801007387 */ /* 0x000fe20000100a00 */
[----:B------:R0:W-:Y:S03]  /*319d0*/  STL.64 [R1+0xc98], R10 ;  /* 0x000c980a01007387 */ /* 0x0001e60000100a00 */
[----:B0-----:R-:W3:Y:S02]  /*319e0*/  LDL.LU.64 R10, [R1+0x3558] ;  /* 0x00355800010a7983 */ /* 0x001ee40000300a00 */
[C---:B---3--:R-:W-:Y:S11]  /*319f0*/  HMMA.16816.F32.BF16 R12, R16.reuse, R10, R12 ;  /* 0x0000000a100c723c */ /* 0x048ff6000004180c */
[----:B------:R-:W-:Y:S11]  /*31a00*/  @!UPT UIADD3 URZ, URZ, URZ, URZ ;  /* 0x0000003f3f3ff290 */ /* 0x000ff6000fffe03f */
[----:B------:R-:W-:Y:S01]  /*31a10*/  @!UPT UIADD3 URZ, URZ, URZ, URZ ;  /* 0x0000003f3f3ff290 */ /* 0x000fe2000fffe03f */
[----:B------:R0:W-:Y:S01]  /*31a20*/  STL.64 [R1+0xc80], R12 ;  /* 0x000c800c01007387 */ /* 0x0001e20000100a00 */
[----:B------:R-:W-:Y:S02]  /*31a30*/  STL.64 [R1+0xc88], R14 ;  /* 0x000c880e01007387 */ /* 0x000fe40000100a00 */
[----:B0-----:R-:W-:Y:S02]  /*31a40*/  IMAD.MOV.U32 R13, RZ, RZ, R10 ;  /* 0x000000ffff0d7224 */ /* 0x001fe400078e000a */
[----:B------:R-:W-:Y:S02]  /*31a50*/  IMAD.MOV.U32 R12, RZ, RZ, R11 ;  /* 0x000000ffff0c7224 */ /* 0x000fe400078e000b */
[----:B------:R-:W2:Y:S01]  /*31a60*/  LDL.LU.64 R10, [R1+0x3550] ;  /* 0x00355000010a7983 */ /* 0x000ea20000300a00 */
[----:B------:R-:W2:Y:S02]  /*31a70*/  LDL.LU.64 R8, [R1+0x3548] ;  /* 0x0035480001087983 */ /* 0x000ea40000300a00 */
[----:B------:R0:W-:Y:S02]  /*31a80*/  STL.64 [R1+0x34d0], R12 ;  /* 0x0034d00c01007387 */ /* 0x0001e40000100a00 */
        /* <DEDUP_REMOVED lines=9> */
[----:B------:R-:W3:Y:S01]  /*31b20*/  LDL.LU R15, [R1+0xbc] ;  /* 0x0000bc00010f7983 */ /* 0x000ee20000300800 */
[C---:B------:R-:W-:Y:S01]  /*31b30*/  HMMA.16816.F32.BF16 R8, R16.reuse, R26, R8 ;  /* 0x0000001a1008723c */ /* 0x040fe20000041808 */
[----:B---3--:R-:W-:Y:S01]  /*31b40*/  STL.64 [R1+0x3500], R14 ;  /* 0x0035000e01007387 */ /* 0x008fe20000100a00 */
[----:B--2---:R0:W-:Y:S03]  /*31b50*/  STL.64 [R1+0x34f8], R12 ;  /* 0x0034f80c01007387 */ /* 0x0041e60000100a00 */
[----:B0-----:R-:W2:Y:S01]  /*31b60*/  LDL.LU R12, [R1+0xc0] ;  /* 0x0000c000010c7983 */ /* 0x001ea20000300800 */
[----:B------:R-:W2:Y:S02]  /*31b70*/  LDL.LU R13, [R1+0xc4] ;  /* 0x0000c400010d7983 */ /* 0x000ea40000300800 */
[----:B------:R-:W2:Y:S02]  /*31b80*/  LDL.LU R14, [R1+0xc8] ;  /* 0x0000c800010e7983 */ /* 0x000ea40000300800 */
[----:B------:R-:W2:Y:S11]  /*31b90*/  LDL.LU R15, [R1+0xcc] ;  /* 0x0000cc00010f7983 */ /* 0x000eb60000300800 */
[----:B------:R-:W-:Y:S02]  /*31ba0*/  @!UPT UIADD3 URZ, URZ, URZ, URZ ;  /* 0x0000003f3f3ff290 */ /* 0x000fe4000fffe03f */
[----:B------:R0:W-:Y:S01]  /*31bb0*/  STL.64 [R1+0xc70], R8 ;  /* 0x000c700801007387 */ /* 0x0001e20000100a00 */
[----:B------:R1:W-:Y:S02]  /*31bc0*/  STL.64 [R1+0xc78], R10 ;  /* 0x000c780a01007387 */ /* 0x0003e40000100a00 */
[----:B0-----:R-:W-:Y:S01]  /*31bd0*/  IMAD.MOV.U32 R9, RZ, RZ, R26 ;  /* 0x000000ffff097224 */ /* 0x001fe200078e001a */
[----:B-1----:R-:W3:Y:S01]  /*31be0*/  LDL.LU.64 R10, [R1+0x3540] ;  /* 0x00354000010a7983 */ /* 0x002ee20000300a00 */
[----:B------:R-:W-:Y:S02]  /*31bf0*/  IMAD.MOV.U32 R8, RZ, RZ, R27 ;  /* 0x000000ffff087224 */ /* 0x000fe400078e001b */
[----:B------:R-:W2:Y:S02]  /*31c00*/  LDL.LU.64 R26, [R1+0x3538] ;  /* 0x00353800011a7983 */ /* 0x000ea40000300a00 */
[----:B------:R-:W3:Y:S01]  /*31c10*/  LDL.LU.64 R24, [R1+0x3530] ;  /* 0x0035300001187983 */ /* 0x000ee20000300a00 */
[C---:B--2---:R-:W-:Y:S11]  /*31c20*/  HMMA.16816.F32.BF16 R4, R16.reuse, R26, R4 ;  /* 0x0000001a1004723c */ /* 0x044ff60000041804 */
[----:B------:R-:W-:Y:S11]  /*31c30*/  @!UPT UIADD3 URZ, URZ, URZ, URZ ;  /* 0x0000003f3f3ff290 */ /* 0x000ff6000fffe03f */
[----:B------:R-:W-:Y:S01]  /*31c40*/  @!UPT UIADD3 URZ, URZ, URZ, URZ ;  /* 0x0000003f3f3ff290 */ /* 0x000fe2000fffe03f */
[----:B------:R-:W-:Y:S01]  /*31c50*/  STL.64 [R1+0xc60], R4 ;  /* 0x000c600401007387 */ /* 0x000fe20000100a00 */
[----:B------:R0:W-:Y:S03]  /*31c60*/  STL.64 [R1+0xc68], R6 ;  /* 0x000c680601007387 */ /* 0x0001e60000100a00 */
[----:B0-----:R-:W3:Y:S01]  /*31c70*/  LDL.LU.64 R6, [R1+0x3528] ;  /* 0x0035280001067983 */ /* 0x001ee20000300a00 */
[----:B------:R-:W3:Y:S02]  /*31c80*/  LDL.LU.64 R4, [R1+0x3520] ;  /* 0x0035200001047983 */ /* 0x000ee40000300a00 */
[----:B------:R-:W-:Y:S01]  /*31c90*/  STL.64 [R1+0x33e8], R26 ;  /* 0x0033e81a01007387 */ /* 0x000fe20000100a00 */
[C---:B---3--:R-:W-:Y:S11]  /*31ca0*/  HMMA.16816.F32.BF16 R4, R16.reuse, R10, R4 ;  /* 0x0000000a1004723c */ /* 0x048ff60000041804 */
[----:B------:R-:W-:Y:S11]  /*31cb0*/  @!UPT UIADD3 URZ, URZ, URZ, URZ ;  /* 0x0000003f3f3ff290 */ /* 0x000ff6000fffe03f */
[----:B------:R-:W-:Y:S01]  /*31cc0*/  @!UPT UIADD3 URZ, URZ, URZ, URZ ;  /* 0x0000003f3f3ff290 */ /* 0x000fe2000fffe03f */
[----:B------:R-:W-:Y:S01]  /*31cd0*/  STL.64 [R1+0xc50], R4 ;  /* 0x000c500401007387 */ /* 0x000fe20000100a00 */
[----:B------:R0:W-:Y:S03]  /*31ce0*/  STL.64 [R1+0xc58], R6 ;  /* 0x000c580601007387 */ /* 0x0001e60000100a00 */
[----:B0-----:R-:W4:Y:S01]  /*31cf0*/  LDL.LU.64 R6, [R1+0x3518] ;  /* 0x0035180001067983 */ /* 0x001f220000300a00 */
[----:B------:R-:W2:Y:S02]  /*31d00*/  LDL.LU.64 R4, [R1+0x3510] ;  /* 0x0035100001047983 */ /* 0x000ea40000300a00 */
[----:B------:R-:W-:Y:S01]  /*31d10*/  STL.64 [R1+0x33e0], R10 ;  /* 0x0033e00a01007387 */ /* 0x000fe20000100a00 */
[C---:B----4-:R-:W-:Y:S11]  /*31d20*/  HMMA.16816.F32.BF16 R20, R16.reuse, R6, R20 ;  /* 0x000000061014723c */ /* 0x050ff60000041814 */
[----:B------:R-:W-:Y:S11]  /*31d30*/  @!UPT UIADD3 URZ, URZ, URZ, URZ ;  /* 0x0000003f3f3ff290 */ /* 0x000ff6000fffe03f */
[----:B------:R-:W-:Y:S01]  /*31d40*/  @!UPT UIADD3 URZ, URZ, URZ, URZ ;  /* 0x0000003f3f3ff290 */ /* 0x000fe2000fffe03f */
[----:B------:R-:W-:Y:S01]  /*31d50*/  STL.64 [R1+0xc40], R20 ;  /* 0x000c401401007387 */ /* 0x000fe20000100a00 */
[----:B------:R0:W-:Y:S03]  /*31d60*/  STL.64 [R1+0xc48], R22 ;  /* 0x000c481601007387 */ /* 0x0001e60000100a00 */
[----:B0-----:R-:W3:Y:S01]  /*31d70*/  LDL.LU.64 R22, [R1+0x3508] ;  /* 0x0035080001167983 */ /* 0x001ee20000300a00 */
[----:B------:R-:W-:Y:S02]  /*31d80*/  STL.64 [R1+0x3450], R6 ;  /* 0x0034500601007387 */ /* 0x000fe40000100a00 */
[----:B--2---:R-:W-:Y:S01]  /*31d90*/  STL [R1+0x3448], R5 ;  /* 0x0034480501007387 */ /* 0x004fe20000100800 */
[C---:B---3--:R-:W-:Y:S01]  /*31da0*/  HMMA.16816.F32.BF16 R20, R16.reuse, R22, R12 ;  /* 0x000000161014723c */ /* 0x048fe2000004180c */
        /* <DEDUP_REMOVED lines=13> */
[----:B--2---:R-:W-:Y:S02]  /*31e80*/  HMMA.16816.F32.BF16 R20, R16, R22, R12 ;  /* 0x000000161014723c */ /* 0x004fe4000004180c */
[----:B------:R-:W2:Y:S11]  /*31e90*/  LDL.LU.64 R12, [R1+0x34d0] ;  /* 0x0034d000010c7983 */ /* 0x000eb60000300a00 */
[----:B------:R-:W-:Y:S10]  /*31ea0*/  @!UPT UIADD3 URZ, URZ, URZ, URZ ;  /* 0x0000003f3f3ff290 */ /* 0x000ff4000fffe03f */
[----:B------:R-:W-:Y:S01]  /*31eb0*/  STL.64 [R1+0xd00], R20 ;  /* 0x000d001401007387 */ /* 0x000fe20000100a00 */
[----:B------:R0:W-:Y:S03]  /*31ec0*/  STL.64 [R1+0xd08], R22 ;  /* 0x000d081601007387 */ /* 0x0001e60000100a00 */
[----:B0-----:R-:W3:Y:S01]  /*31ed0*/  LDL.LU.64 R22, [R1+0x34c8] ;  /* 0x0034c80001167983 */ /* 0x001ee20000300a00 */
[----:B------:R-:W4:Y:S02]  /*31ee0*/  LDL.LU.64 R20, [R1+0x34c0] ;  /* 0x0034c00001147983 */ /* 0x000f240000300a00 */
[----:B------:R-:W-:Y:S02]  /*31ef0*/  IMAD.MOV.U32 R26, RZ, RZ, R9 ;  /* 0x000000ffff1a7224 */ /* 0x000fe400078e0009 */
[----:B------:R-:W-:Y:S02]  /*31f00*/  IMAD.MOV.U32 R27, RZ, RZ, R8 ;  /* 0x000000ffff1b7224 */ /* 0x000fe400078e0008 */
[----:B------:R-:W-:-:S03]  /*31f10*/  IMAD.MOV.U32 R15, RZ, RZ, R4 ;  /* 0x000000ffff0f7224 */ /* 0x000fc600078e0004 */
[----:B------:R-:W-:Y:S01]  /*31f20*/  STL.64 [R1+0x3400], R26 ;  /* 0x0034001a01007387 */ /* 0x000fe20000100a00 */
[----:B------:R-:W2:Y:S02]  /*31f30*/  LDL.LU R8, [R1+0x500] ;  /* 0x0005000001087983 */ /* 0x000ea40000300800 */
[----:B------:R-:W2:Y:S02]  /*31f40*/  LDL.LU R9, [R1+0x504] ;  /* 0x0005040001097983 */ /* 0x000ea40000300800 */
[----:B------:R-:W2:Y:S01]  /*31f50*/  LDL.LU R10, [R1+0x508] ;  /* 0x00050800010a7983 */ /* 0x000ea20000300800 */
[----:B------:R-:W2:Y:S01]  /*31f60*/  LDL.LU R11, [R1+0x50c] ;  /* 0x00050c00010b7983 */ /* 0x000ea20000300800 */
[----:B----4-:R-:W-:-:S03]  /*31f70*/  IMAD.MOV.U32 R14, RZ, RZ, R20 ;  /* 0x000000ffff0e7224 */ /* 0x010fc600078e0014 */
[----:B------:R-:W4:Y:S02]  /*31f80*/  LDL.LU R20, [R1+0x34bc] ;  /* 0x0034bc0001147983 */ /* 0x000f240000300800 */
[----:B------:R0:W-:Y:S02]  /*31f90*/  STL.64 [R1+0x3458], R14 ;  /* 0x0034580e01007387 */ /* 0x0001e40000100a00 */
[----:B------:R-:W2:Y:S02]  /*31fa0*/  LDL.LU R4, [R1+0x50] ;  /* 0x0000500001047983 */ /* 0x000ea40000300800 */
[----:B------:R-:W2:Y:S01]  /*31fb0*/  LDL.LU R5, [R1+0x54] ;  /* 0x0000540001057983 */ /* 0x000ea20000300800 */
[----:B------:R-:W2:Y:S01]  /*31fc0*/  LDL.LU R6, [R1+0x58] ;  /* 0x0000580001067983 */ /* 0x000ea20000300800 */
[----:B------:R-:W2:Y:S02]  /*31fd0*/  LDL.LU R7, [R1+0x5c] ;  /* 0x00005c0001077983 */ /* 0x000ea40000300800 */
[----:B0-----:R-:W-:-:S02]  /*31fe0*/  IMAD.MOV.U32 R14, RZ, RZ, R21 ;  /* 0x000000ffff0e7224 */ /* 0x001fc400078e0015 */
[----:B------:R-:W-:Y:S01]  /*31ff0*/  IMAD.MOV.U32 R15, RZ, RZ, R29 ;  /* 0x000000ffff0f7224 */ /* 0x000fe200078e001d */
[----:B--2---:R-:W-:Y:S01]  /*32000*/  STL.64 [R1+0x3468], R6 ;  /* 0x0034680601007387 */ /* 0x004fe20000100a00 */
[----:B------:R-:W-:Y:S02]  /*32010*/  STL.64 [R1+0x3460], R4 ;  /* 0x0034600401007387 */ /* 0x000fe40000100a00 */
[----:B------:R-:W2:Y:S02]  /*32020*/  LDL.LU R21, [R1+0x34b8] ;  /* 0x0034b80001157983 */ /* 0x000ea40000300800 */
[----:B------:R0:W-:Y:S02]  /*32030*/  STL.64 [R1+0x3470], R14 ;  /* 0x0034700e01007387 */ /* 0x0001e40000100a00 */
[----:B0-----:R-:W-:Y:S02]  /*32040*/  IMAD.MOV.U32 R14, RZ, RZ, R28 ;  /* 0x000000ffff0e7224 */ /* 0x001fe400078e001c */
[----:B------:R-:W-:-:S05]  /*32050*/  IMAD.MOV.U32 R15, RZ, RZ, R25 ;  /* 0x000000ffff0f7224 */ /* 0x000fca00078e0019 */
[----:B------:R3:W-:Y:S01]  /*32060*/  STL.64 [R1+0x3488], R14 ;  /* 0x0034880e01007387 */ /* 0x0007e20000100a00 */
[----:B------:R-:W2:Y:S02]  /*32070*/  LDL.LU R4, [R1+0x60] ;  /* 0x0000600001047983 */ /* 0x000ea40000300800 */
[----:B------:R-:W2:Y:S02]  /*32080*/  LDL.LU R5, [R1+0x64] ;  /* 0x0000640001057983 */ /* 0x000ea40000300800 */
[----:B------:R-:W2:Y:S01]  /*32090*/  LDL.LU R6, [R1+0x68] ;  /* 0x0000680001067983 */ /* 0x000ea20000300800 */
[----:B------:R-:W2:Y:S01]  /*320a0*/  LDL.LU R7, [R1+0x6c] ;  /* 0x00006c0001077983 */ /* 0x000ea20000300800 */
[----:B---3--:R-:W-:Y:S02]  /*320b0*/  IMAD.MOV.U32 R14, RZ, RZ, R23 ;  /* 0x000000ffff0e7224 */ /* 0x008fe400078e0017 */
[----:B------:R-:W-:-:S05]  /*320c0*/  IMAD.MOV.U32 R15, RZ, RZ, R22 ;  /* 0x000000ffff0f7224 */ /* 0x000fca00078e0016 */
[----:B------:R-:W-:Y:S04]  /*320d0*/  STL.64 [R1+0x34a0], R14 ;  /* 0x0034a00e01007387 */ /* 0x000fe80000100a00 */
[----:B--2---:R-:W-:Y:S01]  /*320e0*/  STL.64 [R1+0x3480], R6 ;  /* 0x0034800601007387 */ /* 0x004fe20000100a00 */
[----:B------:R0:W-:Y:S03]  /*320f0*/  STL.64 [R1+0x3478], R4 ;  /* 0x0034780401007387 */ /* 0x0001e60000100a00 */
        /* <DEDUP_REMOVED lines=9> */
[----:B------:R-:W3:Y:S02]  /*32190*/  LDL.LU R7, [R1+0x8c] ;  /* 0x00008c0001077983 */ /* 0x000ee40000300800 */
[----:B----4-:R-:W-:-:S02]  /*321a0*/  IMAD.MOV.U32 R15, RZ, RZ, R20 ;  /* 0x000000ffff0f7224 */ /* 0x010fc400078e0014 */
[----:B------:R-:W-:Y:S01]  /*321b0*/  IMAD.MOV.U32 R14, RZ, RZ, R21 ;  /* 0x000000ffff0e7224 */ /* 0x000fe200078e0015 */
[----:B---3--:R-:W-:Y:S01]  /*321c0*/  STL.64 [R1+0x34b0], R6 ;  /* 0x0034b00601007387 */ /* 0x008fe20000100a00 */
[----:B--2---:R0:W-:Y:S03]  /*321d0*/  STL.64 [R1+0x34a8], R4 ;  /* 0x0034a80401007387 */ /* 0x0041e60000100a00 */
[----:B0-----:R-:W2:Y:S01]  /*321e0*/  LDL.LU R4, [R1+0x90] ;  /* 0x0000900001047983 */ /* 0x001ea20000300800 */
[----:B------:R-:W2:Y:S02]  /*321f0*/  LDL.LU R5, [R1+0x94] ;  /* 0x0000940001057983 */ /* 0x000ea40000300800 */
[----:B------:R-:W2:Y:S02]  /*32200*/  LDL.LU R6, [R1+0x98] ;  /* 0x0000980001067983 */ /* 0x000ea40000300800 */
[----:B------:R-:W2:Y:S01]  /*32210*/  LDL.LU R7, [R1+0x9c] ;  /* 0x00009c0001077983 */ /* 0x000ea20000300800 */
[----:B------:R-:W3:Y:S01]  /*32220*/  LDL.LU R20, [R1+0x40] ;  /* 0x0000400001147983 */ /* 0x000ee20000300800 */
[----:B------:R-:W3:Y:S02]  /*32230*/  LDL.LU R21, [R1+0x44] ;  /* 0x0000440001157983 */ /* 0x000ee40000300800 */
[----:B------:R-:W4:Y:S02]  /*32240*/  LDL.LU R22, [R1+0x48] ;  /* 0x0000480001167983 */ /* 0x000f240000300800 */
[----:B------:R-:W4:Y:S02]  /*32250*/  LDL.LU R23, [R1+0x4c] ;  /* 0x00004c0001177983 */ /* 0x000f240000300800 */
[----:B------:R-:W-:-:S02]  /*32260*/  IMAD.MOV.U32 R26, RZ, RZ, R13 ;  /* 0x000000ffff1a7224 */ /* 0x000fc400078e000d */
[----:B------:R-:W-:Y:S01]  /*32270*/  IMAD.MOV.U32 R27, RZ, RZ, R12 ;  /* 0x000000ffff1b7224 */ /* 0x000fe200078e000c */
[----:B----4-:R-:W-:Y:S01]  /*32280*/  STL.64 [R1+0x3438], R22 ;  /* 0x0034381601007387 */ /* 0x010fe20000100a00 */
[----:B---3--:R-:W-:Y:S03]  /*32290*/  STL.64 [R1+0x3430], R20 ;  /* 0x0034301401007387 */ /* 0x008fe60000100a00 */
[----:B------:R0:W-:Y:S02]  /*322a0*/  STL.64 [R1+0x3418], R26 ;  /* 0x0034181a01007387 */ /* 0x0001e40000100a00 */
[----:B0-----:R-:W3:Y:S01]  /*322b0*/  LDL.64 R26, [R1+0x28] ;  /* 0x00002800011a7983 */ /* 0x001ee20000100a00 */
[----:B------:R-:W-:Y:S01]  /*322c0*/  IMAD.MOV.U32 R22, RZ, RZ, R24 ;  /* 0x000000ffff167224 */ /* 0x000fe200078e0018 */
[C---:B--2---:R-:W-:Y:S02]  /*322d0*/  HMMA.16816.F32.BF16 R12, R16.reuse, R14, R4 ;  /* 0x0000000e100c723c */ /* 0x044fe40000041804 */
[----:B---3--:R0:W-:Y:S01]  /*322e0*/  STL.64 [R1+0x3440], R26 ;  /* 0x0034401a01007387 */ /* 0x0081e20000100a00 */
[----:B------:R-:W2:Y:S02]  /*322f0*/  LDL.LU R24, [R1+0x1c0] ;  /* 0x0001c00001187983 */ /* 0x000ea40000300800 */
[----:B------:R-:W2:Y:S01]  /*32300*/  LDL.LU R25, [R1+0x1c4] ;  /* 0x0001c40001197983 */ /* 0x000ea20000300800 */
[----:B0-----:R-:W2:Y:S01]  /*32310*/  LDL.LU R26, [R1+0x1c8] ;  /* 0x0001c800011a7983 */ /* 0x001ea20000300800 */
[----:B------:R-:W2:Y:S02]  /*32320*/  LDL.LU R27, [R1+0x1cc] ;  /* 0x0001cc00011b7983 */ /* 0x000ea40000300800 */
[----:B------:R-:W-:Y:S02]  /*32330*/  STL.64 [R1+0x33f8], R10 ;  /* 0x0033f80a01007387 */ /* 0x000fe40000100a00 */
[----:B------:R0:W-:Y:S02]  /*32340*/  STL.64 [R1+0x33f0], R8 ;  /* 0x0033f00801007387 */ /* 0x0001e40000100a00 */
[----:B0-----:R-:W3:Y:S01]  /*32350*/  LDL.LU R8, [R1+0x4f0] ;  /* 0x0004f00001087983 */ /* 0x001ee20000300800 */
[----:B------:R-:W3:Y:S02]  /*32360*/  LDL.LU R9, [R1+0x4f4] ;  /* 0x0004f40001097983 */ /* 0x000ee40000300800 */
[----:B------:R-:W4:Y:S02]  /*32370*/  LDL.LU R10, [R1+0x4f8] ;  /* 0x0004f800010a7983 */ /* 0x000f240000300800 */
[----:B------:R-:W4:Y:S02]  /*32380*/  LDL.LU R11, [R1+0x4fc] ;  /* 0x0004fc00010b7983 */ /* 0x000f240000300800 */
[----:B----4-:R-:W-:Y:S01]  /*32390*/  STL.64 [R1+0x3410], R10 ;  /* 0x0034100a01007387 */ /* 0x010fe20000100a00 */
[----:B---3--:R0:W-:Y:S03]  /*323a0*/  STL.64 [R1+0x3408], R8 ;  /* 0x0034080801007387 */ /* 0x0081e60000100a00 */
[----:B0-----:R-:W3:Y:S01]  /*323b0*/  LDL.LU R8, [R1+0x4e0] ;  /* 0x0004e00001087983 */ /* 0x001ee20000300800 */
[----:B------:R-:W3:Y:S02]  /*323c0*/  LDL.LU R9, [R1+0x4e4] ;  /* 0x0004e40001097983 */ /* 0x000ee40000300800 */
[----:B------:R-:W3:Y:S02]  /*323d0*/  LDL.LU R10, [R1+0x4e8] ;  /* 0x0004e800010a7983 */ /* 0x000ee40000300800 */
[----:B------:R-:W3:Y:S01]  /*323e0*/  LDL.LU R11, [R1+0x4ec] ;  /* 0x0004ec00010b7983 */ /* 0x000ee20000300800 */
[----:B------:R-:W4:Y:S01]  /*323f0*/  LDL.LU.64 R6, [R1+0x34b0] ;  /* 0x0034b00001067983 */ /* 0x000f220000300a00 */
[----:B------:R-:W4:Y:S02]  /*32400*/  LDL.LU.64 R4, [R1+0x34a8] ;  /* 0x0034a80001047983 */ /* 0x000f240000300a00 */
[----:B------:R-:W-:Y:S02]  /*32410*/  STL.64 [R1+0xcf0], R12 ;  /* 0x000cf00c01007387 */ /* 0x000fe40000100a00 */
[----:B------:R0:W-:Y:S02]  /*32420*/  STL.64 [R1+0xcf8], R14 ;  /* 0x000cf80e01007387 */ /* 0x0001e40000100a00 */
[----:B0-----:R-:W4:Y:S02]  /*32430*/  LDL.LU.64 R14, [R1+0x34a0] ;  /* 0x0034a000010e7983 */ /* 0x001f240000300a00 */
[C---:B----4-:R-:W-:Y:S02]  /*32440*/  HMMA.16816.F32.BF16 R12, R16.reuse, R14, R4 ;  /* 0x0000000e100c723c */ /* 0x050fe40000041804 */
[----:B------:R-:W4:Y:S01]  /*32450*/  LDL.LU.64 R6, [R1+0x3498] ;  /* 0x0034980001067983 */ /* 0x000f220000300a00 */
[----:B------:R-:W4:Y:S11]  /*32460*/  LDL.LU.64 R4, [R1+0x3490] ;  /* 0x0034900001047983 */ /* 0x000f360000300a00 */
[----:B------:R-:W-:Y:S09]  /*32470*/  @!UPT UIADD3 URZ, URZ, URZ, URZ ;  /* 0x0000003f3f3ff290 */ /* 0x000ff2000fffe03f */
[----:B------:R-:W-:Y:S01]  /*32480*/  STL.64 [R1+0xce0], R12 ;  /* 0x000ce00c01007387 */ /* 0x000fe20000100a00 */
[----:B------:R0:W-:Y:S03]  /*32490*/  STL.64 [R1+0xce8], R14 ;  /* 0x000ce80e01007387 */ /* 0x0001e60000100a00 */
        /* <DEDUP_REMOVED lines=17> */
[----:B------:R-:W3:Y:S02]  /*325b0*/  LDL.LU R5, [R1+0x3448] ;  /* 0x0034480001057983 */ /* 0x000ee40000300800 */
[----:B------:R-:W-:Y:S11]  /*325c0*/  IMAD.MOV.U32 R23, RZ, RZ, R3 ;  /* 0x000000ffff177224 */ /* 0x000ff600078e0003 */
[----:B------:R-:W-:Y:S07]  /*325d0*/  @!UPT UIADD3 URZ, URZ, URZ, URZ ;  /* 0x0000003f3f3ff290 */ /* 0x000fee000fffe03f */
[----:B------:R-:W-:Y:S01]  /*325e0*/  STL.64 [R1+0xcb0], R12 ;  /* 0x000cb00c01007387 */ /* 0x000fe20000100a00 */
[----:B------:R-:W-:Y:S01]  /*325f0*/  STL.64 [R1+0xcb8], R14 ;  /* 0x000cb80e01007387 */ /* 0x000fe20000100a00 */
[----:B--2---:R-:W-:Y:S02]  /*32600*/  HMMA.16816.F32.BF16 R20, R16, R22, R24 ;  /* 0x000000161014723c */ /* 0x004fe40000041818 */
[----:B---3--:R-:W0:Y:S04]  /*32610*/  LDSM.16.MT88.4 R12, [R5+0x2080] ;  /* 0x00208000050c783b */ /* 0x008e280000004200 */
[----:B----4-:R-:W-:Y:S01]  /*32620*/  STL.64 [R1+0x33d8], R6 ;  /* 0x0033d80601007387 */ /* 0x010fe20000100a00 */
[----:B------:R1:W-:Y:S02]  /*32630*/  STL [R1+0x33d0], R5 ;  /* 0x0033d00501007387 */ /* 0x0003e40000100800 */
[----:B------:R-:W2:Y:S01]  /*32640*/  LDL.LU R4, [R1+0x510] ;  /* 0x0005100001047983 */ /* 0x000ea20000300800 */
[----:B-1----:R-:W2:Y:S01]  /*32650*/  LDL.LU R5, [R1+0x514] ;  /* 0x0005140001057983 */ /* 0x002ea20000300800 */
[----:B------:R-:W2:Y:S02]  /*32660*/  LDL.LU R6, [R1+0x518] ;  /* 0x0005180001067983 */ /* 0x000ea40000300800 */
[----:B------:R-:W2:Y:S01]  /*32670*/  LDL.LU R7, [R1+0x51c] ;  /* 0x00051c0001077983 */ /* 0x000ea20000300800 */
[----:B0-----:R-:W-:Y:S01]  /*32680*/  STL.64 [R1+0x3330], R14 ;  /* 0x0033300e01007387 */ /* 0x001fe20000100a00 */
[----:B------:R-:W-:Y:S02]  /*32690*/  STL.64 [R1+0x3328], R12 ;  /* 0x0033280c01007387 */ /* 0x000fe40000100a00 */
[----:B------:R-:W3:Y:S06]  /*326a0*/  LDL.LU.64 R26, [R1+0x3440] ;  /* 0x00344000011a7983 */ /* 0x000eec0000300a00 */
[----:B------:R-:W-:Y:S01]  /*326b0*/  STL.64 [R1+0xca0], R20 ;  /* 0x000ca01401007387 */ /* 0x000fe20000100a00 */
[----:B------:R0:W-:Y:S04]  /*326c0*/  STL.64 [R1+0xca8], R22 ;  /* 0x000ca81601007387 */ /* 0x0001e80000100a00 */
[----:B0-----:R-:W4:Y:S01]  /*326d0*/  LDL.LU.64 R22, [R1+0x3438] ;  /* 0x0034380001167983 */ /* 0x001f220000300a00 */
[----:B------:R-:W4:Y:S02]  /*326e0*/  LDL.LU.64 R20, [R1+0x3430] ;  /* 0x0034300001147983 */ /* 0x000f240000300a00 */
[----:B------:R-:W-:-:S02]  /*326f0*/  IMAD.MOV.U32 R14, RZ, RZ, R2 ;  /* 0x000000ffff0e7224 */ /* 0x000fc400078e0002 */
[----:B------:R-:W-:-:S07]  /*32700*/  IMAD.MOV.U32 R15, RZ, RZ, R0 ;  /* 0x000000ffff0f7224 */ /* 0x000fce00078e0000 */
[----:B----4-:R-:W-:Y:S01]  /*32710*/  HMMA.16816.F32.BF16 R16, R16, R14, R20 ;  /* 0x0000000e1010723c */ /* 0x010fe20000041814 */
[----:B------:R-:W3:Y:S01]  /*32720*/  LDL.LU.64 R22, [R1+0x3428] ;  /* 0x0034280001167983 */ /* 0x000ee20000300a00 */
[----:B------:R-:W3:Y:S11]  /*32730*/  LDL.LU.64 R20, [R1+0x3420] ;  /* 0x0034200001147983 */ /* 0x000ef60000300a00 */
[----:B------:R-:W-:Y:S10]  /*32740*/  @!UPT UIADD3 URZ, URZ, URZ, URZ ;  /* 0x0000003f3f3ff290 */ /* 0x000ff4000fffe03f */
[----:B------:R-:W-:Y:S01]  /*32750*/  STL.64 [R1+0xc20], R16 ;  /* 0x000c201001007387 */ /* 0x000fe20000100a00 */
[----:B------:R0:W-:Y:S03]  /*32760*/  STL.64 [R1+0xc28], R18 ;  /* 0x000c281201007387 */ /* 0x0001e60000100a00 */
[----:B0-----:R-:W4:Y:S01]  /*32770*/  LDL.64 R18, [R1+0x38] ;  /* 0x0000380001127983 */ /* 0x001f220000100a00 */
[----:B------:R0:W-:Y:S02]  /*32780*/  STL.64 [R1+0x3340], R14 ;  /* 0x0033400e01007387 */ /* 0x0001e40000100a00 */
[----:B------:R-:W3:Y:S02]  /*32790*/  LDL.LU R12, [R1+0x4d0] ;  /* 0x0004d000010c7983 */ /* 0x000ee40000300800 */
[----:B------:R-:W3:Y:S01]  /*327a0*/  LDL.LU R13, [R1+0x4d4] ;  /* 0x0004d400010d7983 */ /* 0x000ee20000300800 */
[----:B0-----:R-:W3:Y:S01]  /*327b0*/  LDL.LU R14, [R1+0x4d8] ;  /* 0x0004d800010e7983 */ /* 0x001ee20000300800 */
[----:B------:R-:W3:Y:S02]  /*327c0*/  LDL.LU R15, [R1+0x4dc] ;  /* 0x0004dc00010f7983 */ /* 0x000ee40000300800 */
[C---:B---3--:R-:W-:Y:S11]  /*327d0*/  HMMA.16816.F32.BF16 R12, R20.reuse, R26, R12 ;  /* 0x0000001a140c723c */ /* 0x048ff6000004180c */
[----:B------:R-:W-:Y:S11]  /*327e0*/  @!UPT UIADD3 URZ, URZ, URZ, URZ ;  /* 0x0000003f3f3ff290 */ /* 0x000ff6000fffe03f */
[----:B------:R-:W-:Y:S01]  /*327f0*/  @!UPT UIADD3 URZ, URZ, URZ, URZ ;  /* 0x0000003f3f3ff290 */ /* 0x000fe2000fffe03f */
[----:B------:R0:W-:Y:S01]  /*32800*/  STL.64 [R1+0x1c0], R12 ;  /* 0x0001c00c01007387 */ /* 0x0001e20000100a00 */
[----:B------:R-:W-:Y:S02]  /*32810*/  STL.64 [R1+0x1c8], R14 ;  /* 0x0001c80e01007387 */ /* 0x000fe40000100a00 */
[----:B0-----:R-:W-:Y:S02]  /*32820*/  IMAD.MOV.U32 R13, RZ, RZ, R26 ;  /* 0x000000ffff0d7224 */ /* 0x001fe400078e001a */
[----:B------:R-:W-:Y:S02]  /*32830*/  IMAD.MOV.U32 R12, RZ, RZ, R27 ;  /* 0x000000ffff0c7224 */ /* 0x000fe400078e001b */
[----:B------:R-:W3:Y:S03]  /*32840*/  LDL.LU.64 R26, [R1+0x3418] ;  /* 0x00341800011a7983 */ /* 0x000ee60000300a00 */
[----:B------:R0:W-:Y:S02]  /*32850*/  STL.64 [R1+0x33b8], R12 ;  /* 0x0033b80c01007387 */ /* 0x0001e40000100a00 */
[----:B0-----:R-:W4:Y:S01]  /*32860*/  LDL.LU R12, [R1+0x530] ;  /* 0x00053000010c7983 */ /* 0x001f220000300800 */
[----:B------:R-:W4:Y:S02]  /*32870*/  LDL.LU R13, [R1+0x534] ;  /* 0x00053400010d7983 */ /* 0x000f240000300800 */
[----:B------:R-:W4:Y:S02]  /*32880*/  LDL.LU R14, [R1+0x538] ;  /* 0x00053800010e7983 */ /* 0x000f240000300800 */
[----:B------:R-:W4:Y:S01]  /*32890*/  LDL.LU R15, [R1+0x53c] ;  /* 0x00053c00010f7983 */ /* 0x000f220000300800 */
        /* <DEDUP_REMOVED lines=8> */
[----:B------:R-:W3:Y:S01]  /*32920*/  LDL.LU.64 R10, [R1+0x33f8] ;  /* 0x0033f800010a7983 */ /* 0x000ee20000300a00 */
[----:B------:R-:W3:Y:S11]  /*32930*/  LDL.LU.64 R8, [R1+0x33f0] ;  /* 0x0033f00001087983 */ /* 0x000ef60000300a00 */
[----:B------:R-:W-:Y:S09]  /*32940*/  @!UPT UIADD3 URZ, URZ, URZ, URZ ;  /* 0x0000003f3f3ff290 */ /* 0x000ff2000fffe03f */
[----:B------:R-:W-:Y:S01]  /*32950*/  STL.64 [R1+0x1a0], R24 ;  /* 0x0001a01801007387 */ /* 0x000fe20000100a00 */
[----:B------:R0:W-:Y:S03]  /*32960*/  STL.64 [R1+0x1a8], R26 ;  /* 0x0001a81a01007387 */ /* 0x0001e60000100a00 */
[----:B0-----:R-:W3:Y:S02]  /*32970*/  LDL.LU.64 R26, [R1+0x33e8] ;  /* 0x0033e800011a7983 */ /* 0x001ee40000300a00 */
[C---:B---3--:R-:W-:Y:S11]  /*32980*/  HMMA.16816.F32.BF16 R8, R20.reuse, R26, R8 ;  /* 0x0000001a1408723c */ /* 0x048ff60000041808 */
[----:B------:R-:W-:Y:S11]  /*32990*/  @!UPT UIADD3 URZ, URZ, URZ, URZ ;  /* 0x0000003f3f3ff290 */ /* 0x000ff6000fffe03f */
[----:B------:R-:W-:Y:S01]  /*329a0*/  @!UPT UIADD3 URZ, URZ, URZ, URZ ;  /* 0x0000003f3f3ff290 */ /* 0x000fe2000fffe03f */
[----:B------:R-:W-:Y:S01]  /*329b0*/  STL.64 [R1+0x190], R8 ;  /* 0x0001900801007387 */ /* 0x000fe20000100a00 */
[----:B------:R0:W-:Y:S03]  /*329c0*/  STL.64 [R1+0x198], R10 ;  /* 0x0001980a01007387 */ /* 0x0001e60000100a00 */
[----:B0-----:R-:W2:Y:S01]  /*329d0*/  LDL.LU.64 R10, [R1+0x33e0] ;  /* 0x0033e000010a7983 */ /* 0x001ea20000300a00 */
[----:B------:R0:W-:Y:S02]  /*329e0*/  STL.64 [R1+0x33c0], R26 ;  /* 0x0033c01a01007387 */ /* 0x0001e40000100a00 */
[----:B------:R-:W3:Y:S02]  /*329f0*/  LDL.LU R24, [R1+0x520] ;  /* 0x0005200001187983 */ /* 0x000ee40000300800 */
[----:B------:R-:W3:Y:S01]  /*32a00*/  LDL.LU R25, [R1+0x524] ;  /* 0x0005240001197983 */ /* 0x000ee20000300800 */
[----:B0-----:R-:W3:Y:S01]  /*32a10*/  LDL.LU R26, [R1+0x528] ;  /* 0x00052800011a7983 */ /* 0x001ee20000300800 */
[----:B------:R-:W3:Y:S01]  /*32a20*/  LDL.LU R27, [R1+0x52c] ;  /* 0x00052c00011b7983 */ /* 0x000ee20000300800 */
[C---:B--2---:R-:W-:Y:S11]  /*32a30*/  HMMA.16816.F32.BF16 R4, R20.reuse, R10, R4 ;  /* 0x0000000a1404723c */ /* 0x044ff60000041804 */
[----:B------:R-:W-:Y:S11]  /*32a40*/  @!UPT UIADD3 URZ, URZ, URZ, URZ ;  /* 0x0000003f3f3ff290 */ /* 0x000ff6000fffe03f */
[----:B------:R-:W-:Y:S01]  /*32a50*/  @!UPT UIADD3 URZ, URZ, URZ, URZ ;  /* 0x0000003f3f3ff290 */ /* 0x000fe2000fffe03f */
[----:B------:R-:W-:Y:S01]  /*32a60*/  STL.64 [R1+0x180], R4 ;  /* 0x0001800401007387 */ /* 0x000fe20000100a00 */
[----:B------:R0:W-:Y:S03]  /*32a70*/  STL.64 [R1+0x188], R6 ;  /* 0x0001880601007387 */ /* 0x0001e60000100a00 */
[----:B0-----:R-:W3:Y:S01]  /*32a80*/  LDL.LU.64 R6, [R1+0x33d8] ;  /* 0x0033d80001067983 */ /* 0x001ee20000300a00 */
[----:B------:R-:W2:Y:S01]  /*32a90*/  LDL.LU R5, [R1+0x33d0] ;  /* 0x0033d00001057983 */ /* 0x000ea20000300800 */
[C---:B----4-:R-:W-:Y:S01]  /*32aa0*/  HMMA.16816.F32.BF16 R12, R20.reuse, R18, R12 ;  /* 0x00000012140c723c */ /* 0x050fe2000004180c */
[----:B------:R-:W-:Y:S02]  /*32ab0*/  IMAD.MOV.U32 R2, RZ, RZ, R18 ;  /* 0x000000ffff027224 */ /* 0x000fe400078e0012 */
[----:B------:R-:W-:Y:S01]  /*32ac0*/  IMAD.MOV.U32 R0, RZ, RZ, R19 ;  /* 0x000000ffff007224 */ /* 0x000fe200078e0013 */
[----:B------:R0:W-:Y:S01]  /*32ad0*/  STL.64 [R1+0x33c8], R10 ;  /* 0x0033c80a01007387 */ /* 0x0001e20000100a00 */
[----:B------:R-:W4:Y:S02]  /*32ae0*/  LDL.LU R8, [R1+0x540] ;  /* 0x0005400001087983 */ /* 0x000f240000300800 */
[----:B------:R-:W4:Y:S01]  /*32af0*/  LDL.LU R9, [R1+0x544] ;  /* 0x0005440001097983 */ /* 0x000f220000300800 */
[----:B0-----:R-:W4:Y:S01]  /*32b00*/  LDL.LU R10, [R1+0x548] ;  /* 0x00054800010a7983 */ /* 0x001f220000300800 */
[----:B------:R-:W4:Y:S03]  /*32b10*/  LDL.LU R11, [R1+0x54c] ;  /* 0x00054c00010b7983 */ /* 0x000f260000300800 */
[----:B--2---:R-:W0:Y:S01]  /*32b20*/  LDSM.16.MT88.4 R16, [R5+0x2100] ;  /* 0x002100000510783b */ /* 0x004e220000004200 */
[C---:B---3--:R-:W-:Y:S03]  /*32b30*/  HMMA.16816.F32.BF16 R24, R20.reuse, R6, R24 ;  /* 0x000000061418723c */ /* 0x048fe60000041818 */
[----:B------:R-:W-:Y:S01]  /*32b40*/  STL [R1+0x32b8], R6 ;  /* 0x0032b80601007387 */ /* 0x000fe20000100800 */
[----:B------:R-:W-:Y:S11]  /*32b50*/  STL [R1+0x32b4], R7 ;  /* 0x0032b40701007387 */ /* 0x000ff60000100800 */
[----:B------:R-:W-:Y:S08]  /*32b60*/  @!UPT UIADD3 URZ, URZ, URZ, URZ ;  /* 0x0000003f3f3ff290 */ /* 0x000ff0000fffe03f */
[----:B------:R1:W-:Y:S01]  /*32b70*/  STL.64 [R1+0x170], R24 ;  /* 0x0001701801007387 */ /* 0x0003e20000100a00 */
[----:B------:R2:W-:Y:S02]  /*32b80*/  STL.64 [R1+0x178], R26 ;  /* 0x0001781a01007387 */ /* 0x0005e40000100a00 */
[----:B------:R-:W-:Y:S02]  /*32b90*/  STL.64 [R1+0x2c0], R12 ;  /* 0x0002c00c01007387 */ /* 0x000fe40000100a00 */
[----:B------:R3:W-:Y:S01]  /*32ba0*/  STL.64 [R1+0x2c8], R14 ;  /* 0x0002c80e01007387 */ /* 0x0007e20000100a00 */
[----:B-1----:R-:W4:Y:S01]  /*32bb0*/  LDL.LU R24, [R1+0x550] ;  /* 0x0005500001187983 */ /* 0x002f220000300800 */
[----:B------:R-:W4:Y:S02]  /*32bc0*/  LDL.LU R25, [R1+0x554] ;  /* 0x0005540001197983 */ /* 0x000f240000300800 */
[----:B--2---:R-:W2:Y:S02]  /*32bd0*/  LDL.LU R26, [R1+0x558] ;  /* 0x00055800011a7983 */ /* 0x004ea40000300800 */
[----:B------:R-:W2:Y:S01]  /*32be0*/  LDL.LU R27, [R1+0x55c] ;  /* 0x00055c00011b7983 */ /* 0x000ea20000300800 */
[----:B---3--:R-:W2:Y:S01]  /*32bf0*/  LDL.64 R14, [R1+0x148] ;  /* 0x00014800010e7983 */ /* 0x008ea20000100a00 */
[----:B------:R-:W-:Y:S02]  /*32c00*/  STL [R1+0x32c0], R0 ;  /* 0x0032c00001007387 */ /* 0x000fe40000100800 */
[----:B------:R-:W-:Y:S02]  /*32c10*/  STL [R1+0x32bc], R2 ;  /* 0x0032bc0201007387 */ /* 0x000fe40000100800 */
[----:B0-----:R0:W-:Y:S01]  /*32c20*/  STL.64 [R1+0x31c8], R18 ;  /* 0x0031c81201007387 */ /* 0x0011e20000100a00 */
[----:B------:R-:W-:Y:S04]  /*32c30*/  STL.64 [R1+0x31c0], R16 ;  /* 0x0031c01001007387 */ /* 0x000fe80000100a00 */
[----:B0-----:R-:W4:Y:S02]  /*32c40*/  LDL.64 R18, [R1+0x158] ;  /* 0x0001580001127983 */ /* 0x001f240000100a00 */
[----:B----4-:R-:W-:Y:S01]  /*32c50*/  HMMA.16816.F32.BF16 R8, R20, R18, R8 ;  /* 0x000000121408723c */ /* 0x010fe20000041808 */
[----:B------:R-:W-:-:S02]  /*32c60*/  IMAD.MOV.U32 R4, RZ, RZ, R18 ;  /* 0x000000ffff047224 */ /* 0x000fc400078e0012 */
[----:B------:R-:W-:Y:S11]  /*32c70*/  IMAD.MOV.U32 R3, RZ, RZ, R19 ;  /* 0x000000ffff037224 */ /* 0x000ff600078e0013 */
[----:B------:R-:W-:Y:S09]  /*32c80*/  @!UPT UIADD3 URZ, URZ, URZ, URZ ;  /* 0x0000003f3f3ff290 */ /* 0x000ff2000fffe03f */
[----:B------:R-:W-:Y:S01]  /*32c90*/  STL.64 [R1+0x2b0], R8 ;  /* 0x0002b00801007387 */ /* 0x000fe20000100a00 */
[----:B------:R0:W-:Y:S03]  /*32ca0*/  STL.64 [R1+0x2b8], R10 ;  /* 0x0002b80a01007387 */ /* 0x0001e60000100a00 */
[----:B0-----:R-:W3:Y:S01]  /*32cb0*/  LDL.LU.64 R10, [R1+0x33c8] ;  /* 0x0033c800010a7983 */ /* 0x001ee20000300a00 */
[----:B------:R-:W4:Y:S03]  /*32cc0*/  LDL.64 R18, [R1+0x118] ;  /* 0x0001180001127983 */ /* 0x000f260000100a00 */
[----:B----4-:R0:W-:Y:S04]  /*32cd0*/  STL.64 [R1+0x3388], R18 ;  /* 0x0033881201007387 */ /* 0x0101e80000100a00 */
[----:B0-----:R-:W4:Y:S04]  /*32ce0*/  LDL.64 R18, [R1+0x128] ;  /* 0x0001280001127983 */ /* 0x001f280000100a00 */
[----:B----4-:R0:W-:Y:S04]  /*32cf0*/  STL.64 [R1+0x33a0], R18 ;  /* 0x0033a01201007387 */ /* 0x0101e80000100a00 */
[----:B0-----:R-:W4:Y:S01]  /*32d00*/  LDL.64 R18, [R1+0x138] ;  /* 0x0001380001127983 */ /* 0x001f220000100a00 */
[----:B------:R-:W-:Y:S02]  /*32d10*/  STL [R1+0x32c8], R3 ;  /* 0x0032c80301007387 */ /* 0x000fe40000100800 */
[----:B------:R0:W-:Y:S02]  /*32d20*/  STL [R1+0x32c4], R4 ;  /* 0x0032c40401007387 */ /* 0x0001e40000100800 */
[----:B------:R1:W-:Y:S01]  /*32d30*/  STL [R1+0x3380], R5 ;  /* 0x0033800501007387 */ /* 0x0003e20000100800 */
[----:B0-----:R-:W2:Y:S01]  /*32d40*/  LDL.LU R4, [R1+0x5d0] ;  /* 0x0005d00001047983 */ /* 0x001ea20000300800 */
[----:B-1----:R-:W2:Y:S02]  /*32d50*/  LDL.LU R5, [R1+0x5d4] ;  /* 0x0005d40001057983 */ /* 0x002ea40000300800 */
        /* <DEDUP_REMOVED lines=8> */
[C---:B------:R-:W-:Y:S01]  /*32de0*/  HMMA.16816.F32.BF16 R24, R20.reuse, R14, R24 ;  /* 0x0000000e1418723c */ /* 0x040fe20000041818 */
[----:B------:R-:W-:Y:S01]  /*32df0*/  IMAD.MOV.U32 R9, RZ, RZ, R15 ;  /* 0x000000ffff097224 */ /* 0x000fe200078e000f */
[----:B--2---:R-:W-:Y:S01]  /*32e00*/  STL.64 [R1+0x33b0], R6 ;  /* 0x0033b00601007387 */ /* 0x004fe20000100a00 */
[----:B------:R0:W-:Y:S03]  /*32e10*/  STL.64 [R1+0x33a8], R4 ;  /* 0x0033a80401007387 */ /* 0x0001e60000100a00 */
[----:B0-----:R-:W2:Y:S01]  /*32e20*/  LDL.LU R4, [R1+0x560] ;  /* 0x0005600001047983 */ /* 0x001ea20000300800 */
[----:B------:R-:W2:Y:S02]  /*32e30*/  LDL.LU R5, [R1+0x564] ;  /* 0x0005640001057983 */ /* 0x000ea40000300800 */
[----:B------:R-:W2:Y:S02]  /*32e40*/  LDL.LU R6, [R1+0x568] ;  /* 0x0005680001067983 */ /* 0x000ea40000300800 */
[----:B------:R-:W2:Y:S11]  /*32e50*/  LDL.LU R7, [R1+0x56c] ;  /* 0x00056c0001077983 */ /* 0x000eb60000300800 */
[----:B------:R-:W-:Y:S01]  /*32e60*/  @!UPT UIADD3 URZ, URZ, URZ, URZ ;  /* 0x0000003f3f3ff290 */ /* 0x000fe2000fffe03f */
[----:B------:R0:W-:Y:S01]  /*32e70*/  STL.64 [R1+0x2a0], R24 ;  /* 0x0002a01801007387 */ /* 0x0001e20000100a00 */
[----:B------:R1:W-:Y:S02]  /*32e80*/  STL.64 [R1+0x2a8], R26 ;  /* 0x0002a81a01007387 */ /* 0x0003e40000100a00 */
[----:B0-----:R-:W-:Y:S01]  /*32e90*/  IMAD.MOV.U32 R24, RZ, RZ, R14 ;  /* 0x000000ffff187224 */ /* 0x001fe200078e000e */
[----:B-1----:R-:W3:Y:S01]  /*32ea0*/  LDL.LU.64 R26, [R1+0x33c0] ;  /* 0x0033c000011a7983 */ /* 0x002ee20000300a00 */
[----:B------:R-:W3:Y:S02]  /*32eb0*/  LDL.LU.64 R12, [R1+0x33b8] ;  /* 0x0033b800010c7983 */ /* 0x000ee40000300a00 */
[----:B------:R-:W3:Y:S02]  /*32ec0*/  LDL.64 R14, [R1+0xe8] ;  /* 0x0000e800010e7983 */ /* 0x000ee40000100a00 */
[----:B----4-:R-:W-:Y:S02]  /*32ed0*/  IMAD.MOV.U32 R28, RZ, RZ, R18 ;  /* 0x000000ffff1c7224 */ /* 0x010fe400078e0012 */
[----:B------:R-:W-:Y:S01]  /*32ee0*/  IMAD.MOV.U32 R25, RZ, RZ, R19 ;  /* 0x000000ffff197224 */ /* 0x000fe200078e0013 */
[C---:B--2---:R-:W-:Y:S01]  /*32ef0*/  HMMA.16816.F32.BF16 R4, R20.reuse, R18, R4 ;  /* 0x000000121404723c */ /* 0x044fe20000041804 */
[----:B---3--:R-:W-:Y:S01]  /*32f00*/  STL.64 [R1+0x3358], R14 ;  /* 0x0033580e01007387 */ /* 0x008fe20000100a00 */
[----:B------:R-:W-:Y:S02]  /*32f10*/  STL [R1+0x32d0], R9 ;  /* 0x0032d00901007387 */ /* 0x000fe40000100800 */
[----:B------:R-:W-:Y:S11]  /*32f20*/  STL [R1+0x32cc], R24 ;  /* 0x0032cc1801007387 */ /* 0x000ff60000100800 */
[----:B------:R-:W-:Y:S08]  /*32f30*/  @!UPT UIADD3 URZ, URZ, URZ, URZ ;  /* 0x0000003f3f3ff290 */ /* 0x000ff0000fffe03f */
[----:B------:R-:W-:Y:S01]  /*32f40*/  STL.64 [R1+0x290], R4 ;  /* 0x0002900401007387 */ /* 0x000fe20000100a00 */
[----:B------:R0:W-:Y:S03]  /*32f50*/  STL.64 [R1+0x298], R6 ;  /* 0x0002980601007387 */ /* 0x0001e60000100a00 */
[----:B0-----:R-:W2:Y:S01]  /*32f60*/  LDL.LU.64 R6, [R1+0x33b0] ;  /* 0x0033b00001067983 */ /* 0x001ea20000300a00 */
[----:B------:R-:W2:Y:S02]  /*32f70*/  LDL.LU.64 R4, [R1+0x33a8] ;  /* 0x0033a80001047983 */ /* 0x000ea40000300a00 */
[----:B------:R-:W2:Y:S02]  /*32f80*/  LDL.LU.64 R18, [R1+0x33a0] ;  /* 0x0033a00001127983 */ /* 0x000ea40000300a00 */
[----:B------:R-:W3:Y:S02]  /*32f90*/  LDL.64 R14, [R1+0xf8] ;  /* 0x0000f800010e7983 */ /* 0x000ee40000100a00 */
[----:B---3--:R-:W-:Y:S01]  /*32fa0*/  STL.64 [R1+0x3378], R14 ;  /* 0x0033780e01007387 */ /* 0x008fe20000100a00 */
[----:B------:R0:W-:Y:S03]  /*32fb0*/  STL.64 [R1+0x3370], R12 ;  /* 0x0033700c01007387 */ /* 0x0001e60000100a00 */
[----:B0-----:R-:W3:Y:S01]  /*32fc0*/  LDL.LU R12, [R1+0x5c0] ;  /* 0x0005c000010c7983 */ /* 0x001ee20000300800 */
[----:B------:R-:W3:Y:S02]  /*32fd0*/  LDL.LU R13, [R1+0x5c4] ;  /* 0x0005c400010d7983 */ /* 0x000ee40000300800 */
[----:B------:R-:W3:Y:S02]  /*32fe0*/  LDL.LU R14, [R1+0x5c8] ;  /* 0x0005c800010e7983 */ /* 0x000ee40000300800 */
[----:B------:R-:W3:Y:S01]  /*32ff0*/  LDL.LU R15, [R1+0x5cc] ;  /* 0x0005cc00010f7983 */ /* 0x000ee20000300800 */
[----:B------:R-:W-:Y:S01]  /*33000*/  STL.64 [R1+0x3350], R26 ;  /* 0x0033501a01007387 */ /* 0x000fe20000100a00 */
[----:B------:R0:W-:Y:S02]  /*33010*/  STL [R1+0x3348], R25 ;  /* 0x0033481901007387 */ /* 0x0001e40000100800 */
[----:B------:R-:W4:Y:S01]  /*33020*/  LDL.LU R24, [R1+0x5a0] ;  /* 0x0005a00001187983 */ /* 0x000f220000300800 */
[----:B0-----:R-:W4:Y:S01]  /*33030*/  LDL.LU R25, [R1+0x5a4] ;  /* 0x0005a40001197983 */ /* 0x001f220000300800 */
[----:B------:R-:W3:Y:S02]  /*33040*/  LDL.LU R26, [R1+0x5a8] ;  /* 0x0005a800011a7983 */ /* 0x000ee40000300800 */
[----:B------:R-:W3:Y:S01]  /*33050*/  LDL.LU R27, [R1+0x5ac] ;  /* 0x0005ac00011b7983 */ /* 0x000ee20000300800 */
[----:B--2---:R-:W-:Y:S01]  /*33060*/  HMMA.16816.F32.BF16 R4, R20, R18, R4 ;  /* 0x000000121404723c */ /* 0x004fe20000041804 */
[----:B------:R-:W-:-:S02]  /*33070*/  IMAD.MOV.U32 R8, RZ, RZ, R18 ;  /* 0x000000ffff087224 */ /* 0x000fc400078e0012 */
[----:B------:R-:W-:Y:S01]  /*33080*/  IMAD.MOV.U32 R29, RZ, RZ, R19 ;  /* 0x000000ffff1d7224 */ /* 0x000fe200078e0013 */
[----:B---3--:R-:W-:Y:S01]  /*33090*/  STL.64 [R1+0x3368], R26 ;  /* 0x0033681a01007387 */ /* 0x008fe20000100a00 */
[----:B----4-:R0:W-:Y:S03]  /*330a0*/  STL.64 [R1+0x3360], R24 ;  /* 0x0033601801007387 */ /* 0x0101e60000100a00 */
[----:B0-----:R-:W2:Y:S01]  /*330b0*/  LDL.LU R24, [R1+0x5b0] ;  /* 0x0005b00001187983 */ /* 0x001ea20000300800 */
[----:B------:R-:W2:Y:S02]  /*330c0*/  LDL.LU R25, [R1+0x5b4] ;  /* 0x0005b40001197983 */ /* 0x000ea40000300800 */
[----:B------:R-:W2:Y:S02]  /*330d0*/  LDL.LU R26, [R1+0x5b8] ;  /* 0x0005b800011a7983 */ /* 0x000ea40000300800 */
[----:B------:R-:W2:Y:S10]  /*330e0*/  LDL.LU R27, [R1+0x5bc] ;  /* 0x0005bc00011b7983 */ /* 0x000eb40000300800 */
        /* <DEDUP_REMOVED lines=9> */
[----:B------:R1:W-:Y:S03]  /*33180*/  STL.64 [R1+0x278], R6 ;  /* 0x0002780601007387 */ /* 0x0003e60000100a00 */
[----:B0-----:R-:W3:Y:S01]  /*33190*/  LDL.LU R5, [R1+0x3380] ;  /* 0x0033800001057983 */ /* 0x001ee20000300800 */
[----:B------:R-:W4:Y:S02]  /*331a0*/  LDL.LU R16, [R1+0x5f0] ;  /* 0x0005f00001107983 */ /* 0x000f240000300800 */
[----:B-1----:R-:W-:Y:S02]  /*331b0*/  IMAD.MOV.U32 R6, RZ, RZ, R18 ;  /* 0x000000ffff067224 */ /* 0x002fe400078e0012 */
[----:B------:R-:W4:Y:S02]  /*331c0*/  LDL.LU R17, [R1+0x5f4] ;  /* 0x0005f40001117983 */ /* 0x000f240000300800 */
[----:B------:R-:W-:Y:S01]  /*331d0*/  IMAD.MOV.U32 R7, RZ, RZ, R19 ;  /* 0x000000ffff077224 */ /* 0x000fe200078e0013 */
[----:B------:R-:W2:Y:S01]  /*331e0*/  LDL.LU R18, [R1+0x5f8] ;  /* 0x0005f80001127983 */ /* 0x000ea20000300800 */
[----:B------:R-:W2:Y:S03]  /*331f0*/  LDL.LU R19, [R1+0x5fc] ;  /* 0x0005fc0001137983 */ /* 0x000ea60000300800 */
[----:B--2---:R0:W-:Y:S01]  /*33200*/  STL.64 [R1+0x3300], R18 ;  /* 0x0033001201007387 */ /* 0x0041e20000100a00 */
[----:B----4-:R-:W-:Y:S03]  /*33210*/  STL.64 [R1+0x32f8], R16 ;  /* 0x0032f81001007387 */ /* 0x010fe60000100a00 */
[----:B0-----:R-:W2:Y:S04]  /*33220*/  LDL R18, [R1+0x18] ;  /* 0x0000180001127983 */ /* 0x001ea80000100800 */
[----:B------:R-:W2:Y:S04]  /*33230*/  LDL R19, [R1+0x1c] ;  /* 0x00001c0001137983 */ /* 0x000ea80000100800 */
[----:B--2---:R0:W-:Y:S04]  /*33240*/  STL.64 [R1+0x3310], R18 ;  /* 0x0033101201007387 */ /* 0x0041e80000100a00 */
[----:B0-----:R-:W2:Y:S02]  /*33250*/  LDL.64 R18, [R1+0x108] ;  /* 0x0001080001127983 */ /* 0x001ea40000100a00 */
[C---:B--2---:R-:W-:Y:S11]  /*33260*/  HMMA.16816.F32.BF16 R12, R20.reuse, R18, R12 ;  /* 0x00000012140c723c */ /* 0x044ff6000004180c */
[----:B------:R-:W-:Y:S11]  /*33270*/  @!UPT UIADD3 URZ, URZ, URZ, URZ ;  /* 0x0000003f3f3ff290 */ /* 0x000ff6000fffe03f */
[----:B------:R-:W-:Y:S01]  /*33280*/  @!UPT UIADD3 URZ, URZ, URZ, URZ ;  /* 0x0000003f3f3ff290 */ /* 0x000fe2000fffe03f */
[----:B------:R-:W-:Y:S01]  /*33290*/  STL.64 [R1+0x260], R12 ;  /* 0x0002600c01007387 */ /* 0x000fe20000100a00 */
[----:B------:R0:W-:Y:S03]  /*332a0*/  STL.64 [R1+0x268], R14 ;  /* 0x0002680e01007387 */ /* 0x0001e60000100a00 */
[----:B0-----:R-:W2:Y:S01]  /*332b0*/  LDL.LU.64 R14, [R1+0x3378] ;  /* 0x00337800010e7983 */ /* 0x001ea20000300a00 */
[----:B------:R-:W4:Y:S02]  /*332c0*/  LDL.LU.64 R12, [R1+0x3370] ;  /* 0x00337000010c7983 */ /* 0x000f240000300a00 */
[----:B------:R-:W-:Y:S02]  /*332d0*/  IMAD.MOV.U32 R0, RZ, RZ, R18 ;  /* 0x000000ffff007224 */ /* 0x000fe400078e0012 */
[----:B------:R-:W-:Y:S01]  /*332e0*/  IMAD.MOV.U32 R2, RZ, RZ, R19 ;  /* 0x000000ffff027224 */ /* 0x000fe200078e0013 */
[----:B--2---:R-:W-:Y:S01]  /*332f0*/  HMMA.16816.F32.BF16 R24, R20, R14, R24 ;  /* 0x0000000e1418723c */ /* 0x004fe20000041818 */
[----:B----4-:R-:W-:-:S02]  /*33300*/  IMAD.MOV.U32 R18, RZ, RZ, R13 ;  /* 0x000000ffff127224 */ /* 0x010fc400078e000d */
[----:B------:R-:W-:-:S05]  /*33310*/  IMAD.MOV.U32 R19, RZ, RZ, R12 ;  /* 0x000000ffff137224 */ /* 0x000fca00078e000c */
[----:B------:R0:W-:Y:S01]  /*33320*/  STL.64 [R1+0x3338], R18 ;  /* 0x0033381201007387 */ /* 0x0001e20000100a00 */
[----:B------:R-:W2:Y:S02]  /*33330*/  LDL.LU R16, [R1+0x570] ;  /* 0x0005700001107983 */ /* 0x000ea40000300800 */
[----:B------:R-:W2:Y:S02]  /*33340*/  LDL.LU R17, [R1+0x574] ;  /* 0x0005740001117983 */ /* 0x000ea40000300800 */
[----:B------:R-:W-:Y:S02]  /*33350*/  IMAD.MOV.U32 R3, RZ, RZ, R14 ;  /* 0x000000ffff037224 */ /* 0x000fe400078e000e */
[----:B------:R-:W-:Y:S01]  /*33360*/  IMAD.MOV.U32 R4, RZ, RZ, R15 ;  /* 0x000000ffff047224 */ /* 0x000fe200078e000f */
[----:B0-----:R-:W2:Y:S01]  /*33370*/  LDL.LU R18, [R1+0x578] ;  /* 0x0005780001127983 */ /* 0x001ea20000300800 */
[----:B------:R-:W2:Y:S06]  /*33380*/  LDL.LU R19, [R1+0x57c] ;  /* 0x00057c0001137983 */ /* 0x000eac0000300800 */
[----:B------:R-:W-:Y:S01]  /*33390*/  STL.64 [R1+0x250], R24 ;  /* 0x0002501801007387 */ /* 0x000fe20000100a00 */
[----:B------:R0:W-:Y:S03]  /*333a0*/  STL.64 [R1+0x258], R26 ;  /* 0x0002581a01007387 */ /* 0x0001e60000100a00 */
[----:B0-----:R-:W4:Y:S01]  /*333b0*/  LDL.LU.64 R26, [R1+0x3368] ;  /* 0x00336800011a7983 */ /* 0x001f220000300a00 */
[----:B------:R-:W4:Y:S02]  /*333c0*/  LDL.LU.64 R24, [R1+0x3360] ;  /* 0x0033600001187983 */ /* 0x000f240000300a00 */
[----:B------:R-:W4:Y:S02]  /*333d0*/  LDL.LU.64 R14, [R1+0x3358] ;  /* 0x00335800010e7983 */ /* 0x000f240000300a00 */
[C---:B----4-:R-:W-:Y:S11]  /*333e0*/  HMMA.16816.F32.BF16 R24, R20.reuse, R14, R24 ;  /* 0x0000000e1418723c */ /* 0x050ff60000041818 */
[----:B------:R-:W-:Y:S11]  /*333f0*/  @!UPT UIADD3 URZ, URZ, URZ, URZ ;  /* 0x0000003f3f3ff290 */ /* 0x000ff6000fffe03f */
[----:B------:R-:W-:Y:S01]  /*33400*/  @!UPT UIADD3 URZ, URZ, URZ, URZ ;  /* 0x0000003f3f3ff290 */ /* 0x000fe2000fffe03f */
[----:B------:R-:W-:Y:S01]  /*33410*/  STL.64 [R1+0x240], R24 ;  /* 0x0002401801007387 */ /* 0x000fe20000100a00 */
[----:B------:R0:W-:Y:S03]  /*33420*/  STL.64 [R1+0x248], R26 ;  /* 0x0002481a01007387 */ /* 0x0001e60000100a00 */
[----:B0-----:R-:W4:Y:S01]  /*33430*/  LDL.LU.64 R26, [R1+0x3350] ;  /* 0x00335000011a7983 */ /* 0x001f220000300a00 */
[----:B------:R-:W2:Y:S02]  /*33440*/  LDL.LU R25, [R1+0x3348] ;  /* 0x0033480001197983 */ /* 0x000ea40000300800 */
[----:B------:R-:W-:Y:S02]  /*33450*/  IMAD.MOV.U32 R24, RZ, RZ, R15 ;  /* 0x000000ffff187224 */ /* 0x000fe400078e000f */
[----:B------:R-:W-:Y:S02]  /*33460*/  IMAD.MOV.U32 R9, RZ, RZ, R14 ;  /* 0x000000ffff097224 */ /* 0x000fe400078e000e */
[----:B------:R-:W3:Y:S04]  /*33470*/  LDL.LU.64 R14, [R1+0x3340] ;  /* 0x00334000010e7983 */ /* 0x000ee80000300a00 */
[----:B----4-:R0:W-:Y:S01]  /*33480*/  STL.64 [R1+0x32f0], R26 ;  /* 0x0032f01a01007387 */ /* 0x0101e20000100a00 */
[----:B--2---:R1:W-:Y:S03]  /*33490*/  STL.64 [R1+0x32e8], R24 ;  /* 0x0032e81801007387 */ /* 0x0043e60000100a00 */
[----:B0-----:R-:W2:Y:S01]  /*334a0*/  LDL.64 R26, [R1+0x8] ;  /* 0x00000800011a7983 */ /* 0x001ea20000100a00 */
[----:B---3--:R-:W-:Y:S03]  /*334b0*/  HMMA.16816.F32.BF16 R20, R20, R14, R16 ;  /* 0x0000000e1414723c */ /* 0x008fe60000041810 */
[----:B--2---:R0:W-:Y:S01]  /*334c0*/  STL.64 [R1+0x3308], R26 ;  /* 0x0033081a01007387 */ /* 0x0041e20000100a00 */
[----:B-1----:R-:W2:Y:S02]  /*334d0*/  LDL.LU R24, [R1+0x5e0] ;  /* 0x0005e00001187983 */ /* 0x002ea40000300800 */
[----:B------:R-:W2:Y:S01]  /*334e0*/  LDL.LU R25, [R1+0x5e4] ;  /* 0x0005e40001197983 */ /* 0x000ea20000300800 */
[----:B0-----:R-:W3:Y:S01]  /*334f0*/  LDL.LU R26, [R1+0x5e8] ;  /* 0x0005e800011a7983 */ /* 0x001ee20000300800 */
[----:B------:R-:W3:Y:S03]  /*33500*/  LDL.LU R27, [R1+0x5ec] ;  /* 0x0005ec00011b7983 */ /* 0x000ee60000300800 */
        /* <DEDUP_REMOVED lines=10> */
[----:B------:R-:W3:Y:S02]  /*335b0*/  LDL.LU R10, [R1+0x608] ;  /* 0x00060800010a7983 */ /* 0x000ee40000300800 */
[----:B------:R-:W3:Y:S01]  /*335c0*/  LDL.LU R11, [R1+0x60c] ;  /* 0x00060c00010b7983 */ /* 0x000ee20000300800 */
[----:B------:R-:W2:Y:S01]  /*335d0*/  LDL.LU.64 R18, [R1+0x3338] ;  /* 0x0033380001127983 */ /* 0x000ea20000300a00 */
[----:B------:R-:W2:Y:S02]  /*335e0*/  LDL.LU.64 R14, [R1+0x3330] ;  /* 0x00333000010e7983 */ /* 0x000ea40000300a00 */
[----:B------:R-:W2:Y:S02]  /*335f0*/  LDL.LU.64 R12, [R1+0x3328] ;  /* 0x00332800010c7983 */ /* 0x000ea40000300a00 */
[----:B------:R-:W-:Y:S01]  /*33600*/  STL.64 [R1+0x160], R20 ;  /* 0x0001601401007387 */ /* 0x000fe20000100a00 */
[----:B------:R-:W-:Y:S02]  /*33610*/  STL.64 [R1+0x168], R22 ;  /* 0x0001681601007387 */ /* 0x000fe40000100a00 */
[----:B------:R-:W0:Y:S02]  /*33620*/  LDSM.16.MT88.4 R20, [R5+0x2180] ;  /* 0x002180000514783b */ /* 0x000e240000004200 */
[----:B0-----:R0:W-:Y:S02]  /*33630*/  STL.64 [R1+0x30c8], R22 ;  /* 0x0030c81601007387 */ /* 0x0011e40000100a00 */
[----:B------:R1:W-:Y:S02]  /*33640*/  STL.64 [R1+0x30c0], R20 ;  /* 0x0030c01401007387 */ /* 0x0003e40000100a00 */
[----:B0-----:R-:W4:Y:S01]  /*33650*/  LDL.LU.64 R22, [R1+0xd8] ;  /* 0x0000d80001167983 */ /* 0x001f220000300a00 */
[C---:B--2---:R-:W-:Y:S03]  /*33660*/  HMMA.16816.F32.BF16 R16, R12.reuse, R18, R24 ;  /* 0x000000120c10723c */ /* 0x044fe60000041818 */
[----:B----4-:R0:W-:Y:S01]  /*33670*/  STL.64 [R1+0x31d0], R22 ;  /* 0x0031d01601007387 */ /* 0x0101e20000100a00 */
[----:B-1----:R-:W2:Y:S02]  /*33680*/  LDL.LU R20, [R1+0x610] ;  /* 0x0006100001147983 */ /* 0x002ea40000300800 */
[----:B------:R-:W2:Y:S01]  /*33690*/  LDL.LU R21, [R1+0x614] ;  /* 0x0006140001157983 */ /* 0x000ea20000300800 */
[----:B0-----:R-:W2:Y:S01]  /*336a0*/  LDL.LU R22, [R1+0x618] ;  /* 0x0006180001167983 */ /* 0x001ea20000300800 */
[----:B------:R-:W2:Y:S02]  /*336b0*/  LDL.LU R23, [R1+0x61c] ;  /* 0x00061c0001177983 */ /* 0x000ea40000300800 */
[----:B------:R-:W-:Y:S02]  /*336c0*/  STL [R1+0x3024], R5 ;  /* 0x0030240501007387 */ /* 0x000fe40000100800 */
[----:B------:R-:W4:Y:S01]  /*336d0*/  LDL.LU.64 R26, [R1+0x3320] ;  /* 0x00332000011a7983 */ /* 0x000f220000300a00 */
[----:B------:R-:W4:Y:S10]  /*336e0*/  LDL.LU.64 R24, [R1+0x3318] ;  /* 0x0033180001187983 */ /* 0x000f340000300a00 */
[----:B------:R-:W-:Y:S02]  /*336f0*/  STL.64 [R1+0x230], R16 ;  /* 0x0002301001007387 */ /* 0x000fe40000100a00 */
[----:B------:R0:W-:Y:S02]  /*33700*/  STL.64 [R1+0x238], R18 ;  /* 0x0002381201007387 */ /* 0x0001e40000100a00 */
[----:B0-----:R-:W4:Y:S02]  /*33710*/  LDL.LU.64 R18, [R1+0x3310] ;  /* 0x0033100001127983 */ /* 0x001f240000300a00 */
[C---:B----4-:R-:W-:Y:S02]  /*33720*/  HMMA.16816.F32.BF16 R16, R12.reuse, R18, R24 ;  /* 0x000000120c10723c */ /* 0x050fe40000041818 */
[----:B------:R-:W4:Y:S11]  /*33730*/  LDL.LU.64 R26, [R1+0x3308] ;  /* 0x00330800011a7983 */ /* 0x000f360000300a00 */
[----:B------:R-:W-:Y:S10]  /*33740*/  @!UPT UIADD3 URZ, URZ, URZ, URZ ;  /* 0x0000003f3f3ff290 */ /* 0x000ff4000fffe03f */
[----:B------:R-:W-:Y:S01]  /*33750*/  STL.64 [R1+0x220], R16 ;  /* 0x0002201001007387 */ /* 0x000fe20000100a00 */
[----:B------:R0:W-:Y:S03]  /*33760*/  STL.64 [R1+0x228], R18 ;  /* 0x0002281201007387 */ /* 0x0001e60000100a00 */
[----:B0-----:R-:W2:Y:S01]  /*33770*/  LDL.LU.64 R18, [R1+0x3300] ;  /* 0x0033000001127983 */ /* 0x001ea20000300a00 */
[----:B------:R-:W2:Y:S02]  /*33780*/  LDL.LU.64 R16, [R1+0x32f8] ;  /* 0x0032f80001107983 */ /* 0x000ea40000300a00 */
[----:B----4-:R-:W-:Y:S01]  /*33790*/  IMAD.MOV.U32 R5, RZ, RZ, R27 ;  /* 0x000000ffff057224 */ /* 0x010fe200078e001b */
[C---:B--2---:R-:W-:Y:S11]  /*337a0*/  HMMA.16816.F32.BF16 R16, R12.reuse, R26, R16 ;  /* 0x0000001a0c10723c */ /* 0x044ff60000041810 */
[----:B------:R-:W-:Y:S11]  /*337b0*/  @!UPT UIADD3 URZ, URZ, URZ, URZ ;  /* 0x0000003f3f3ff290 */ /* 0x000ff6000fffe03f */
[----:B------:R-:W-:Y:S01]  /*337c0*/  @!UPT UIADD3 URZ, URZ, URZ, URZ ;  /* 0x0000003f3f3ff290 */ /* 0x000fe2000fffe03f */
[----:B------:R0:W-:Y:S01]  /*337d0*/  STL.64 [R1+0x210], R16 ;  /* 0x0002101001007387 */ /* 0x0001e20000100a00 */
[----:B------:R-:W-:Y:S02]  /*337e0*/  STL.64 [R1+0x218], R18 ;  /* 0x0002181201007387 */ /* 0x000fe40000100a00 */
[----:B0-----:R-:W-:Y:S02]  /*337f0*/  IMAD.MOV.U32 R16, RZ, RZ, R26 ;  /* 0x000000ffff107224 */ /* 0x001fe400078e001a */
[----:B------:R-:W3:Y:S01]  /*33800*/  LDL.LU.64 R26, [R1+0x32f0] ;  /* 0x0032f000011a7983 */ /* 0x000ee20000300a00 */
        /* <DEDUP_REMOVED lines=8> */
[----:B------:R0:W-:Y:S02]  /*33890*/  STL.64 [R1+0x3188], R26 ;  /* 0x0031881a01007387 */ /* 0x0001e40000100a00 */
[----:B0-----:R-:W-:Y:S01]  /*338a0*/  IMAD.MOV.U32 R26, RZ, RZ, R16 ;  /* 0x000000ffff1a7224 */ /* 0x001fe200078e0010 */
[----:B---3--:R-:W-:Y:S11]  /*338b0*/  HMMA.16816.F32.BF16 R20, R12, R10, R20 ;  /* 0x0000000a0c14723c */ /* 0x008ff60000041814 */
[----:B------:R-:W-:Y:S11]  /*338c0*/  @!UPT UIADD3 URZ, URZ, URZ, URZ ;  /* 0x0000003f3f3ff290 */ /* 0x000ff6000fffe03f */
[----:B------:R-:W-:Y:S01]  /*338d0*/  @!UPT UIADD3 URZ, URZ, URZ, URZ ;  /* 0x0000003f3f3ff290 */ /* 0x000fe2000fffe03f */
[----:B------:R-:W-:Y:S01]  /*338e0*/  STL.64 [R1+0x1f0], R20 ;  /* 0x0001f01401007387 */ /* 0x000fe20000100a00 */
[----:B------:R4:W-:Y:S02]  /*338f0*/  STL.64 [R1+0x1f8], R22 ;  /* 0x0001f81601007387 */ /* 0x0009e40000100a00 */
[----:B------:R-:W3:Y:S02]  /*33900*/  LDL.LU R16, [R1+0x6c0] ;  /* 0x0006c00001107983 */ /* 0x000ee40000300800 */
[----:B------:R-:W3:Y:S01]  /*33910*/  LDL.LU R17, [R1+0x6c4] ;  /* 0x0006c40001117983 */ /* 0x000ee20000300800 */
[----:B------:R-:W3:Y:S01]  /*33920*/  LDL.LU R18, [R1+0x6c8] ;  /* 0x0006c80001127983 */ /* 0x000ee20000300800 */
[----:B------:R-:W3:Y:S02]  /*33930*/  LDL.LU R19, [R1+0x6cc] ;  /* 0x0006cc0001137983 */ /* 0x000ee40000300800 */
[----:B----4-:R-:W-:Y:S02]  /*33940*/  IMAD.MOV.U32 R22, RZ, RZ, R9 ;  /* 0x000000ffff167224 */ /* 0x010fe400078e0009 */
[----:B--2---:R-:W-:Y:S01]  /*33950*/  IMAD.MOV.U32 R23, RZ, RZ, R24 ;  /* 0x000000ffff177224 */ /* 0x004fe200078e0018 */
[----:B---3--:R-:W-:Y:S01]  /*33960*/  STL.64 [R1+0x31e0], R18 ;  /* 0x0031e01201007387 */ /* 0x008fe20000100a00 */
[----:B------:R0:W-:Y:S02]  /*33970*/  STL.64 [R1+0x31d8], R16 ;  /* 0x0031d81001007387 */ /* 0x0001e40000100a00 */
[----:B------:R-:W2:Y:S02]  /*33980*/  LDL.LU R9, [R1+0x32d0] ;  /* 0x0032d00001097983 */ /* 0x000ea40000300800 */
[----:B------:R-:W3:Y:S01]  /*33990*/  LDL.LU R24, [R1+0x32cc] ;  /* 0x0032cc0001187983 */ /* 0x000ee20000300800 */
[----:B------:R1:W-:Y:S04]  /*339a0*/  STL.64 [R1+0x31e8], R22 ;  /* 0x0031e81601007387 */ /* 0x0003e80000100a00 */
[----:B0-----:R-:W4:Y:S01]  /*339b0*/  LDL.LU R16, [R1+0x6d0] ;  /* 0x0006d00001107983 */ /* 0x001f220000300800 */
[----:B------:R-:W4:Y:S02]  /*339c0*/  LDL.LU R17, [R1+0x6d4] ;  /* 0x0006d40001117983 */ /* 0x000f240000300800 */
[----:B------:R-:W2:Y:S02]  /*339d0*/  LDL.LU R18, [R1+0x6d8] ;  /* 0x0006d80001127983 */ /* 0x000ea40000300800 */
[----:B------:R-:W2:Y:S02]  /*339e0*/  LDL.LU R19, [R1+0x6dc] ;  /* 0x0006dc0001137983 */ /* 0x000ea40000300800 */
[----:B-1----:R-:W-:-:S02]  /*339f0*/  IMAD.MOV.U32 R22, RZ, RZ, R3 ;  /* 0x000000ffff167224 */ /* 0x002fc400078e0003 */
[----:B------:R-:W-:Y:S01]  /*33a00*/  IMAD.MOV.U32 R23, RZ, RZ, R4 ;  /* 0x000000ffff177224 */ /* 0x000fe200078e0004 */
[----:B--2---:R-:W-:Y:S01]  /*33a10*/  STL.64 [R1+0x31f8], R18 ;  /* 0x0031f81201007387 */ /* 0x004fe20000100a00 */
[----:B----4-:R0:W-:Y:S02]  /*33a20*/  STL.64 [R1+0x31f0], R16 ;  /* 0x0031f01001007387 */ /* 0x0101e40000100a00 */
[----:B------:R-:W2:Y:S02]  /*33a30*/  LDL.LU R3, [R1+0x32c8] ;  /* 0x0032c80001037983 */ /* 0x000ea40000300800 */
[----:B------:R-:W4:Y:S01]  /*33a40*/  LDL.LU R4, [R1+0x32c4] ;  /* 0x0032c40001047983 */ /* 0x000f220000300800 */
[----:B------:R1:W-:Y:S04]  /*33a50*/  STL.64 [R1+0x3200], R22 ;  /* 0x0032001601007387 */ /* 0x0003e80000100a00 */
[----:B0-----:R-:W2:Y:S01]  /*33a60*/  LDL.LU R16, [R1+0x6a0] ;  /* 0x0006a00001107983 */ /* 0x001ea20000300800 */
[----:B------:R-:W2:Y:S02]  /*33a70*/  LDL.LU R17, [R1+0x6a4] ;  /* 0x0006a40001117983 */ /* 0x000ea40000300800 */
[----:B------:R-:W2:Y:S02]  /*33a80*/  LDL.LU R18, [R1+0x6a8] ;  /* 0x0006a80001127983 */ /* 0x000ea40000300800 */
[----:B------:R-:W2:Y:S02]  /*33a90*/  LDL.LU R19, [R1+0x6ac] ;  /* 0x0006ac0001137983 */ /* 0x000ea40000300800 */
[----:B-1----:R-:W-:-:S02]  /*33aa0*/  IMAD.MOV.U32 R22, RZ, RZ, R0 ;  /* 0x000000ffff167224 */ /* 0x002fc400078e0000 */
[----:B------:R-:W-:Y:S01]  /*33ab0*/  IMAD.MOV.U32 R23, RZ, RZ, R2 ;  /* 0x000000ffff177224 */ /* 0x000fe200078e0002 */
[----:B--2---:R-:W-:Y:S01]  /*33ac0*/  STL.64 [R1+0x3210], R18 ;  /* 0x0032101201007387 */ /* 0x004fe20000100a00 */
[----:B------:R0:W-:Y:S02]  /*33ad0*/  STL.64 [R1+0x3208], R16 ;  /* 0x0032081001007387 */ /* 0x0001e40000100a00 */
[----:B------:R-:W2:Y:S02]  /*33ae0*/  LDL.LU R0, [R1+0x32c0] ;  /* 0x0032c00001007983 */ /* 0x000ea40000300800 */
[----:B------:R-:W2:Y:S01]  /*33af0*/  LDL.LU R2, [R1+0x32bc] ;  /* 0x0032bc0001027983 */ /* 0x000ea20000300800 */
        /* <DEDUP_REMOVED lines=38> */
[----:B----4-:R-:W-:-:S02]  /*33d60*/  IMAD.MOV.U32 R22, RZ, RZ, R4 ;  /* 0x000000ffff167224 */ /* 0x010fc400078e0004 */
[----:B------:R-:W-:-:S05]  /*33d70*/  IMAD.MOV.U32 R23, RZ, RZ, R3 ;  /* 0x000000ffff177224 */ /* 0x000fca00078e0003 */
[----:B------:R-:W-:Y:S04]  /*33d80*/  STL.64 [R1+0x3290], R22 ;  /* 0x0032901601007387 */ /* 0x000fe80000100a00 */
[----:B---3--:R-:W-:Y:S01]  /*33d90*/  STL.64 [R1+0x3270], R18 ;  /* 0x0032701201007387 */ /* 0x008fe20000100a00 */
[----:B--2---:R0:W-:Y:S03]  /*33da0*/  STL.64 [R1+0x3268], R16 ;  /* 0x0032681001007387 */ /* 0x0041e60000100a00 */
[----:B0-----:R-:W2:Y:S01]  /*33db0*/  LDL.LU R16, [R1+0x650] ;  /* 0x0006500001107983 */ /* 0x001ea20000300800 */
[----:B------:R-:W2:Y:S02]  /*33dc0*/  LDL.LU R17, [R1+0x654] ;  /* 0x0006540001117983 */ /* 0x000ea40000300800 */
[----:B------:R-:W3:Y:S02]  /*33dd0*/  LDL.LU R18, [R1+0x658] ;  /* 0x0006580001127983 */ /* 0x000ee40000300800 */
[----:B------:R-:W3:Y:S02]  /*33de0*/  LDL.LU R19, [R1+0x65c] ;  /* 0x00065c0001137983 */ /* 0x000ee40000300800 */
[----:B------:R-:W-:-:S02]  /*33df0*/  IMAD.MOV.U32 R22, RZ, RZ, R2 ;  /* 0x000000ffff167224 */ /* 0x000fc400078e0002 */
[----:B------:R-:W-:-:S05]  /*33e00*/  IMAD.MOV.U32 R23, RZ, RZ, R0 ;  /* 0x000000ffff177224 */ /* 0x000fca00078e0000 */
[----:B------:R-:W-:Y:S04]  /*33e10*/  STL.64 [R1+0x32a8], R22 ;  /* 0x0032a81601007387 */ /* 0x000fe80000100a00 */
        /* <DEDUP_REMOVED lines=8> */
[----:B------:R-:W4:Y:S02]  /*33ea0*/  LDL.LU R22, [R1+0x628] ;  /* 0x0006280001167983 */ /* 0x000f240000300800 */
[----:B------:R-:W4:Y:S02]  /*33eb0*/  LDL.LU R23, [R1+0x62c] ;  /* 0x00062c0001177983 */ /* 0x000f240000300800 */
[----:B------:R-:W-:Y:S01]  /*33ec0*/  IMAD.MOV.U32 R27, RZ, RZ, R5 ;  /* 0x000000ffff1b7224 */ /* 0x000fe200078e0005 */
[----:B---3--:R-:W-:Y:S01]  /*33ed0*/  STL.64 [R1+0x32a0], R18 ;  /* 0x0032a01201007387 */ /* 0x008fe20000100a00 */
[----:B--2---:R0:W-:Y:S03]  /*33ee0*/  STL.64 [R1+0x3298], R16 ;  /* 0x0032981001007387 */ /* 0x0041e60000100a00 */
[----:B0-----:R-:W2:Y:S01]  /*33ef0*/  LDL.LU R16, [R1+0x630] ;  /* 0x0006300001107983 */ /* 0x001ea20000300800 */
[----:B------:R-:W2:Y:S02]  /*33f00*/  LDL.LU R17, [R1+0x634] ;  /* 0x0006340001117983 */ /* 0x000ea40000300800 */
[----:B------:R-:W2:Y:S02]  /*33f10*/  LDL.LU R18, [R1+0x638] ;  /* 0x0006380001127983 */ /* 0x000ea40000300800 */
[----:B------:R-:W2:Y:S01]  /*33f20*/  LDL.LU R19, [R1+0x63c] ;  /* 0x00063c0001137983 */ /* 0x000ea20000300800 */
[----:B------:R0:W-:Y:S04]  /*33f30*/  STL.64 [R1+0x31a0], R26 ;  /* 0x0031a01a01007387 */ /* 0x0001e80000100a00 */
[----:B0-----:R-:W3:Y:S04]  /*33f40*/  LDL.LU.64 R26, [R1+0x18] ;  /* 0x00001800011a7983 */ /* 0x001ee80000300a00 */
[----:B---3--:R0:W-:Y:S01]  /*33f50*/  STL.64 [R1+0x31b8], R26 ;  /* 0x0031b81a01007387 */ /* 0x0081e20000100a00 */
[----:B------:R-:W3:Y:S02]  /*33f60*/  LDL.LU R24, [R1+0x6b0] ;  /* 0x0006b00001187983 */ /* 0x000ee40000300800 */
[----:B------:R-:W3:Y:S01]  /*33f70*/  LDL.LU R25, [R1+0x6b4] ;  /* 0x0006b40001197983 */ /* 0x000ee20000300800 */
[----:B0-----:R-:W3:Y:S01]  /*33f80*/  LDL.LU R26, [R1+0x6b8] ;  /* 0x0006b800011a7983 */ /* 0x001ee20000300800 */
[----:B------:R-:W3:Y:S02]  /*33f90*/  LDL.LU R27, [R1+0x6bc] ;  /* 0x0006bc00011b7983 */ /* 0x000ee40000300800 */
[----:B------:R-:W-:Y:S02]  /*33fa0*/  STL.64 [R1+0x3180], R10 ;  /* 0x0031800a01007387 */ /* 0x000fe40000100a00 */
[----:B------:R0:W-:Y:S02]  /*33fb0*/  STL [R1+0x3178], R8 ;  /* 0x0031780801007387 */ /* 0x0001e40000100800 */
[----:B0-----:R-:W2:Y:S01]  /*33fc0*/  LDL.LU R8, [R1+0x700] ;  /* 0x0007000001087983 */ /* 0x001ea20000300800 */
[----:B------:R-:W2:Y:S02]  /*33fd0*/  LDL.LU R9, [R1+0x704] ;  /* 0x0007040001097983 */ /* 0x000ea40000300800 */
[----:B------:R-:W2:Y:S02]  /*33fe0*/  LDL.LU R10, [R1+0x708] ;  /* 0x00070800010a7983 */ /* 0x000ea40000300800 */
[----:B------:R-:W2:Y:S01]  /*33ff0*/  LDL.LU R11, [R1+0x70c] ;  /* 0x00070c00010b7983 */ /* 0x000ea20000300800 */
[C---:B----4-:R-:W-:Y:S01]  /*34000*/  HMMA.16816.F32.BF16 R20, R12.reuse, R6, R20 ;  /* 0x000000060c14723c */ /* 0x050fe20000041814 */
[----:B--2---:R-:W-:Y:S01]  /*34010*/  STL.64 [R1+0x3198], R10 ;  /* 0x0031980a01007387 */ /* 0x004fe20000100a00 */
[----:B------:R0:W-:Y:S03]  /*34020*/  STL.64 [R1+0x3190], R8 ;  /* 0x0031900801007387 */ /* 0x0001e60000100a00 */
[----:B0-----:R-:W2:Y:S01]  /*34030*/  LDL.LU R8, [R1+0x6f0] ;  /* 0x0006f00001087983 */ /* 0x001ea20000300800 */
[----:B------:R-:W2:Y:S02]  /*34040*/  LDL.LU R9, [R1+0x6f4] ;  /* 0x0006f40001097983 */ /* 0x000ea40000300800 */
[----:B------:R-:W4:Y:S02]  /*34050*/  LDL.LU R10, [R1+0x6f8] ;  /* 0x0006f800010a7983 */ /* 0x000f240000300800 */
[----:B------:R-:W4:Y:S02]  /*34060*/  LDL.LU R11, [R1+0x6fc] ;  /* 0x0006fc00010b7983 */ /* 0x000f240000300800 */
[----:B----4-:R-:W-:Y:S01]  /*34070*/  STL.64 [R1+0x31b0], R10 ;  /* 0x0031b00a01007387 */ /* 0x010fe20000100a00 */
[----:B--2---:R0:W-:Y:S03]  /*34080*/  STL.64 [R1+0x31a8], R8 ;  /* 0x0031a80801007387 */ /* 0x0041e60000100a00 */
[----:B0-----:R-:W2:Y:S01]  /*34090*/  LDL.LU R8, [R1+0x6e0] ;  /* 0x0006e00001087983 */ /* 0x001ea20000300800 */
[----:B------:R-:W2:Y:S02]  /*340a0*/  LDL.LU R9, [R1+0x6e4] ;  /* 0x0006e40001097983 */ /* 0x000ea40000300800 */
[----:B------:R-:W2:Y:S02]  /*340b0*/  LDL.LU R10, [R1+0x6e8] ;  /* 0x0006e800010a7983 */ /* 0x000ea40000300800 */
[----:B------:R-:W2:Y:S02]  /*340c0*/  LDL.LU R11, [R1+0x6ec] ;  /* 0x0006ec00010b7983 */ /* 0x000ea40000300800 */
        /* <DEDUP_REMOVED lines=66> */
[----:B----4-:R-:W-:Y:S02]  /*344f0*/  HMMA.16816.F32.BF16 R12, R12, R22, R16 ;  /* 0x000000160c0c723c */ /* 0x010fe40000041810 */
        /* <DEDUP_REMOVED lines=12> */
[----:B------:R-:W-:Y:S02]  /*345c0*/  IMAD.MOV.U32 R20, RZ, RZ, R14 ;  /* 0x000000ffff147224 */ /* 0x000fe400078e000e */
[----:B------:R-:W-:Y:S03]  /*345d0*/  STL.64 [R1+0x30e8], R22 ;  /* 0x0030e81601007387 */ /* 0x000fe60000100a00 */
[----:B------:R0:W-:Y:S04]  /*345e0*/  STL [R1+0x30e0], R20 ;  /* 0x0030e01401007387 */ /* 0x0001e80000100800 */
[----:B0-----:R-:W3:Y:S01]  /*345f0*/  LDL.LU R20, [R1+0x720] ;  /* 0x0007200001147983 */ /* 0x001ee20000300800 */
[----:B------:R-:W3:Y:S02]  /*34600*/  LDL.LU R21, [R1+0x724] ;  /* 0x0007240001157983 */ /* 0x000ee40000300800 */
[----:B------:R-:W3:Y:S02]  /*34610*/  LDL.LU R22, [R1+0x728] ;  /* 0x0007280001167983 */ /* 0x000ee40000300800 */
[----:B------:R-:W3:Y:S01]  /*34620*/  LDL.LU R23, [R1+0x72c] ;  /* 0x00072c0001177983 */ /* 0x000ee20000300800 */
        /* <DEDUP_REMOVED lines=9> */
[----:B------:R-:W-:-:S05]  /*346c0*/  IMAD.MOV.U32 R14, RZ, RZ, R15 ;  /* 0x000000ffff0e7224 */ /* 0x000fca00078e000f */
[----:B------:R-:W-:Y:S01]  /*346d0*/  STL [R1+0x3150], R14 ;  /* 0x0031500e01007387 */ /* 0x000fe20000100800 */
[----:B------:R0:W-:Y:S03]  /*346e0*/  STL.64 [R1+0x3148], R12 ;  /* 0x0031480c01007387 */ /* 0x0001e60000100a00 */
[----:B0-----:R-:W4:Y:S01]  /*346f0*/  LDL.LU R12, [R1+0x710] ;  /* 0x00071000010c7983 */ /* 0x001f220000300800 */
[----:B------:R-:W4:Y:S02]  /*34700*/  LDL.LU R13, [R1+0x714] ;  /* 0x00071400010d7983 */ /* 0x000f240000300800 */
[----:B------:R-:W4:Y:S02]  /*34710*/  LDL.LU R14, [R1+0x718] ;  /* 0x00071800010e7983 */ /* 0x000f240000300800 */
[----:B------:R-:W4:Y:S01]  /*34720*/  LDL.LU R15, [R1+0x71c] ;  /* 0x00071c00010f7983 */ /* 0x000f220000300800 */
[C---:B--2---:R-:W-:Y:S01]  /*34730*/  HMMA.16816.F32.BF16 R24, R16.reuse, R26, R8 ;  /* 0x0000001a1018723c */ /* 0x044fe20000041808 */
[----:B------:R-:W2:Y:S01]  /*34740*/  LDL.LU.64 R10, [R1+0x3198] ;  /* 0x00319800010a7983 */ /* 0x000ea20000300a00 */
[----:B------:R-:W2:Y:S11]  /*34750*/  LDL.LU.64 R8, [R1+0x3190] ;  /* 0x0031900001087983 */ /* 0x000eb60000300a00 */
[----:B------:R-:W-:Y:S10]  /*34760*/  @!UPT UIADD3 URZ, URZ, URZ, URZ ;  /* 0x0000003f3f3ff290 */ /* 0x000ff4000fffe03f */
[----:B------:R-:W-:Y:S01]  /*34770*/  STL.64 [R1+0x360], R24 ;  /* 0x0003601801007387 */ /* 0x000fe20000100a00 */
[----:B------:R0:W-:Y:S03]  /*34780*/  STL.64 [R1+0x368], R26 ;  /* 0x0003681a01007387 */ /* 0x0001e60000100a00 */
[----:B0-----:R-:W2:Y:S02]  /*34790*/  LDL.LU.64 R26, [R1+0x3188] ;  /* 0x00318800011a7983 */ /* 0x001ea40000300a00 */
[C---:B--2---:R-:W-:Y:S11]  /*347a0*/  HMMA.16816.F32.BF16 R8, R16.reuse, R26, R8 ;  /* 0x0000001a1008723c */ /* 0x044ff60000041808 */
[----:B------:R-:W-:Y:S11]  /*347b0*/  @!UPT UIADD3 URZ, URZ, URZ, URZ ;  /* 0x0000003f3f3ff290 */ /* 0x000ff6000fffe03f */
[----:B------:R-:W-:Y:S01]  /*347c0*/  @!UPT UIADD3 URZ, URZ, URZ, URZ ;  /* 0x0000003f3f3ff290 */ /* 0x000fe2000fffe03f */
[----:B------:R-:W-:Y:S01]  /*347d0*/  STL.64 [R1+0x390], R8 ;  /* 0x0003900801007387 */ /* 0x000fe20000100a00 */
[----:B------:R0:W-:Y:S03]  /*347e0*/  STL.64 [R1+0x398], R10 ;  /* 0x0003980a01007387 */ /* 0x0001e60000100a00 */
[----:B0-----:R-:W4:Y:S01]  /*347f0*/  LDL.LU.64 R10, [R1+0x3180] ;  /* 0x00318000010a7983 */ /* 0x001f220000300a00 */
[----:B------:R-:W2:Y:S02]  /*34800*/  LDL.LU R8, [R1+0x3178] ;  /* 0x0031780001087983 */ /* 0x000ea40000300800 */
[----:B------:R0:W-:Y:S02]  /*34810*/  STL.64 [R1+0x3170], R26 ;  /* 0x0031701a01007387 */ /* 0x0001e40000100a00 */
[----:B------:R-:W3:Y:S01]  /*34820*/  LDL.LU R24, [R1+0x730] ;  /* 0x0007300001187983 */ /* 0x000ee20000300800 */
[----:B------:R-:W3:Y:S04]  /*34830*/  LDL.LU R25, [R1+0x734] ;  /* 0x0007340001197983 */ /* 0x000ee80000300800 */
[----:B0-----:R-:W3:Y:S01]  /*34840*/  LDL.LU R26, [R1+0x738] ;  /* 0x00073800011a7983 */ /* 0x001ee20000300800 */
[----:B------:R-:W3:Y:S01]  /*34850*/  LDL.LU R27, [R1+0x73c] ;  /* 0x00073c00011b7983 */ /* 0x000ee20000300800 */
[C---:B----4-:R-:W-:Y:S02]  /*34860*/  HMMA.16816.F32.BF16 R12, R16.reuse, R10, R12 ;  /* 0x0000000a100c723c */ /* 0x050fe4000004180c */
[----:B------:R0:W-:Y:S01]  /*34870*/  STL.64 [R1+0x3158], R10 ;  /* 0x0031580a01007387 */ /* 0x0001e20000100a00 */
[----:B--2---:R-:W-:Y:S11]  /*34880*/  STL [R1+0x3154], R8 ;  /* 0x0031540801007387 */ /* 0x004ff60000100800 */
[----:B------:R-:W-:Y:S09]  /*34890*/  @!UPT UIADD3 URZ, URZ, URZ, URZ ;  /* 0x0000003f3f3ff290 */ /* 0x000ff2000fffe03f */
[----:B------:R-:W-:Y:S01]  /*348a0*/  STL.64 [R1+0x3a0], R12 ;  /* 0x0003a00c01007387 */ /* 0x000fe20000100a00 */
[----:B------:R-:W-:Y:S02]  /*348b0*/  STL.64 [R1+0x3a8], R14 ;  /* 0x0003a80e01007387 */ /* 0x000fe40000100a00 */
[----:B0-----:R-:W2:Y:S02]  /*348c0*/  LDL.LU.64 R10, [R1+0x158] ;  /* 0x00015800010a7983 */ /* 0x001ea40000300a00 */
[----:B--2---:R0:W-:Y:S04]  /*348d0*/  STL.64 [R1+0x3168], R10 ;  /* 0x0031680a01007387 */ /* 0x0041e80000100a00 */
[----:B0-----:R-:W2:Y:S01]  /*348e0*/  LDL.LU.64 R10, [R1+0x38] ;  /* 0x00003800010a7983 */ /* 0x001ea20000300a00 */
[C---:B---3--:R-:W-:Y:S01]  /*348f0*/  HMMA.16816.F32.BF16 R12, R16.reuse, R6, R20 ;  /* 0x00000006100c723c */ /* 0x048fe20000041814 */
[----:B------:R0:W-:Y:S02]  /*34900*/  STL.64 [R1+0x3160], R6 ;  /* 0x0031600601007387 */ /* 0x0001e40000100a00 */
[----:B------:R-:W3:Y:S11]  /*34910*/  LDL.LU R4, [R1+0x740] ;  /* 0x0007400001047983 */ /* 0x000ef60000300800 */
[----:B------:R-:W-:Y:S09]  /*34920*/  @!UPT UIADD3 URZ, URZ, URZ, URZ ;  /* 0x0000003f3f3ff290 */ /* 0x000ff2000fffe03f */
[----:B------:R1:W-:Y:S01]  /*34930*/  STL.64 [R1+0x3b0], R12 ;  /* 0x0003b00c01007387 */ /* 0x0003e20000100a00 */
[----:B------:R4:W-:Y:S02]  /*34940*/  STL.64 [R1+0x3b8], R14 ;  /* 0x0003b80e01007387 */ /* 0x0009e40000100a00 */
[----:B------:R-:W3:Y:S02]  /*34950*/  LDL.LU R5, [R1+0x744] ;  /* 0x0007440001057983 */ /* 0x000ee40000300800 */
[----:B0-----:R-:W3:Y:S01]  /*34960*/  LDL.LU R6, [R1+0x748] ;  /* 0x0007480001067983 */ /* 0x001ee20000300800 */
[----:B------:R-:W3:Y:S04]  /*34970*/  LDL.LU R7, [R1+0x74c] ;  /* 0x00074c0001077983 */ /* 0x000ee80000300800 */
[----:B-1----:R-:W3:Y:S01]  /*34980*/  LDL.LU R12, [R1+0x760] ;  /* 0x00076000010c7983 */ /* 0x002ee20000300800 */
[----:B------:R-:W3:Y:S02]  /*34990*/  LDL.LU R13, [R1+0x764] ;  /* 0x00076400010d7983 */ /* 0x000ee40000300800 */
[----:B----4-:R-:W4:Y:S02]  /*349a0*/  LDL.LU R14, [R1+0x768] ;  /* 0x00076800010e7983 */ /* 0x010f240000300800 */
[----:B------:R-:W4:Y:S01]  /*349b0*/  LDL.LU R15, [R1+0x76c] ;  /* 0x00076c00010f7983 */ /* 0x000f220000300800 */
[----:B------:R-:W4:Y:S01]  /*349c0*/  LDL.LU.64 R22, [R1+0x138] ;  /* 0x0001380001167983 */ /* 0x000f220000300a00 */
[C---:B--2---:R-:W-:Y:S11]  /*349d0*/  HMMA.16816.F32.BF16 R24, R16.reuse, R10, R24 ;  /* 0x0000000a1018723c */ /* 0x044ff60000041818 */
[----:B------:R-:W-:Y:S11]  /*349e0*/  @!UPT UIADD3 URZ, URZ, URZ, URZ ;  /* 0x0000003f3f3ff290 */ /* 0x000ff6000fffe03f */
[----:B------:R-:W-:Y:S01]  /*349f0*/  @!UPT UIADD3 URZ, URZ, URZ, URZ ;  /* 0x0000003f3f3ff290 */ /* 0x000fe2000fffe03f */
[----:B------:R0:W-:Y:S01]  /*34a00*/  STL.64 [R1+0x3c0], R24 ;  /* 0x0003c01801007387 */ /* 0x0001e20000100a00 */
[----:B------:R1:W-:Y:S02]  /*34a10*/  STL.64 [R1+0x3c8], R26 ;  /* 0x0003c81a01007387 */ /* 0x0003e40000100a00 */
[----:B0-----:R-:W-:Y:S01]  /*34a20*/  IMAD.MOV.U32 R24, RZ, RZ, R10 ;  /* 0x000000ffff187224 */ /* 0x001fe200078e000a */
[----:B-1----:R-:W2:Y:S01]  /*34a30*/  LDL.LU.64 R26, [R1+0x3170] ;  /* 0x00317000011a7983 */ /* 0x002ea20000300a00 */
[----:B------:R-:W-:Y:S02]  /*34a40*/  IMAD.MOV.U32 R25, RZ, RZ, R11 ;  /* 0x000000ffff197224 */ /* 0x000fe400078e000b */
[----:B------:R-:W3:Y:S02]  /*34a50*/  LDL.LU.64 R10, [R1+0x3168] ;  /* 0x00316800010a7983 */ /* 0x000ee40000300a00 */
[----:B---3--:R-:W-:Y:S01]  /*34a60*/  HMMA.16816.F32.BF16 R4, R16, R10, R4 ;  /* 0x0000000a1004723c */ /* 0x008fe20000041804 */
[----:B--2---:R0:W-:Y:S01]  /*34a70*/  STL.64 [R1+0x3080], R26 ;  /* 0x0030801a01007387 */ /* 0x0041e20000100a00 */
[----:B------:R-:W-:Y:S02]  /*34a80*/  STL.64 [R1+0x3078], R24 ;  /* 0x0030781801007387 */ /* 0x000fe40000100a00 */
[----:B------:R-:W-:-:S02]  /*34a90*/  IMAD.MOV.U32 R0, RZ, RZ, R10 ;  /* 0x000000ffff007224 */ /* 0x000fc400078e000a */
[----:B------:R-:W-:Y:S01]  /*34aa0*/  IMAD.MOV.U32 R9, RZ, RZ, R11 ;  /* 0x000000ffff097224 */ /* 0x000fe200078e000b */
[----:B0-----:R-:W2:Y:S11]  /*34ab0*/  LDL.LU.64 R26, [R1+0x148] ;  /* 0x00014800011a7983 */ /* 0x001eb60000300a00 */
[----:B------:R-:W-:Y:S05]  /*34ac0*/  @!UPT UIADD3 URZ, URZ, URZ, URZ ;  /* 0x0000003f3f3ff290 */ /* 0x000fea000fffe03f */
[----:B------:R-:W-:Y:S01]  /*34ad0*/  STL.64 [R1+0x3d0], R4 ;  /* 0x0003d00401007387 */ /* 0x000fe20000100a00 */
[----:B------:R0:W-:Y:S03]  /*34ae0*/  STL.64 [R1+0x3d8], R6 ;  /* 0x0003d80601007387 */ /* 0x0001e60000100a00 */
[----:B0-----:R-:W3:Y:S01]  /*34af0*/  LDL.LU.64 R6, [R1+0x3160] ;  /* 0x0031600001067983 */ /* 0x001ee20000300a00 */
[----:B------:R-:W2:Y:S02]  /*34b00*/  LDL.LU.64 R10, [R1+0x3158] ;  /* 0x00315800010a7983 */ /* 0x000ea40000300a00 */
[----:B------:R-:W3:Y:S02]  /*34b10*/  LDL.LU R8, [R1+0x3154] ;  /* 0x0031540001087983 */ /* 0x000ee40000300800 */
[----:B------:R-:W-:Y:S01]  /*34b20*/  STL [R1+0x302c], R9 ;  /* 0x00302c0901007387 */ /* 0x000fe20000100800 */
[----:B--2---:R-:W-:Y:S01]  /*34b30*/  STL.64 [R1+0x3128], R10 ;  /* 0x0031280a01007387 */ /* 0x004fe20000100a00 */
[----:B---3--:R0:W-:Y:S03]  /*34b40*/  STL [R1+0x3120], R8 ;  /* 0x0031200801007387 */ /* 0x0081e60000100800 */
[----:B0-----:R-:W2:Y:S01]  /*34b50*/  LDL.LU R8, [R1+0x750] ;  /* 0x0007500001087983 */ /* 0x001ea20000300800 */
[----:B------:R-:W2:Y:S02]  /*34b60*/  LDL.LU R9, [R1+0x754] ;  /* 0x0007540001097983 */ /* 0x000ea40000300800 */
[----:B------:R-:W2:Y:S02]  /*34b70*/  LDL.LU R10, [R1+0x758] ;  /* 0x00075800010a7983 */ /* 0x000ea40000300800 */
[----:B------:R-:W2:Y:S01]  /*34b80*/  LDL.LU R11, [R1+0x75c] ;  /* 0x00075c00010b7983 */ /* 0x000ea20000300800 */
[----:B------:R-:W-:Y:S01]  /*34b90*/  STL [R1+0x3028], R0 ;  /* 0x0030280001007387 */ /* 0x000fe20000100800 */
[----:B--2---:R-:W-:Y:S11]  /*34ba0*/  HMMA.16816.F32.BF16 R8, R16, R26, R8 ;  /* 0x0000001a1008723c */ /* 0x004ff60000041808 */
[----:B------:R-:W-:Y:S11]  /*34bb0*/  @!UPT UIADD3 URZ, URZ, URZ, URZ ;  /* 0x0000003f3f3ff290 */ /* 0x000ff6000fffe03f */
[----:B------:R-:W-:Y:S01]  /*34bc0*/  @!UPT UIADD3 URZ, URZ, URZ, URZ ;  /* 0x0000003f3f3ff290 */ /* 0x000fe2000fffe03f */
[----:B------:R0:W-:Y:S01]  /*34bd0*/  STL.64 [R1+0x3e0], R8 ;  /* 0x0003e00801007387 */ /* 0x0001e20000100a00 */
[----:B------:R1:W-:Y:S03]  /*34be0*/  STL.64 [R1+0x3e8], R10 ;  /* 0x0003e80a01007387 */ /* 0x0003e60000100a00 */
[----:B0-----:R-:W2:Y:S01]  /*34bf0*/  LDL.LU R8, [R1+0x780] ;  /* 0x0007800001087983 */ /* 0x001ea20000300800 */
[----:B------:R-:W2:Y:S02]  /*34c00*/  LDL.LU R9, [R1+0x784] ;  /* 0x0007840001097983 */ /* 0x000ea40000300800 */
[----:B-1----:R-:W3:Y:S02]  /*34c10*/  LDL.LU R10, [R1+0x788] ;  /* 0x00078800010a7983 */ /* 0x002ee40000300800 */
[----:B------:R-:W3:Y:S02]  /*34c20*/  LDL.LU R11, [R1+0x78c] ;  /* 0x00078c00010b7983 */ /* 0x000ee40000300800 */
[----:B------:R-:W-:-:S02]  /*34c30*/  IMAD.MOV.U32 R28, RZ, RZ, R26 ;  /* 0x000000ffff1c7224 */ /* 0x000fc400078e001a */
[----:B------:R-:W-:Y:S01]  /*34c40*/  IMAD.MOV.U32 R4, RZ, RZ, R27 ;  /* 0x000000ffff047224 */ /* 0x000fe200078e001b */
[C---:B----4-:R-:W-:Y:S01]  /*34c50*/  HMMA.16816.F32.BF16 R12, R16.reuse, R22, R12 ;  /* 0x00000016100c723c */ /* 0x050fe2000004180c */
[----:B---3--:R0:W-:Y:S01]  /*34c60*/  STL.64 [R1+0x3138], R10 ;  /* 0x0031380a01007387 */ /* 0x0081e20000100a00 */
[----:B--2---:R-:W-:Y:S03]  /*34c70*/  STL.64 [R1+0x3130], R8 ;  /* 0x0031300801007387 */ /* 0x004fe60000100a00 */
[----:B0-----:R-:W2:Y:S01]  /*34c80*/  LDL.LU.64 R10, [R1+0x128] ;  /* 0x00012800010a7983 */ /* 0x001ea20000300a00 */
[----:B------:R-:W3:Y:S02]  /*34c90*/  LDL.LU.64 R26, [R1+0x118] ;  /* 0x00011800011a7983 */ /* 0x000ee40000300a00 */
[----:B------:R-:W-:Y:S02]  /*34ca0*/  IMAD.MOV.U32 R3, RZ, RZ, R22 ;  /* 0x000000ffff037224 */ /* 0x000fe400078e0016 */
[----:B------:R-:W-:Y:S01]  /*34cb0*/  IMAD.MOV.U32 R29, RZ, RZ, R23 ;  /* 0x000000ffff1d7224 */ /* 0x000fe200078e0017 */
[----:B---3--:R0:W-:Y:S01]  /*34cc0*/  STL.64 [R1+0x3140], R26 ;  /* 0x0031401a01007387 */ /* 0x0081e20000100a00 */
[----:B------:R-:W2:Y:S02]  /*34cd0*/  LDL.LU R24, [R1+0x770] ;  /* 0x0007700001187983 */ /* 0x000ea40000300800 */
[----:B------:R-:W2:Y:S01]  /*34ce0*/  LDL.LU R25, [R1+0x774] ;  /* 0x0007740001197983 */ /* 0x000ea20000300800 */
[----:B0-----:R-:W2:Y:S01]  /*34cf0*/  LDL.LU R26, [R1+0x778] ;  /* 0x00077800011a7983 */ /* 0x001ea20000300800 */
[----:B------:R-:W2:Y:S02]  /*34d00*/  LDL.LU R27, [R1+0x77c] ;  /* 0x00077c00011b7983 */ /* 0x000ea40000300800 */
[----:B------:R-:W-:Y:S02]  /*34d10*/  STL [R1+0x3034], R4 ;  /* 0x0030340401007387 */ /* 0x000fe40000100800 */
[----:B------:R-:W-:Y:S03]  /*34d20*/  STL [R1+0x3030], R28 ;  /* 0x0030301c01007387 */ /* 0x000fe60000100800 */
[----:B------:R-:W-:Y:S01]  /*34d30*/  STL.64 [R1+0x3f0], R12 ;  /* 0x0003f00c01007387 */ /* 0x000fe20000100a00 */
[----:B------:R0:W-:Y:S03]  /*34d40*/  STL.64 [R1+0x3f8], R14 ;  /* 0x0003f80e01007387 */ /* 0x0001e60000100a00 */
[----:B0-----:R-:W3:Y:S01]  /*34d50*/  LDL.LU R14, [R1+0x3150] ;  /* 0x00315000010e7983 */ /* 0x001ee20000300800 */
[----:B------:R-:W4:Y:S02]  /*34d60*/  LDL.LU.64 R12, [R1+0x3148] ;  /* 0x00314800010c7983 */ /* 0x000f240000300a00 */
[----:B------:R-:W2:Y:S02]  /*34d70*/  LDL.LU R20, [R1+0x820] ;  /* 0x0008200001147983 */ /* 0x000ea40000300800 */
[----:B------:R-:W2:Y:S01]  /*34d80*/  LDL.LU R21, [R1+0x824] ;  /* 0x0008240001157983 */ /* 0x000ea20000300800 */
[----:B------:R-:W2:Y:S01]  /*34d90*/  LDL.LU R22, [R1+0x828] ;  /* 0x0008280001167983 */ /* 0x000ea20000300800 */
[----:B------:R-:W2:Y:S03]  /*34da0*/  LDL.LU R23, [R1+0x82c] ;  /* 0x00082c0001177983 */ /* 0x000ea60000300800 */
[----:B--2---:R-:W-:Y:S01]  /*34db0*/  STL.64 [R1+0x30f8], R22 ;  /* 0x0030f81601007387 */ /* 0x004fe20000100a00 */
[----:B------:R0:W-:Y:S03]  /*34dc0*/  STL.64 [R1+0x30f0], R20 ;  /* 0x0030f01401007387 */ /* 0x0001e60000100a00 */
[----:B0-----:R-:W2:Y:S01]  /*34dd0*/  LDL.LU R20, [R1+0x7a0] ;  /* 0x0007a00001147983 */ /* 0x001ea20000300800 */
[----:B------:R-:W2:Y:S02]  /*34de0*/  LDL.LU R21, [R1+0x7a4] ;  /* 0x0007a40001157983 */ /* 0x000ea40000300800 */
[----:B------:R-:W2:Y:S02]  /*34df0*/  LDL.LU R22, [R1+0x7a8] ;  /* 0x0007a80001167983 */ /* 0x000ea40000300800 */
[----:B------:R-:W2:Y:S01]  /*34e00*/  LDL.LU R23, [R1+0x7ac] ;  /* 0x0007ac0001177983 */ /* 0x000ea20000300800 */
[----:B------:R-:W-:Y:S01]  /*34e10*/  HMMA.16816.F32.BF16 R24, R16, R10, R24 ;  /* 0x0000000a1018723c */ /* 0x000fe20000041818 */
[----:B--2---:R0:W-:Y:S01]  /*34e20*/  STL.64 [R1+0x3108], R22 ;  /* 0x0031081601007387 */ /* 0x0041e20000100a00 */
[----:B------:R-:W-:Y:S03]  /*34e30*/  STL.64 [R1+0x3100], R20 ;  /* 0x0031001401007387 */ /* 0x000fe60000100a00 */
[----:B0-----:R-:W2:Y:S01]  /*34e40*/  LDL.LU.64 R22, [R1+0x108] ;  /* 0x0001080001167983 */ /* 0x001ea20000300a00 */
[----:B------:R-:W3:Y:S02]  /*34e50*/  LDL R15, [R1+0xb10] ;  /* 0x000b1000010f7983 */ /* 0x000ee40000100800 */
[----:B------:R-:W-:-:S02]  /*34e60*/  IMAD.MOV.U32 R5, RZ, RZ, R10 ;  /* 0x000000ffff057224 */ /* 0x000fc400078e000a */
[----:B------:R-:W-:Y:S01]  /*34e70*/  IMAD.MOV.U32 R2, RZ, RZ, R11 ;  /* 0x000000ffff027224 */ /* 0x000fe200078e000b */
[----:B---3--:R-:W-:Y:S01]  /*34e80*/  STL.64 [R1+0x3118], R14 ;  /* 0x0031180e01007387 */ /* 0x008fe20000100a00 */
[----:B----4-:R0:W-:Y:S03]  /*34e90*/  STL.64 [R1+0x3110], R12 ;  /* 0x0031100c01007387 */ /* 0x0101e60000100a00 */
[----:B0-----:R-:W2:Y:S01]  /*34ea0*/  LDL.LU R12, [R1+0x790] ;  /* 0x00079000010c7983 */ /* 0x001ea20000300800 */
[----:B------:R-:W2:Y:S02]  /*34eb0*/  LDL.LU R13, [R1+0x794] ;  /* 0x00079400010d7983 */ /* 0x000ea40000300800 */
[----:B------:R-:W2:Y:S02]  /*34ec0*/  LDL.LU R14, [R1+0x798] ;  /* 0x00079800010e7983 */ /* 0x000ea40000300800 */
[----:B------:R-:W2:Y:S01]  /*34ed0*/  LDL.LU R15, [R1+0x79c] ;  /* 0x00079c00010f7983 */ /* 0x000ea20000300800 */
[----:B------:R-:W-:Y:S01]  /*34ee0*/  STL [R1+0x303c], R29 ;  /* 0x00303c1d01007387 */ /* 0x000fe20000100800 */
[----:B------:R-:W-:Y:S02]  /*34ef0*/  STL [R1+0x3038], R3 ;  /* 0x0030380301007387 */ /* 0x000fe40000100800 */
[----:B------:R-:W-:Y:S02]  /*34f00*/  STL.64 [R1+0x400], R24 ;  /* 0x0004001801007387 */ /* 0x000fe40000100a00 */
[----:B------:R0:W-:Y:S02]  /*34f10*/  STL.64 [R1+0x408], R26 ;  /* 0x0004081a01007387 */ /* 0x0001e40000100a00 */
[----:B0-----:R-:W3:Y:S01]  /*34f20*/  LDL.LU.64 R26, [R1+0x3140] ;  /* 0x00314000011a7983 */ /* 0x001ee20000300a00 */
[----:B------:R-:W3:Y:S02]  /*34f30*/  LDL.LU.64 R10, [R1+0x3138] ;  /* 0x00313800010a7983 */ /* 0x000ee40000300a00 */
[----:B------:R-:W3:Y:S02]  /*34f40*/  LDL.LU.64 R8, [R1+0x3130] ;  /* 0x0031300001087983 */ /* 0x000ee40000300a00 */
[----:B------:R-:W-:Y:S01]  /*34f50*/  STL [R1+0x3044], R2 ;  /* 0x0030440201007387 */ /* 0x000fe20000100800 */
[----:B------:R-:W-:Y:S01]  /*34f60*/  STL [R1+0x3040], R5 ;  /* 0x0030400501007387 */ /* 0x000fe20000100800 */
[C---:B---3--:R-:W-:Y:S11]  /*34f70*/  HMMA.16816.F32.BF16 R8, R16.reuse, R26, R8 ;  /* 0x0000001a1008723c */ /* 0x048ff60000041808 */
[----:B------:R-:W-:Y:S11]  /*34f80*/  @!UPT UIADD3 URZ, URZ, URZ, URZ ;  /* 0x0000003f3f3ff290 */ /* 0x000ff6000fffe03f */
[----:B------:R-:W-:Y:S01]  /*34f90*/  @!UPT UIADD3 URZ, URZ, URZ, URZ ;  /* 0x0000003f3f3ff290 */ /* 0x000fe2000fffe03f */
[----:B------:R-:W-:Y:S01]  /*34fa0*/  STL.64 [R1+0x410], R8 ;  /* 0x0004100801007387 */ /* 0x000fe20000100a00 */
[----:B------:R0:W-:Y:S03]  /*34fb0*/  STL.64 [R1+0x418], R10 ;  /* 0x0004180a01007387 */ /* 0x0001e60000100a00 */
[----:B0-----:R-:W3:Y:S01]  /*34fc0*/  LDL.LU.64 R10, [R1+0x3128] ;  /* 0x00312800010a7983 */ /* 0x001ee20000300a00 */
[----:B------:R-:W4:Y:S02]  /*34fd0*/  LDL.LU R8, [R1+0x3120] ;  /* 0x0031200001087983 */ /* 0x000f240000300800 */
[----:B------:R-:W-:Y:S02]  /*34fe0*/  IMAD.MOV.U32 R9, RZ, RZ, R26 ;  /* 0x000000ffff097224 */ /* 0x000fe400078e001a */
[----:B------:R-:W-:Y:S01]  /*34ff0*/  IMAD.MOV.U32 R0, RZ, RZ, R27 ;  /* 0x000000ffff007224 */ /* 0x000fe200078e001b */
[C---:B--2---:R-:W-:Y:S01]  /*35000*/  HMMA.16816.F32.BF16 R12, R16.reuse, R22, R12 ;  /* 0x00000016100c723c */ /* 0x044fe2000004180c */
[----:B---3--:R-:W-:Y:S01]  /*35010*/  STL.64 [R1+0x30d8], R10 ;  /* 0x0030d80a01007387 */ /* 0x008fe20000100a00 */
[----:B----4-:R0:W-:Y:S02]  /*35020*/  STL.64 [R1+0x30d0], R8 ;  /* 0x0030d00801007387 */ /* 0x0101e40000100a00 */
[----:B------:R-:W2:Y:S02]  /*35030*/  LDL.LU R26, [R1+0x8] ;  /* 0x00000800011a7983 */ /* 0x000ea40000300800 */
[----:B------:R-:W2:Y:S02]  /*35040*/  LDL.LU R27, [R1+0xc] ;  /* 0x00000c00011b7983 */ /* 0x000ea40000300800 */
[----:B------:R-:W-:Y:S01]  /*35050*/  IMAD.MOV.U32 R4, RZ, RZ, R22 ;  /* 0x000000ffff047224 */ /* 0x000fe200078e0016 */
[----:B0-----:R-:W3:Y:S01]  /*35060*/  LDL.LU R8, [R1+0x810] ;  /* 0x0008100001087983 */ /* 0x001ee20000300800 */
[----:B------:R-:W3:Y:S02]  /*35070*/  LDL.LU R9, [R1+0x814] ;  /* 0x0008140001097983 */ /* 0x000ee40000300800 */
[----:B------:R-:W3:Y:S02]  /*35080*/  LDL.LU R10, [R1+0x818] ;  /* 0x00081800010a7983 */ /* 0x000ee40000300800 */
[----:B------:R-:W3:Y:S02]  /*35090*/  LDL.LU R11, [R1+0x81c] ;  /* 0x00081c00010b7983 */ /* 0x000ee40000300800 */
[----:B------:R-:W-:Y:S01]  /*350a0*/  IMAD.MOV.U32 R28, RZ, RZ, R23 ;  /* 0x000000ffff1c7224 */ /* 0x000fe200078e0017 */
[----:B--2---:R0:W-:Y:S04]  /*350b0*/  STL.64 [R1+0x3090], R26 ;  /* 0x0030901a01007387 */ /* 0x0041e80000100a00 */
[----:B0-----:R-:W2:Y:S02]  /*350c0*/  LDL.LU.64 R26, [R1+0xf8] ;  /* 0x0000f800011a7983 */ /* 0x001ea40000300a00 */
[----:B------:R-:W-:Y:S02]  /*350d0*/  STL.64 [R1+0x530], R12 ;  /* 0x0005300c01007387 */ /* 0x000fe40000100a00 */
[----:B------:R0:W-:Y:S02]  /*350e0*/  STL.64 [R1+0x538], R14 ;  /* 0x0005380e01007387 */ /* 0x0001e40000100a00 */
[----:B0-----:R-:W4:Y:S01]  /*350f0*/  LDL.LU.64 R14, [R1+0x3118] ;  /* 0x00311800010e7983 */ /* 0x001f220000300a00 */
[----:B------:R-:W2:Y:S02]  /*35100*/  LDL.LU.64 R12, [R1+0x3110] ;  /* 0x00311000010c7983 */ /* 0x000ea40000300a00 */
[----:B------:R-:W2:Y:S02]  /*35110*/  LDL.LU.64 R22, [R1+0x3108] ;  /* 0x0031080001167983 */ /* 0x000ea40000300a00 */
[----:B------:R-:W2:Y:S02]  /*35120*/  LDL.LU.64 R20, [R1+0x3100] ;  /* 0x0031000001147983 */ /* 0x000ea40000300a00 */
[----:B--2---:R-:W-:Y:S01]  /*35130*/  HMMA.16816.F32.BF16 R20, R16, R26, R20 ;  /* 0x0000001a1014723c */ /* 0x004fe20000041814 */
[----:B------:R-:W-:-:S02]  /*35140*/  IMAD.MOV.U32 R29, RZ, RZ, R26 ;  /* 0x000000ffff1d7224 */ /* 0x000fc400078e001a */
[----:B------:R-:W-:-:S04]  /*35150*/  IMAD.MOV.U32 R3, RZ, RZ, R27 ;  /* 0x000000ffff037224 */ /* 0x000fc800078e001b */
[----:B------:R-:W-:Y:S02]  /*35160*/  IMAD.MOV.U32 R26, RZ, RZ, R13 ;  /* 0x000000ffff1a7224 */ /* 0x000fe400078e000d */
[----:B------:R-:W-:Y:S11]  /*35170*/  IMAD.MOV.U32 R27, RZ, RZ, R12 ;  /* 0x000000ffff1b7224 */ /* 0x000ff600078e000c */
[----:B------:R-:W-:Y:S03]  /*35180*/  @!UPT UIADD3 URZ, URZ, URZ, URZ ;  /* 0x0000003f3f3ff290 */ /* 0x000fe6000fffe03f */
[----:B------:R-:W-:Y:S01]  /*35190*/  STL.64 [R1+0x550], R20 ;  /* 0x0005501401007387 */ /* 0x000fe20000100a00 */
[----:B------:R0:W-:Y:S03]  /*351a0*/  STL.64 [R1+0x558], R22 ;  /* 0x0005581601007387 */ /* 0x0001e60000100a00 */
[----:B0-----:R-:W2:Y:S01]  /*351b0*/  LDL.LU.64 R22, [R1+0x30f8] ;  /* 0x0030f80001167983 */ /* 0x001ea20000300a00 */
[----:B------:R-:W2:Y:S02]  /*351c0*/  LDL.LU.64 R20, [R1+0x30f0] ;  /* 0x0030f00001147983 */ /* 0x000ea40000300a00 */
[----:B------:R0:W-:Y:S02]  /*351d0*/  STL.64 [R1+0x30a8], R26 ;  /* 0x0030a81a01007387 */ /* 0x0001e40000100a00 */
[----:B0-----:R-:W2:Y:S02]  /*351e0*/  LDL.LU.64 R26, [R1+0xe8] ;  /* 0x0000e800011a7983 */ /* 0x001ea40000300a00 */
[----:B--2---:R-:W-:Y:S01]  /*351f0*/  HMMA.16816.F32.BF16 R20, R16, R26, R20 ;  /* 0x0000001a1014723c */ /* 0x004fe20000041814 */
[----:B------:R-:W-:-:S02]  /*35200*/  IMAD.MOV.U32 R13, RZ, RZ, R26 ;  /* 0x000000ffff0d7224 */ /* 0x000fc400078e001a */
[----:B------:R-:W-:-:S04]  /*35210*/  IMAD.MOV.U32 R12, RZ, RZ, R27 ;  /* 0x000000ffff0c7224 */ /* 0x000fc800078e001b */
[----:B----4-:R-:W-:Y:S11]  /*35220*/  IMAD.MOV.U32 R27, RZ, RZ, R14 ;  /* 0x000000ffff1b7224 */ /* 0x010ff600078e000e */
[----:B------:R-:W-:Y:S05]  /*35230*/  @!UPT UIADD3 URZ, URZ, URZ, URZ ;  /* 0x0000003f3f3ff290 */ /* 0x000fea000fffe03f */
[----:B------:R-:W-:Y:S01]  /*35240*/  STL.64 [R1+0x580], R20 ;  /* 0x0005801401007387 */ /* 0x000fe20000100a00 */
[----:B------:R0:W-:Y:S03]  /*35250*/  STL.64 [R1+0x588], R22 ;  /* 0x0005881601007387 */ /* 0x0001e60000100a00 */
[----:B0-----:R-:W3:Y:S01]  /*35260*/  LDL.LU.64 R22, [R1+0x30e8] ;  /* 0x0030e80001167983 */ /* 0x001ee20000300a00 */
[----:B------:R-:W2:Y:S02]  /*35270*/  LDL.LU R20, [R1+0x30e0] ;  /* 0x0030e00001147983 */ /* 0x000ea40000300800 */
[----:B------:R0:W-:Y:S02]  /*35280*/  STL.64 [R1+0x3048], R12 ;  /* 0x0030480c01007387 */ /* 0x0001e40000100a00 */
[----:B------:R1:W-:Y:S01]  /*35290*/  STL [R1+0x3088], R15 ;  /* 0x0030880f01007387 */ /* 0x0003e20000100800 */
[----:B0-----:R-:W4:Y:S01]  /*352a0*/  LDL.LU R12, [R1+0x7e0] ;  /* 0x0007e000010c7983 */ /* 0x001f220000300800 */
[----:B------:R-:W4:Y:S02]  /*352b0*/  LDL.LU R13, [R1+0x7e4] ;  /* 0x0007e400010d7983 */ /* 0x000f240000300800 */
[----:B------:R-:W2:Y:S02]  /*352c0*/  LDL.LU R14, [R1+0x7e8] ;  /* 0x0007e800010e7983 */ /* 0x000ea40000300800 */
[----:B-1----:R-:W2:Y:S02]  /*352d0*/  LDL.LU R15, [R1+0x7ec] ;  /* 0x0007ec00010f7983 */ /* 0x002ea40000300800 */
[----:B--2---:R-:W-:Y:S01]  /*352e0*/  STL.64 [R1+0x30a0], R14 ;  /* 0x0030a00e01007387 */ /* 0x004fe20000100a00 */
[----:B----4-:R0:W-:Y:S03]  /*352f0*/  STL.64 [R1+0x3098], R12 ;  /* 0x0030980c01007387 */ /* 0x0101e60000100a00 */
[----:B0-----:R-:W2:Y:S01]  /*35300*/  LDL.LU R12, [R1+0x7f0] ;  /* 0x0007f000010c7983 */ /* 0x001ea20000300800 */
[----:B------:R-:W2:Y:S02]  /*35310*/  LDL.LU R13, [R1+0x7f4] ;  /* 0x0007f400010d7983 */ /* 0x000ea40000300800 */
[----:B------:R-:W4:Y:S02]  /*35320*/  LDL.LU R14, [R1+0x7f8] ;  /* 0x0007f800010e7983 */ /* 0x000f240000300800 */
[----:B------:R-:W4:Y:S01]  /*35330*/  LDL.LU R15, [R1+0x7fc] ;  /* 0x0007fc00010f7983 */ /* 0x000f220000300800 */
[----:B---3--:R-:W-:Y:S01]  /*35340*/  HMMA.16816.F32.BF16 R16, R16, R22, R8 ;  /* 0x000000161010723c */ /* 0x008fe20000041808 */
[----:B------:R-:W-:-:S02]  /*35350*/  IMAD.MOV.U32 R2, RZ, RZ, R22 ;  /* 0x000000ffff027224 */ /* 0x000fc400078e0016 */
[----:B------:R-:W-:Y:S02]  /*35360*/  IMAD.MOV.U32 R5, RZ, RZ, R23 ;  /* 0x000000ffff057224 */ /* 0x000fe400078e0017 */
[----:B------:R-:W-:Y:S01]  /*35370*/  IMAD.MOV.U32 R26, RZ, RZ, R20 ;  /* 0x000000ffff1a7224 */ /* 0x000fe200078e0014 */
[----:B----4-:R-:W-:Y:S01]  /*35380*/  STL.64 [R1+0x30b8], R14 ;  /* 0x0030b80e01007387 */ /* 0x010fe20000100a00 */
[----:B--2---:R0:W-:Y:S03]  /*35390*/  STL.64 [R1+0x30b0], R12 ;  /* 0x0030b00c01007387 */ /* 0x0041e60000100a00 */
[----:B0-----:R-:W2:Y:S01]  /*353a0*/  LDL.LU R12, [R1+0x800] ;  /* 0x00080000010c7983 */ /* 0x001ea20000300800 */
[----:B------:R-:W2:Y:S02]  /*353b0*/  LDL.LU R13, [R1+0x804] ;  /* 0x00080400010d7983 */ /* 0x000ea40000300800 */
[----:B------:R-:W2:Y:S02]  /*353c0*/  LDL.LU R14, [R1+0x808] ;  /* 0x00080800010e7983 */ /* 0x000ea40000300800 */
[----:B------:R-:W2:Y:S01]  /*353d0*/  LDL.LU R15, [R1+0x80c] ;  /* 0x00080c00010f7983 */ /* 0x000ea20000300800 */
[----:B------:R-:W3:Y:S01]  /*353e0*/  LDL.LU.64 R10, [R1+0x30d8] ;  /* 0x0030d800010a7983 */ /* 0x000ee20000300a00 */
[----:B------:R-:W4:Y:S06]  /*353f0*/  LDL.LU.64 R8, [R1+0x30d0] ;  /* 0x0030d00001087983 */ /* 0x000f2c0000300a00 */
[----:B------:R-:W-:Y:S02]  /*35400*/  STL.64 [R1+0x570], R16 ;  /* 0x0005701001007387 */ /* 0x000fe40000100a00 */
[----:B------:R-:W-:Y:S01]  /*35410*/  STL.64 [R1+0x578], R18 ;  /* 0x0005781201007387 */ /* 0x000fe20000100a00 */
[----:B------:R-:W2:Y:S01]  /*35420*/  LDL.LU.64 R22, [R1+0x30c8] ;  /* 0x0030c80001167983 */ /* 0x000ea20000300a00 */
[----:B------:R-:W2:Y:S02]  /*35430*/  LDL.LU.64 R20, [R1+0x30c0] ;  /* 0x0030c00001147983 */ /* 0x000ea40000300a00 */
[----:B------:R-:W-:Y:S02]  /*35440*/  STL.64 [R1+0x3058], R6 ;  /* 0x0030580601007387 */ /* 0x000fe40000100a00 */
[----:B------:R0:W-:Y:S02]  /*35450*/  STL.64 [R1+0x3050], R4 ;  /* 0x0030500401007387 */ /* 0x0001e40000100a00 */
[----:B0-----:R-:W3:Y:S01]  /*35460*/  LDL.LU R4, [R1+0x7c0] ;  /* 0x0007c00001047983 */ /* 0x001ee20000300800 */
[----:B------:R-:W3:Y:S02]  /*35470*/  LDL.LU R5, [R1+0x7c4] ;  /* 0x0007c40001057983 */ /* 0x000ee40000300800 */
[----:B------:R-:W3:Y:S02]  /*35480*/  LDL.LU R6, [R1+0x7c8] ;  /* 0x0007c80001067983 */ /* 0x000ee40000300800 */
[----:B------:R-:W3:Y:S01]  /*35490*/  LDL.LU R7, [R1+0x7cc] ;  /* 0x0007cc0001077983 */ /* 0x000ee20000300800 */
[C---:B--2---:R-:W-:Y:S01]  /*354a0*/  HMMA.16816.F32.BF16 R24, R20.reuse, R26, R12 ;  /* 0x0000001a1418723c */ /* 0x044fe2000004180c */
[----:B---3--:R-:W-:Y:S01]  /*354b0*/  STL.64 [R1+0x3070], R6 ;  /* 0x0030700601007387 */ /* 0x008fe20000100a00 */
[----:B------:R0:W-:Y:S03]  /*354c0*/  STL.64 [R1+0x3068], R4 ;  /* 0x0030680401007387 */ /* 0x0001e60000100a00 */
[----:B0-----:R-:W2:Y:S01]  /*354d0*/  LDL.LU R4, [R1+0x7d0] ;  /* 0x0007d00001047983 */ /* 0x001ea20000300800 */
[----:B------:R-:W2:Y:S02]  /*354e0*/  LDL.LU R5, [R1+0x7d4] ;  /* 0x0007d40001057983 */ /* 0x000ea40000300800 */
[----:B------:R-:W2:Y:S02]  /*354f0*/  LDL.LU R6, [R1+0x7d8] ;  /* 0x0007d80001067983 */ /* 0x000ea40000300800 */
[----:B------:R-:W2:Y:S01]  /*35500*/  LDL.LU R7, [R1+0x7dc] ;  /* 0x0007dc0001077983 */ /* 0x000ea20000300800 */
[----:B------:R-:W3:Y:S01]  /*35510*/  LDL.LU R16, [R1+0x7b0] ;  /* 0x0007b00001107983 */ /* 0x000ee20000300800 */
[----:B------:R-:W3:Y:S02]  /*35520*/  LDL.LU R17, [R1+0x7b4] ;  /* 0x0007b40001117983 */ /* 0x000ee40000300800 */
[----:B------:R-:W3:Y:S02]  /*35530*/  LDL.LU R18, [R1+0x7b8] ;  /* 0x0007b80001127983 */ /* 0x000ee40000300800 */
[----:B------:R-:W2:Y:S01]  /*35540*/  LDL.LU.64 R14, [R1+0x30b8] ;  /* 0x0030b800010e7983 */ /* 0x000ea20000300a00 */
[----:B------:R-:W2:Y:S06]  /*35550*/  LDL.LU.64 R12, [R1+0x30b0] ;  /* 0x0030b000010c7983 */ /* 0x000eac0000300a00 */
[----:B------:R-:W-:Y:S02]  /*35560*/  STL.64 [R1+0xa00], R24 ;  /* 0x000a001801007387 */ /* 0x000fe40000100a00 */
[----:B------:R0:W-:Y:S02]  /*35570*/  STL.64 [R1+0xa08], R26 ;  /* 0x000a081a01007387 */ /* 0x0001e40000100a00 */
        /* <DEDUP_REMOVED lines=9> */
[----:B------:R-:W2:Y:S11]  /*35610*/  LDL.LU R15, [R1+0x3088] ;  /* 0x00308800010f7983 */ /* 0x000eb60000300800 */
[----:B------:R-:W-:Y:S10]  /*35620*/  @!UPT UIADD3 URZ, URZ, URZ, URZ ;  /* 0x0000003f3f3ff290 */ /* 0x000ff4000fffe03f */
[----:B------:R-:W-:Y:S01]  /*35630*/  STL.64 [R1+0x9e0], R24 ;  /* 0x0009e01801007387 */ /* 0x000fe20000100a00 */
[----:B------:R0:W-:Y:S03]  /*35640*/  STL.64 [R1+0x9e8], R26 ;  /* 0x0009e81a01007387 */ /* 0x0001e60000100a00 */
[----:B0-----:R-:W2:Y:S01]  /*35650*/  LDL.LU.64 R26, [R1+0x3080] ;  /* 0x00308000011a7983 */ /* 0x001ea20000300a00 */
        /* <DEDUP_REMOVED lines=8> */
[----:B---3--:R-:W-:Y:S02]  /*356e0*/  IMAD.MOV.U32 R26, RZ, RZ, R24 ;  /* 0x000000ffff1a7224 */ /* 0x008fe400078e0018 */
[----:B------:R-:W-:Y:S01]  /*356f0*/  IMAD.MOV.U32 R27, RZ, RZ, R25 ;  /* 0x000000ffff1b7224 */ /* 0x000fe200078e0019 */
[----:B------:R-:W3:Y:S01]  /*35700*/  LDL.LU R24, [R1+0x3064] ;  /* 0x0030640001187983 */ /* 0x000ee20000300800 */
[----:B------:R-:W3:Y:S01]  /*35710*/  LDL.LU R25, [R1+0x3060] ;  /* 0x0030600001197983 */ /* 0x000ee20000300800 */
[----:B--2---:R-:W-:Y:S11]  /*35720*/  HMMA.16816.F32.BF16 R4, R20, R10, R4 ;  /* 0x0000000a1404723c */ /* 0x004ff60000041804 */
[----:B------:R-:W-:Y:S11]  /*35730*/  @!UPT UIADD3 URZ, URZ, URZ, URZ ;  /* 0x0000003f3f3ff290 */ /* 0x000ff6000fffe03f */
[----:B------:R-:W-:Y:S01]  /*35740*/  @!UPT UIADD3 URZ, URZ, URZ, URZ ;  /* 0x0000003f3f3ff290 */ /* 0x000fe2000fffe03f */
[----:B------:R-:W-:Y:S01]  /*35750*/  STL.64 [R1+0x9c0], R4 ;  /* 0x0009c00401007387 */ /* 0x000fe20000100a00 */
[----:B------:R0:W-:Y:S03]  /*35760*/  STL.64 [R1+0x9c8], R6 ;  /* 0x0009c80601007387 */ /* 0x0001e60000100a00 */
[----:B0-----:R-:W2:Y:S01]  /*35770*/  LDL.LU.64 R6, [R1+0x3058] ;  /* 0x0030580001067983 */ /* 0x001ea20000300a00 */
[----:B----4-:R-:W-:Y:S02]  /*35780*/  IMAD.MOV.U32 R19, RZ, RZ, R8 ;  /* 0x000000ffff137224 */ /* 0x010fe400078e0008 */
[----:B------:R-:W0:Y:S01]  /*35790*/  S2R R8, SR_TID.X ;  /* 0x0000000000087919 */ /* 0x000e220000002100 */
[----:B------:R-:W1:Y:S01]  /*357a0*/  S2R R14, SR_TID.X ;  /* 0x00000000000e7919 */ /* 0x000e620000002100 */
[----:B------:R-:W4:Y:S01]  /*357b0*/  LDL.LU.64 R4, [R1+0x3050] ;  /* 0x0030500001047983 */ /* 0x000f220000300a00 */
[----:B0-----:R-:W-:Y:S01]  /*357c0*/  LOP3.LUT R8, R8, 0x7, RZ, 0xc0, !PT ;  /* 0x0000000708087812 */ /* 0x001fe200078ec0ff */
[----:B-1----:R-:W-:-:S04]  /*357d0*/  IMAD.SHL.U32 R14, R14, 0x2, RZ ;  /* 0x000000020e0e7824 */ /* 0x002fc800078e00ff */
[----:B------:R-:W-:-:S05]  /*357e0*/  IMAD R8, R8, 0x90, RZ ;  /* 0x0000009008087824 */ /* 0x000fca00078e02ff */
[----:B------:R-:W-:-:S04]  /*357f0*/  LOP3.LUT R8, R8, 0x30, R14, 0x78, !PT ;  /* 0x0000003008087812 */ /* 0x000fc800078e780e */
[----:B------:R-:W-:Y:S01]  /*35800*/  LOP3.LUT R8, R8, 0x40, RZ, 0x3c, !PT ;  /* 0x0000004008087812 */ /* 0x000fe200078e3cff */
[----:B--2---:R-:W-:Y:S11]  /*35810*/  HMMA.16816.F32.BF16 R16, R20, R6, R16 ;  /* 0x000000061410723c */ /* 0x004ff60000041810 */
[----:B------:R-:W-:Y:S11]  /*35820*/  @!UPT UIADD3 URZ, URZ, URZ, URZ ;  /* 0x0000003f3f3ff290 */ /* 0x000ff6000fffe03f */
[----:B------:R-:W-:Y:S01]  /*35830*/  @!UPT UIADD3 URZ, URZ, URZ, URZ ;  /* 0x0000003f3f3ff290 */ /* 0x000fe2000fffe03f */
[----:B------:R-:W-:Y:S01]  /*35840*/  STL.64 [R1+0x900], R16 ;  /* 0x0009001001007387 */ /* 0x000fe20000100a00 */
[----:B------:R-:W-:Y:S02]  /*35850*/  STL.64 [R1+0x908], R18 ;  /* 0x0009081201007387 */ /* 0x000fe40000100a00 */
[----:B------:R-:W0:Y:S02]  /*35860*/  LDSM.16.MT88.4 R16, [R15+0x4000] ;  /* 0x004000000f10783b */ /* 0x000e240000004200 */
[----:B------:R-:W1:Y:S04]  /*35870*/  LDSM.16.M88.4 R12, [R8+0x8000] ;  /* 0x00800000080c783b */ /* 0x000e680000000200 */
[----:B0-----:R-:W-:Y:S01]  /*35880*/  STL.64 [R1+0x2f68], R18 ;  /* 0x002f681201007387 */ /* 0x001fe20000100a00 */
[----:B------:R0:W-:Y:S03]  /*35890*/  STL.64 [R1+0x2f60], R16 ;  /* 0x002f601001007387 */ /* 0x0001e60000100a00 */
[----:B0-----:R-:W2:Y:S01]  /*358a0*/  LDL.LU R16, [R1+0x830] ;  /* 0x0008300001107983 */ /* 0x001ea20000300800 */
[----:B------:R-:W2:Y:S02]  /*358b0*/  LDL.LU R17, [R1+0x834] ;  /* 0x0008340001117983 */ /* 0x000ea40000300800 */
[----:B-1----:R-:W-:Y:S02]  /*358c0*/  STL.64 [R1+0xc0], R12 ;  /* 0x0000c00c01007387 */ /* 0x002fe40000100a00 */
[----:B------:R-:W-:Y:S02]  /*358d0*/  STL.64 [R1+0xc8], R14 ;  /* 0x0000c80e01007387 */ /* 0x000fe40000100a00 */
[----:B------:R-:W0:Y:S04]  /*358e0*/  LDSM.16.M88.4 R12, [R8+0x8400] ;  /* 0x00840000080c783b */ /* 0x000e280000000200 */
        /* <DEDUP_REMOVED lines=12> */
[----:B0-----:R0:W-:Y:S02]  /*359b0*/  STL.64 [R1+0x70], R12 ;  /* 0x0000700c01007387 */ /* 0x0011e40000100a00 */
[----:B------:R-:W-:Y:S02]  /*359c0*/  STL.64 [R1+0x78], R14 ;  /* 0x0000780e01007387 */ /* 0x000fe40000100a00 */
[----:B0-----:R-:W4:Y:S01]  /*359d0*/  LDL.LU.64 R12, [R1+0x3048] ;  /* 0x00304800010c7983 */ /* 0x001f220000300a00 */
[----:B---3--:R-:W-:-:S02]  /*359e0*/  IMAD.MOV.U32 R18, RZ, RZ, R25 ;  /* 0x000000ffff127224 */ /* 0x008fc400078e0019 */
[----:B------:R-:W-:-:S07]  /*359f0*/  IMAD.MOV.U32 R19, RZ, RZ, R24 ;  /* 0x000000ffff137224 */ /* 0x000fce00078e0018 */
[----:B--2---:R-:W-:Y:S01]  /*35a00*/  HMMA.16816.F32.BF16 R16, R20, R26, R16 ;  /* 0x0000001a1410723c */ /* 0x004fe20000041810 */
[----:B------:R-:W0:Y:S11]  /*35a10*/  LDSM.16.M88.4 R24, [R8+0x9800] ;  /* 0x009800000818783b */ /* 0x000e360000000200 */
[----:B------:R-:W-:Y:S11]  /*35a20*/  @!UPT UIADD3 URZ, URZ, URZ, URZ ;  /* 0x0000003f3f3ff290 */ /* 0x000ff6000fffe03f */
[----:B------:R-:W-:Y:S01]  /*35a30*/  STL.64 [R1+0x7f0], R16 ;  /* 0x0007f01001007387 */ /* 0x000fe20000100a00 */
[----:B------:R-:W-:Y:S02]  /*35a40*/  STL.64 [R1+0x7f8], R18 ;  /* 0x0007f81201007387 */ /* 0x000fe40000100a00 */
[----:B------:R-:W1:Y:S01]  /*35a50*/  LDSM.16.M88.4 R16, [R8+0x9c00] ;  /* 0x009c00000810783b */ /* 0x000e620000000200 */
[----:B0-----:R-:W-:Y:S03]  /*35a60*/  STL.64 [R1+0x60], R24 ;  /* 0x0000601801007387 */ /* 0x001fe60000100a00 */
[----:B------:R-:W-:Y:S02]  /*35a70*/  STL.64 [R1+0x68], R26 ;  /* 0x0000681a01007387 */ /* 0x000fe40000100a00 */
[----:B------:R-:W0:Y:S01]  /*35a80*/  LDSM.16.M88.4 R24, [R8+0xa000] ;  /* 0x00a000000818783b */ /* 0x000e220000000200 */
[----:B-1----:R-:W-:Y:S03]  /*35a90*/  STL.64 [R1+0x50], R16 ;  /* 0x0000501001007387 */ /* 0x002fe60000100a00 */
        /* <DEDUP_REMOVED lines=12> */
[----:B------:R4:W-:Y:S01]  /*35b60*/  STL.64 [R1+0x18], R18 ;  /* 0x0000181201007387 */ /* 0x0009e20000100a00 */
[----:B0-----:R-:W-:Y:S01]  /*35b70*/  STL.64 [R1], R24 ;  /* 0x0000001801007387 */ /* 0x001fe20000100a00 */
[----:B------:R-:W-:Y:S02]  /*35b80*/  STL.64 [R1+0x8], R26 ;  /* 0x0000081a01007387 */ /* 0x000fe40000100a00 */
[----:B------:R-:W0:Y:S04]  /*35b90*/  LDSM.16.M88.4 R24, [R8+0xb400] ;  /* 0x00b400000818783b */ /* 0x000e280000000200 */
[----:B----4-:R-:W-:-:S02]  /*35ba0*/  IMAD.MOV.U32 R18, RZ, RZ, R13 ;  /* 0x000000ffff127224 */ /* 0x010fc400078e000d */
[----:B------:R-:W-:Y:S02]  /*35bb0*/  IMAD.MOV.U32 R19, RZ, RZ, R12 ;  /* 0x000000ffff137224 */ /* 0x000fe400078e000c */
[----:B------:R-:W1:Y:S04]  /*35bc0*/  LDSM.16.M88.4 R12, [R8+0xb800] ;  /* 0x00b80000080c783b */ /* 0x000e680000000200 */
[----:B------:R2:W-:Y:S01]  /*35bd0*/  STL.64 [R1+0x2f78], R18 ;  /* 0x002f781201007387 */ /* 0x0005e20000100a00 */
[----:B0-----:R-:W-:Y:S02]  /*35be0*/  STL [R1+0x27b4], R26 ;  /* 0x0027b41a01007387 */ /* 0x001fe40000100800 */
[----:B------:R-:W-:Y:S02]  /*35bf0*/  STL [R1+0x27b0], R27 ;  /* 0x0027b01b01007387 */ /* 0x000fe40000100800 */
[----:B--2---:R-:W-:-:S02]  /*35c00*/  IMAD.MOV.U32 R18, RZ, RZ, R29 ;  /* 0x000000ffff127224 */ /* 0x004fc400078e001d */
[----:B------:R-:W-:Y:S01]  /*35c10*/  IMAD.MOV.U32 R19, RZ, RZ, R3 ;  /* 0x000000ffff137224 */ /* 0x000fe200078e0003 */
[----:B-1----:R-:W-:Y:S01]  /*35c20*/  STL [R1+0x2e5c], R12 ;  /* 0x002e5c0c01007387 */ /* 0x002fe20000100800 */
[----:B------:R-:W-:Y:S02]  /*35c30*/  STL [R1+0x2e58], R13 ;  /* 0x002e580d01007387 */ /* 0x000fe40000100800 */
[----:B------:R0:W-:Y:S02]  /*35c40*/  STL [R1+0x24b4], R14 ;  /* 0x0024b40e01007387 */ /* 0x0001e40000100800 */
[----:B------:R1:W-:Y:S02]  /*35c50*/  STL [R1+0x24b0], R15 ;  /* 0x0024b00f01007387 */ /* 0x0003e40000100800 */
[----:B0-----:R-:W-:Y:S02]  /*35c60*/  IMAD.MOV.U32 R14, RZ, RZ, R2 ;  /* 0x000000ffff0e7224 */ /* 0x001fe400078e0002 */
[----:B-1----:R-:W-:Y:S01]  /*35c70*/  IMAD.MOV.U32 R15, RZ, RZ, R5 ;  /* 0x000000ffff0f7224 */ /* 0x002fe200078e0005 */
[----:B------:R-:W2:Y:S01]  /*35c80*/  LDL.LU R2, [R1+0x3044] ;  /* 0x0030440001027983 */ /* 0x000ea20000300800 */
[----:B------:R-:W3:Y:S02]  /*35c90*/  LDL.LU R5, [R1+0x3040] ;  /* 0x0030400001057983 */ /* 0x000ee40000300800 */
[----:B------:R-:W4:Y:S02]  /*35ca0*/  LDL.LU R29, [R1+0x303c] ;  /* 0x00303c00011d7983 */ /* 0x000f240000300800 */
[----:B------:R-:W2:Y:S01]  /*35cb0*/  LDL.LU R3, [R1+0x3038] ;  /* 0x0030380001037983 */ /* 0x000ea20000300800 */
[----:B------:R-:W-:Y:S01]  /*35cc0*/  STL.64 [R1+0x2f90], R18 ;  /* 0x002f901201007387 */ /* 0x000fe20000100a00 */
[----:B------:R0:W-:Y:S02]  /*35cd0*/  STL.64 [R1+0x2f70], R14 ;  /* 0x002f700e01007387 */ /* 0x0001e40000100a00 */
[----:B------:R-:W2:Y:S02]  /*35ce0*/  LDL.LU R12, [R1+0x980] ;  /* 0x00098000010c7983 */ /* 0x000ea40000300800 */
[----:B------:R-:W2:Y:S01]  /*35cf0*/  LDL.LU R13, [R1+0x984] ;  /* 0x00098400010d7983 */ /* 0x000ea20000300800 */
[----:B0-----:R-:W2:Y:S01]  /*35d00*/  LDL.LU R14, [R1+0x988] ;  /* 0x00098800010e7983 */ /* 0x001ea20000300800 */
[----:B------:R-:W2:Y:S02]  /*35d10*/  LDL.LU R15, [R1+0x98c] ;  /* 0x00098c00010f7983 */ /* 0x000ea40000300800 */
[----:B------:R-:W-:-:S02]  /*35d20*/  IMAD.MOV.U32 R18, RZ, RZ, R4 ;  /* 0x000000ffff127224 */ /* 0x000fc400078e0004 */
[----:B------:R-:W-:Y:S01]  /*35d30*/  IMAD.MOV.U32 R19, RZ, RZ, R28 ;  /* 0x000000ffff137224 */ /* 0x000fe200078e001c */
[----:B------:R-:W3:Y:S01]  /*35d40*/  LDL.LU R4, [R1+0x3034] ;  /* 0x0030340001047983 */ /* 0x000ee20000300800 */
[----:B------:R-:W3:Y:S03]  /*35d50*/  LDL.LU R28, [R1+0x3030] ;  /* 0x00303000011c7983 */ /* 0x000ee60000300800 */
[----:B------:R0:W-:Y:S02]  /*35d60*/  STL.64 [R1+0x2fa8], R18 ;  /* 0x002fa81201007387 */ /* 0x0001e40000100a00 */
[----:B0-----:R-:W-:Y:S02]  /*35d70*/  IMAD.MOV.U32 R18, RZ, RZ, R9 ;  /* 0x000000ffff127224 */ /* 0x001fe400078e0009 */
[----:B------:R-:W-:Y:S01]  /*35d80*/  IMAD.MOV.U32 R19, RZ, RZ, R0 ;  /* 0x000000ffff137224 */ /* 0x000fe200078e0000 */
[----:B------:R-:W4:Y:S01]  /*35d90*/  LDL.LU R9, [R1+0x302c] ;  /* 0x00302c0001097983 */ /* 0x000f220000300800 */
[----:B------:R-:W4:Y:S03]  /*35da0*/  LDL.LU R0, [R1+0x3028] ;  /* 0x0030280001007983 */ /* 0x000f260000300800 */
[----:B------:R-:W-:Y:S04]  /*35db0*/  STL.64 [R1+0x2fc0], R18 ;  /* 0x002fc01201007387 */ /* 0x000fe80000100a00 */
[----:B--2---:R-:W-:Y:S01]  /*35dc0*/  STL.64 [R1+0x2f88], R14 ;  /* 0x002f880e01007387 */ /* 0x004fe20000100a00 */
[----:B------:R0:W-:Y:S03]  /*35dd0*/  STL.64 [R1+0x2f80], R12 ;  /* 0x002f800c01007387 */ /* 0x0001e60000100a00 */
[----:B0-----:R-:W2:Y:S01]  /*35de0*/  LDL.LU R12, [R1+0x910] ;  /* 0x00091000010c7983 */ /* 0x001ea20000300800 */
[----:B------:R-:W2:Y:S02]  /*35df0*/  LDL.LU R13, [R1+0x914] ;  /* 0x00091400010d7983 */ /* 0x000ea40000300800 */
[----:B------:R-:W2:Y:S02]  /*35e00*/  LDL.LU R14, [R1+0x918] ;  /* 0x00091800010e7983 */ /* 0x000ea40000300800 */
[----:B------:R-:W2:Y:S02]  /*35e10*/  LDL.LU R15, [R1+0x91c] ;  /* 0x00091c00010f7983 */ /* 0x000ea40000300800 */
[----:B---3--:R-:W-:-:S02]  /*35e20*/  IMAD.MOV.U32 R18, RZ, RZ, R5 ;  /* 0x000000ffff127224 */ /* 0x008fc400078e0005 */
[----:B------:R-:W-:Y:S01]  /*35e30*/  IMAD.MOV.U32 R19, RZ, RZ, R2 ;  /* 0x000000ffff137224 */ /* 0x000fe200078e0002 */
[----:B------:R-:W3:Y:S01]  /*35e40*/  LDL.LU R5, [R1+0x3024] ;  /* 0x0030240001057983 */ /* 0x000ee20000300800 */
[----:B------:R-:W3:Y:S03]  /*35e50*/  LDL.LU R2, [R1+0x3020] ;  /* 0x0030200001027983 */ /* 0x000ee60000300800 */
[----:B------:R-:W-:Y:S04]  /*35e60*/  STL.64 [R1+0x2fd8], R18 ;  /* 0x002fd81201007387 */ /* 0x000fe80000100a00 */
[----:B--2---:R-:W-:Y:S01]  /*35e70*/  STL.64 [R1+0x2fa0], R14 ;  /* 0x002fa00e01007387 */ /* 0x004fe20000100a00 */
[----:B------:R0:W-:Y:S03]  /*35e80*/  STL.64 [R1+0x2f98], R12 ;  /* 0x002f980c01007387 */ /* 0x0001e60000100a00 */
[----:B0-----:R-:W2:Y:S01]  /*35e90*/  LDL.LU R12, [R1+0x890] ;  /* 0x00089000010c7983 */ /* 0x001ea20000300800 */
[----:B------:R-:W2:Y:S02]  /*35ea0*/  LDL.LU R13, [R1+0x894] ;  /* 0x00089400010d7983 */ /* 0x000ea40000300800 */
[----:B------:R-:W2:Y:S02]  /*35eb0*/  LDL.LU R14, [R1+0x898] ;  /* 0x00089800010e7983 */ /* 0x000ea40000300800 */
[----:B------:R-:W2:Y:S02]  /*35ec0*/  LDL.LU R15, [R1+0x89c] ;  /* 0x00089c00010f7983 */ /* 0x000ea40000300800 */
[----:B------:R-:W-:-:S02]  /*35ed0*/  IMAD.MOV.U32 R18, RZ, RZ, R3 ;  /* 0x000000ffff127224 */ /* 0x000fc400078e0003 */
[----:B----4-:R-:W-:Y:S01]  /*35ee0*/  IMAD.MOV.U32 R19, RZ, RZ, R29 ;  /* 0x000000ffff137224 */ /* 0x010fe200078e001d */
[----:B------:R-:W4:Y:S01]  /*35ef0*/  LDL.LU R3, [R1+0x301c] ;  /* 0x00301c0001037983 */ /* 0x000f220000300800 */
        /* <DEDUP_REMOVED lines=9> */
[----:B------:R-:W-:Y:S01]  /*35f90*/  IMAD.MOV.U32 R19, RZ, RZ, R9 ;  /* 0x000000ffff137224 */ /* 0x000fe200078e0009 */
[----:B------:R-:W3:Y:S01]  /*35fa0*/  LDL.LU R0, [R1+0x3014] ;  /* 0x0030140001007983 */ /* 0x000ee20000300800 */
[----:B------:R-:W3:Y:S03]  /*35fb0*/  LDL.LU R9, [R1+0x3010] ;  /* 0x0030100001097983 */ /* 0x000ee60000300800 */
[----:B--2---:R-:W-:Y:S01]  /*35fc0*/  STL.64 [R1+0x2fd0], R14 ;  /* 0x002fd00e01007387 */ /* 0x004fe20000100a00 */
[----:B------:R0:W-:Y:S03]  /*35fd0*/  STL.64 [R1+0x2fc8], R12 ;  /* 0x002fc80c01007387 */ /* 0x0001e60000100a00 */
[----:B0-----:R-:W2:Y:S01]  /*35fe0*/  LDL.LU R12, [R1+0x870] ;  /* 0x00087000010c7983 */ /* 0x001ea20000300800 */
[----:B------:R-:W2:Y:S02]  /*35ff0*/  LDL.LU R13, [R1+0x874] ;  /* 0x00087400010d7983 */ /* 0x000ea40000300800 */
[----:B------:R-:W2:Y:S02]  /*36000*/  LDL.LU R14, [R1+0x878] ;  /* 0x00087800010e7983 */ /* 0x000ea40000300800 */
[----:B------:R-:W2:Y:S02]  /*36010*/  LDL.LU R15, [R1+0x87c] ;  /* 0x00087c00010f7983 */ /* 0x000ea40000300800 */
[----:B--2---:R3:W-:Y:S01]  /*36020*/  STL.64 [R1+0x2fe8], R14 ;  /* 0x002fe80e01007387 */ /* 0x0047e20000100a00 */
[----:B------:R0:W-:Y:S02]  /*36030*/  STL.64 [R1+0x2fe0], R12 ;  /* 0x002fe00c01007387 */ /* 0x0001e40000100a00 */
[----:B---3--:R-:W-:Y:S01]  /*36040*/  IMAD.MOV.U32 R14, RZ, RZ, R9 ;  /* 0x000000ffff0e7224 */ /* 0x008fe200078e0009 */
[----:B0-----:R-:W2:Y:S01]  /*36050*/  LDL.LU R12, [R1+0x860] ;  /* 0x00086000010c7983 */ /* 0x001ea20000300800 */
[----:B------:R-:W2:Y:S02]  /*36060*/  LDL.LU R13, [R1+0x864] ;  /* 0x00086400010d7983 */ /* 0x000ea40000300800 */
[----:B------:R-:W3:Y:S02]  /*36070*/  LDL.LU R9, [R1+0x300c] ;  /* 0x00300c0001097983 */ /* 0x000ee40000300800 */
[----:B------:R-:W2:Y:S02]  /*36080*/  LDL.LU R15, [R1+0x86c] ;  /* 0x00086c00010f7983 */ /* 0x000ea40000300800 */
[----:B--2---:R3:W-:Y:S02]  /*36090*/  STL.64 [R1+0x3000], R14 ;  /* 0x0030000e01007387 */ /* 0x0047e40000100a00 */
[----:B---3--:R-:W-:-:S02]  /*360a0*/  IMAD.MOV.U32 R15, RZ, RZ, R9 ;  /* 0x000000ffff0f7224 */ /* 0x008fc400078e0009 */
[----:B------:R-:W0:Y:S04]  /*360b0*/  LDSM.16.M88.4 R8, [R8+0xbc00] ;  /* 0x00bc00000808783b */ /* 0x000e280000000200 */
[----:B------:R1:W-:Y:S04]  /*360c0*/  STL.64 [R1+0x2ff8], R12 ;  /* 0x002ff80c01007387 */ /* 0x0003e80000100a00 */
[----:B-1----:R-:W2:Y:S01]  /*360d0*/  LDL.LU R12, [R1+0x840] ;  /* 0x00084000010c7983 */ /* 0x002ea20000300800 */
[----:B------:R-:W2:Y:S02]  /*360e0*/  LDL.LU R13, [R1+0x844] ;  /* 0x00084400010d7983 */ /* 0x000ea40000300800 */
[----:B------:R-:W2:Y:S01]  /*360f0*/  LDL.LU R14, [R1+0x848] ;  /* 0x00084800010e7983 */ /* 0x000ea20000300800 */
[----:B0-----:R-:W-:Y:S01]  /*36100*/  STL [R1+0x257c], R10 ;  /* 0x00257c0a01007387 */ /* 0x001fe20000100800 */
[----:B------:R0:W-:Y:S02]  /*36110*/  STL [R1+0x2578], R11 ;  /* 0x0025780b01007387 */ /* 0x0001e40000100800 */
[----:B0-----:R-:W-:-:S02]  /*36120*/  IMAD.MOV.U32 R11, RZ, RZ, R4 ;  /* 0x000000ffff0b7224 */ /* 0x001fc400078e0004 */
[----:B------:R-:W0:Y:S04]  /*36130*/  LDSM.16.MT88.4 R4, [R5+0x4000] ;  /* 0x004000000504783b */ /* 0x000e280000004200 */
[----:B------:R-:W-:Y:S01]  /*36140*/  STL.64 [R1+0x2f08], R8 ;  /* 0x002f080801007387 */ /* 0x000fe20000100a00 */
[----:B------:R-:W-:Y:S02]  /*36150*/  IMAD.MOV.U32 R10, RZ, RZ, R28 ;  /* 0x000000ffff0a7224 */ /* 0x000fe400078e001c */
[----:B------:R-:W3:Y:S01]  /*36160*/  LDL.LU R28, [R1+0x3008] ;  /* 0x00300800011c7983 */ /* 0x000ee20000300800 */
[----:B0-----:R-:W-:Y:S01]  /*36170*/  STL.64 [R1+0x2e40], R6 ;  /* 0x002e400601007387 */ /* 0x001fe20000100a00 */
[----:B------:R0:W-:Y:S03]  /*36180*/  STL.64 [R1+0x2e38], R4 ;  /* 0x002e380401007387 */ /* 0x0001e60000100a00 */
[----:B0-----:R-:W3:Y:S01]  /*36190*/  LDL.LU R4, [R1+0x850] ;  /* 0x0008500001047983 */ /* 0x001ee20000300800 */
[----:B------:R-:W3:Y:S02]  /*361a0*/  LDL.LU R5, [R1+0x854] ;  /* 0x0008540001057983 */ /* 0x000ee40000300800 */
[----:B------:R-:W3:Y:S02]  /*361b0*/  LDL.LU R6, [R1+0x858] ;  /* 0x0008580001067983 */ /* 0x000ee40000300800 */
[----:B------:R-:W3:Y:S01]  /*361c0*/  LDL.LU R7, [R1+0x85c] ;  /* 0x00085c0001077983 */ /* 0x000ee20000300800 */
[----:B------:R-:W3:Y:S01]  /*361d0*/  LDL R26, [R1+0xb10] ;  /* 0x000b1000011a7983 */ /* 0x000ee20000100800 */
[C---:B--2---:R-:W-:Y:S03]  /*361e0*/  HMMA.16816.F32.BF16 R16, R20.reuse, R18, R12 ;  /* 0x000000121410723c */ /* 0x044fe6000004180c */
[----:B---3--:R-:W-:Y:S01]  /*361f0*/  STL [R1+0x2f20], R26 ;  /* 0x002f201a01007387 */ /* 0x008fe20000100800 */
[----:B------:R0:W-:Y:S03]  /*36200*/  STL.64 [R1+0x2f18], R24 ;  /* 0x002f181801007387 */ /* 0x0001e60000100a00 */
[----:B0-----:R-:W2:Y:S01]  /*36210*/  LDL.LU R24, [R1+0x970] ;  /* 0x0009700001187983 */ /* 0x001ea20000300800 */
[----:B------:R-:W2:Y:S02]  /*36220*/  LDL.LU R25, [R1+0x974] ;  /* 0x0009740001197983 */ /* 0x000ea40000300800 */
[----:B------:R-:W2:Y:S02]  /*36230*/  LDL.LU R26, [R1+0x978] ;  /* 0x00097800011a7983 */ /* 0x000ea40000300800 */
[----:B------:R-:W2:Y:S01]  /*36240*/  LDL.LU R27, [R1+0x97c] ;  /* 0x00097c00011b7983 */ /* 0x000ea20000300800 */
[----:B------:R-:W3:Y:S01]  /*36250*/  LDL.LU.64 R14, [R1+0x3000] ;  /* 0x00300000010e7983 */ /* 0x000ee20000300a00 */
[----:B------:R-:W3:Y:S09]  /*36260*/  LDL.LU.64 R12, [R1+0x2ff8] ;  /* 0x002ff800010c7983 */ /* 0x000ef20000300a00 */
[----:B------:R-:W-:Y:S02]  /*36270*/  STL.64 [R1+0x8f0], R16 ;  /* 0x0008f01001007387 */ /* 0x000fe40000100a00 */
[----:B------:R0:W-:Y:S02]  /*36280*/  STL.64 [R1+0x8f8], R18 ;  /* 0x0008f81201007387 */ /* 0x0001e40000100a00 */
[----:B0-----:R-:W3:Y:S01]  /*36290*/  LDL.LU.64 R18, [R1+0x2ff0] ;  /* 0x002ff00001127983 */ /* 0x001ee20000300a00 */
[C---:B------:R-:W-:Y:S01]  /*362a0*/  HMMA.16816.F32.BF16 R8, R20.reuse, R10, R4 ;  /* 0x0000000a1408723c */ /* 0x040fe20000041804 */
[----:B------:R-:W2:Y:S11]  /*362b0*/  LDL.LU R4, [R1+0x960] ;  /* 0x0009600001047983 */ /* 0x000eb60000300800 */
[----:B------:R-:W-:Y:S11]  /*362c0*/  @!UPT UIADD3 URZ, URZ, URZ, URZ ;  /* 0x0000003f3f3ff290 */ /* 0x000ff6000fffe03f */
[----:B------:R0:W-:Y:S01]  /*362d0*/  STL.64 [R1+0x8e0], R8 ;  /* 0x0008e00801007387 */ /* 0x0001e20000100a00 */
[----:B------:R-:W-:Y:S02]  /*362e0*/  STL.64 [R1+0x8e8], R10 ;  /* 0x0008e80a01007387 */ /* 0x000fe40000100a00 */
[----:B------:R-:W2:Y:S01]  /*362f0*/  LDL.LU R5, [R1+0x964] ;  /* 0x0009640001057983 */ /* 0x000ea20000300800 */
[----:B0-----:R-:W2:Y:S01]  /*36300*/  LDL.64 R8, [R1+0xc0] ;  /* 0x0000c00001087983 */ /* 0x001ea20000100a00 */
[C---:B---3--:R-:W-:Y:S03]  /*36310*/  HMMA.16816.F32.BF16 R16, R20.reuse, R18, R12 ;  /* 0x000000121410723c */ /* 0x048fe6000004180c */
[----:B------:R-:W3:Y:S01]  /*36320*/  LDL.LU.64 R14, [R1+0x2fe8] ;  /* 0x002fe800010e7983 */ /* 0x000ee20000300a00 */
[----:B------:R-:W3:Y:S11]  /*36330*/  LDL.LU.64 R12, [R1+0x2fe0] ;  /* 0x002fe000010c7983 */ /* 0x000ef60000300a00 */
[----:B------:R-:W-:Y:S08]  /*36340*/  @!UPT UIADD3 URZ, URZ, URZ, URZ ;  /* 0x0000003f3f3ff290 */ /* 0x000ff0000fffe03f */
        /* <DEDUP_REMOVED lines=32> */
[----:B------:R-:W2:Y:S01]  /*36550*/  LDL.LU.64 R14, [R1+0x2f70] ;  /* 0x002f7000010e7983 */ /* 0x000ea20000300a00 */
[----:B------:R-:W-:Y:S02]  /*36560*/  IMAD.MOV.U32 R7, RZ, RZ, R0 ;  /* 0x000000ffff077224 */ /* 0x000fe400078e0000 */
[----:B------:R-:W-:Y:S11]  /*36570*/  IMAD.MOV.U32 R6, RZ, RZ, R28 ;  /* 0x000000ffff067224 */ /* 0x000ff600078e001c */
[----:B------:R-:W-:Y:S08]  /*36580*/  @!UPT UIADD3 URZ, URZ, URZ, URZ ;  /* 0x0000003f3f3ff290 */ /* 0x000ff0000fffe03f */
[----:B------:R-:W-:Y:S02]  /*36590*/  IMAD.MOV.U32 R0, RZ, RZ, R19 ;  /* 0x000000ffff007224 */ /* 0x000fe400078e0013 */
[----:B------:R-:W-:Y:S01]  /*365a0*/  IMAD.MOV.U32 R28, RZ, RZ, R18 ;  /* 0x000000ffff1c7224 */ /* 0x000fe200078e0012 */
[----:B------:R0:W-:Y:S01]  /*365b0*/  STL.64 [R1+0x880], R16 ;  /* 0x0008801001007387 */ /* 0x0001e20000100a00 */
[----:B------:R-:W3:Y:S03]  /*365c0*/  LDL.LU.64 R18, [R1+0x2f68] ;  /* 0x002f680001127983 */ /* 0x000ee60000300a00 */
[----:B0-----:R-:W3:Y:S01]  /*365d0*/  LDL.LU.64 R16, [R1+0x2f60] ;  /* 0x002f600001107983 */ /* 0x001ee20000300a00 */
[----:B------:R-:W-:Y:S02]  /*365e0*/  STL [R1+0x2778], R0 ;  /* 0x0027780001007387 */ /* 0x000fe40000100800 */
[----:B------:R-:W-:Y:S02]  /*365f0*/  STL [R1+0x2750], R28 ;  /* 0x0027501c01007387 */ /* 0x000fe40000100800 */
[----:B------:R-:W3:Y:S01]  /*36600*/  LDL.LU R12, [R1+0x940] ;  /* 0x00094000010c7983 */ /* 0x000ee20000300800 */
[----:B--2---:R-:W-:Y:S11]  /*36610*/  HMMA.16816.F32.BF16 R20, R20, R14, R24 ;  /* 0x0000000e1414723c */ /* 0x004ff60000041818 */
[----:B------:R-:W-:Y:S11]  /*36620*/  @!UPT UIADD3 URZ, URZ, URZ, URZ ;  /* 0x0000003f3f3ff290 */ /* 0x000ff6000fffe03f */
[----:B------:R-:W-:Y:S01]  /*36630*/  @!UPT UIADD3 URZ, URZ, URZ, URZ ;  /* 0x0000003f3f3ff290 */ /* 0x000fe2000fffe03f */
[----:B------:R-:W-:Y:S01]  /*36640*/  STL.64 [R1+0x7e0], R20 ;  /* 0x0007e01401007387 */ /* 0x000fe20000100a00 */
[----:B------:R-:W-:Y:S02]  /*36650*/  STL.64 [R1+0x7e8], R22 ;  /* 0x0007e81601007387 */ /* 0x000fe40000100a00 */
[----:B------:R-:W3:Y:S02]  /*36660*/  LDL.LU R13, [R1+0x944] ;  /* 0x00094400010d7983 */ /* 0x000ee40000300800 */
[----:B------:R-:W2:Y:S01]  /*36670*/  LDL.LU R14, [R1+0x948] ;  /* 0x00094800010e7983 */ /* 0x000ea20000300800 */
[----:B------:R-:W2:Y:S04]  /*36680*/  LDL.LU R15, [R1+0x94c] ;  /* 0x00094c00010f7983 */ /* 0x000ea80000300800 */
[----:B--2---:R-:W-:Y:S01]  /*36690*/  STL.64 [R1+0x2f50], R14 ;  /* 0x002f500e01007387 */ /* 0x004fe20000100a00 */
[----:B---3--:R0:W-:Y:S03]  /*366a0*/  STL.64 [R1+0x2f48], R12 ;  /* 0x002f480c01007387 */ /* 0x0081e60000100a00 */
[----:B0-----:R-:W2:Y:S01]  /*366b0*/  LDL.LU R12, [R1+0x950] ;  /* 0x00095000010c7983 */ /* 0x001ea20000300800 */
[----:B------:R-:W2:Y:S02]  /*366c0*/  LDL.LU R13, [R1+0x954] ;  /* 0x00095400010d7983 */ /* 0x000ea40000300800 */
[----:B------:R-:W2:Y:S02]  /*366d0*/  LDL.LU R14, [R1+0x958] ;  /* 0x00095800010e7983 */ /* 0x000ea40000300800 */
[----:B------:R-:W2:Y:S01]  /*366e0*/  LDL.LU R15, [R1+0x95c] ;  /* 0x00095c00010f7983 */ /* 0x000ea20000300800 */
[----:B------:R-:W3:Y:S01]  /*366f0*/  LDL.LU R24, [R1+0x930] ;  /* 0x0009300001187983 */ /* 0x000ee20000300800 */
[----:B------:R-:W3:Y:S02]  /*36700*/  LDL.LU R25, [R1+0x934] ;  /* 0x0009340001197983 */ /* 0x000ee40000300800 */
[----:B------:R-:W2:Y:S02]  /*36710*/  LDL.LU R26, [R1+0x938] ;  /* 0x00093800011a7983 */ /* 0x000ea40000300800 */
[----:B------:R-:W2:Y:S01]  /*36720*/  LDL.LU R27, [R1+0x93c] ;  /* 0x00093c00011b7983 */ /* 0x000ea20000300800 */
[----:B------:R-:W-:Y:S01]  /*36730*/  HMMA.16816.F32.BF16 R20, R16, R8, R4 ;  /* 0x000000081014723c */ /* 0x000fe20000041804 */
[----:B--2---:R-:W-:Y:S01]  /*36740*/  STL.64 [R1+0x2f40], R26 ;  /* 0x002f401a01007387 */ /* 0x004fe20000100a00 */
[----:B---3--:R0:W-:Y:S03]  /*36750*/  STL.64 [R1+0x2f38], R24 ;  /* 0x002f381801007387 */ /* 0x0081e60000100a00 */
[----:B0-----:R-:W2:Y:S02]  /*36760*/  LDL.64 R24, [R1+0xa0] ;  /* 0x0000a00001187983 */ /* 0x001ea40000100a00 */
[----:B------:R-:W-:-:S02]  /*36770*/  IMAD.MOV.U32 R5, RZ, RZ, R8 ;  /* 0x000000ffff057224 */ /* 0x000fc400078e0008 */
[----:B------:R-:W-:Y:S01]  /*36780*/  IMAD.MOV.U32 R4, RZ, RZ, R9 ;  /* 0x000000ffff047224 */ /* 0x000fe200078e0009 */
[----:B--2---:R0:W-:Y:S04]  /*36790*/  STL.64 [R1+0x2f58], R24 ;  /* 0x002f581801007387 */ /* 0x0041e80000100a00 */
[----:B0-----:R-:W2:Y:S09]  /*367a0*/  LDL.64 R24, [R1+0xb0] ;  /* 0x0000b00001187983 */ /* 0x001eb20000100a00 */
[----:B------:R0:W-:Y:S02]  /*367b0*/  STL.64 [R1+0x870], R20 ;  /* 0x0008701401007387 */ /* 0x0001e40000100a00 */
[----:B------:R-:W-:Y:S02]  /*367c0*/  STL.64 [R1+0x878], R22 ;  /* 0x0008781601007387 */ /* 0x000fe40000100a00 */
[----:B------:R-:W3:Y:S01]  /*367d0*/  LDL.LU R8, [R1+0x430] ;  /* 0x0004300001087983 */ /* 0x000ee20000300800 */
[----:B------:R-:W3:Y:S01]  /*367e0*/  LDL.LU R9, [R1+0x434] ;  /* 0x0004340001097983 */ /* 0x000ee20000300800 */
[----:B----4-:R-:W-:-:S02]  /*367f0*/  IMAD.MOV.U32 R10, RZ, RZ, R3 ;  /* 0x000000ffff0a7224 */ /* 0x010fc400078e0003 */
[----:B------:R-:W-:-:S05]  /*36800*/  IMAD.MOV.U32 R11, RZ, RZ, R2 ;  /* 0x000000ffff0b7224 */ /* 0x000fca00078e0002 */
[----:B------:R-:W-:Y:S01]  /*36810*/  STL.64 [R1+0x2f30], R10 ;  /* 0x002f300a01007387 */ /* 0x000fe20000100a00 */
[----:B--2---:R-:W-:Y:S01]  /*36820*/  HMMA.16816.F32.BF16 R12, R16, R24, R12 ;  /* 0x00000018100c723c */ /* 0x004fe2000004180c */
[----:B------:R-:W-:Y:S02]  /*36830*/  IMAD.MOV.U32 R7, RZ, RZ, R24 ;  /* 0x000000ffff077224 */ /* 0x000fe400078e0018 */
[----:B---3--:R1:W-:Y:S01]  /*36840*/  STL.64 [R1+0x2f28], R8 ;  /* 0x002f280801007387 */ /* 0x0083e20000100a00 */
[----:B0-----:R-:W2:Y:S02]  /*36850*/  LDL.64 R20, [R1+0x70] ;  /* 0x0000700001147983 */ /* 0x001ea40000100a00 */
[----:B------:R-:W-:Y:S01]  /*36860*/  IMAD.MOV.U32 R6, RZ, RZ, R25 ;  /* 0x000000ffff067224 */ /* 0x000fe200078e0019 */
[----:B-1----:R-:W3:Y:S01]  /*36870*/  LDL.64 R8, [R1+0x90] ;  /* 0x0000900001087983 */ /* 0x002ee20000100a00 */
[----:B------:R-:W-:Y:S02]  /*36880*/  STL [R1+0x2e64], R4 ;  /* 0x002e640401007387 */ /* 0x000fe40000100800 */
[----:B------:R-:W-:Y:S02]  /*36890*/  STL [R1+0x2e60], R5 ;  /* 0x002e600501007387 */ /* 0x000fe40000100800 */
[----:B------:R-:W4:Y:S11]  /*368a0*/  LDL.LU.64 R24, [R1+0x2f58] ;  /* 0x002f580001187983 */ /* 0x000f360000300a00 */
[----:B------:R0:W-:Y:S01]  /*368b0*/  STL.64 [R1+0x860], R12 ;  /* 0x0008600c01007387 */ /* 0x0001e20000100a00 */
[----:B------:R-:W-:-:S02]  /*368c0*/  IMAD.MOV.U32 R3, RZ, RZ, R14 ;  /* 0x000000ffff037224 */ /* 0x000fc400078e000e */
[----:B------:R-:W-:Y:S02]  /*368d0*/  IMAD.MOV.U32 R2, RZ, RZ, R15 ;  /* 0x000000ffff027224 */ /* 0x000fe400078e000f */
[----:B------:R-:W4:Y:S04]  /*368e0*/  LDL.LU.64 R14, [R1+0x2f50] ;  /* 0x002f5000010e7983 */ /* 0x000f280000300a00 */
[----:B0-----:R-:W4:Y:S01]  /*368f0*/  LDL.LU.64 R12, [R1+0x2f48] ;  /* 0x002f4800010c7983 */ /* 0x001f220000300a00 */
[----:B------:R0:W-:Y:S02]  /*36900*/  STL [R1+0x2e6c], R6 ;  /* 0x002e6c0601007387 */ /* 0x0001e40000100800 */
[----:B------:R-:W-:Y:S02]  /*36910*/  STL [R1+0x2e68], R7 ;  /* 0x002e680701007387 */ /* 0x000fe40000100800 */
[----:B------:R-:W2:Y:S01]  /*36920*/  LDL.LU R4, [R1+0x920] ;  /* 0x0009200001047983 */ /* 0x000ea20000300800 */
[----:B------:R-:W2:Y:S04]  /*36930*/  LDL.LU R5, [R1+0x924] ;  /* 0x0009240001057983 */ /* 0x000ea80000300800 */
[----:B0-----:R-:W2:Y:S01]  /*36940*/  LDL.LU R6, [R1+0x928] ;  /* 0x0009280001067983 */ /* 0x001ea20000300800 */
[----:B------:R-:W-:Y:S02]  /*36950*/  STL [R1+0x2604], R2 ;  /* 0x0026040201007387 */ /* 0x000fe40000100800 */
[----:B------:R-:W-:Y:S01]  /*36960*/  STL [R1+0x2600], R3 ;  /* 0x0026000301007387 */ /* 0x000fe20000100800 */
[----:B----4-:R-:W-:Y:S11]  /*36970*/  HMMA.16816.F32.BF16 R12, R16, R24, R12 ;  /* 0x00000018100c723c */ /* 0x010ff6000004180c */
[----:B------:R-:W-:Y:S11]  /*36980*/  @!UPT UIADD3 URZ, URZ, URZ, URZ ;  /* 0x0000003f3f3ff290 */ /* 0x000ff6000fffe03f */
[----:B------:R-:W-:Y:S01]  /*36990*/  @!UPT UIADD3 URZ, URZ, URZ, URZ ;  /* 0x0000003f3f3ff290 */ /* 0x000fe2000fffe03f */
[----:B------:R-:W-:Y:S01]  /*369a0*/  STL.64 [R1+0x850], R12 ;  /* 0x0008500c01007387 */ /* 0x000fe20000100a00 */
[----:B------:R0:W-:Y:S02]  /*369b0*/  STL.64 [R1+0x858], R14 ;  /* 0x0008580e01007387 */ /* 0x0001e40000100a00 */
[----:B------:R-:W4:Y:S02]  /*369c0*/  LDL.LU.64 R26, [R1+0x2f40] ;  /* 0x002f4000011a7983 */ /* 0x000f240000300a00 */
[----:B0-----:R-:W-:Y:S02]  /*369d0*/  IMAD.MOV.U32 R15, RZ, RZ, R24 ;  /* 0x000000ffff0f7224 */ /* 0x001fe400078e0018 */
[----:B------:R-:W-:Y:S02]  /*369e0*/  IMAD.MOV.U32 R14, RZ, RZ, R25 ;  /* 0x000000ffff0e7224 */ /* 0x000fe400078e0019 */
[----:B------:R-:W4:Y:S03]  /*369f0*/  LDL.LU.64 R24, [R1+0x2f38] ;  /* 0x002f380001187983 */ /* 0x000f260000300a00 */
[----:B------:R-:W-:Y:S02]  /*36a00*/  STL [R1+0x2e74], R14 ;  /* 0x002e740e01007387 */ /* 0x000fe40000100800 */
[----:B------:R-:W-:Y:S02]  /*36a10*/  STL [R1+0x2e70], R15 ;  /* 0x002e700f01007387 */ /* 0x000fe40000100800 */
[----:B---3--:R-:W-:-:S02]  /*36a20*/  IMAD.MOV.U32 R13, RZ, RZ, R8 ;  /* 0x000000ffff0d7224 */ /* 0x008fc400078e0008 */
[----:B------:R-:W-:Y:S01]  /*36a30*/  IMAD.MOV.U32 R28, RZ, RZ, R9 ;  /* 0x000000ffff1c7224 */ /* 0x000fe200078e0009 */
[----:B------:R-:W2:Y:S01]  /*36a40*/  LDL.LU.64 R10, [R1+0x2f30] ;  /* 0x002f3000010a7983 */ /* 0x000ea20000300a00 */
[----:B----4-:R-:W-:Y:S03]  /*36a50*/  HMMA.16816.F32.BF16 R24, R16, R8, R24 ;  /* 0x000000081018723c */ /* 0x010fe60000041818 */
[----:B------:R-:W2:Y:S11]  /*36a60*/  LDL.LU.64 R8, [R1+0x2f28] ;  /* 0x002f280001087983 */ /* 0x000eb60000300a00 */
[----:B------:R-:W-:Y:S09]  /*36a70*/  @!UPT UIADD3 URZ, URZ, URZ, URZ ;  /* 0x0000003f3f3ff290 */ /* 0x000ff2000fffe03f */
[----:B------:R0:W-:Y:S01]  /*36a80*/  STL.64 [R1+0x840], R24 ;  /* 0x0008401801007387 */ /* 0x0001e20000100a00 */
[----:B------:R-:W-:Y:S02]  /*36a90*/  IMAD.MOV.U32 R2, RZ, RZ, R26 ;  /* 0x000000ffff027224 */ /* 0x000fe400078e001a */
[----:B------:R-:W3:Y:S01]  /*36aa0*/  LDL.LU R26, [R1+0x2f20] ;  /* 0x002f2000011a7983 */ /* 0x000ee20000300800 */
[----:B0-----:R-:W4:Y:S01]  /*36ab0*/  LDL.LU.64 R24, [R1+0x2f18] ;  /* 0x002f180001187983 */ /* 0x001f220000300a00 */
[----:B------:R-:W-:Y:S02]  /*36ac0*/  STL [R1+0x2e7c], R28 ;  /* 0x002e7c1c01007387 */ /* 0x000fe40000100800 */
[----:B------:R0:W-:Y:S02]  /*36ad0*/  STL [R1+0x2e78], R13 ;  /* 0x002e780d01007387 */ /* 0x0001e40000100800 */
[----:B0-----:R-:W3:Y:S01]  /*36ae0*/  LDL.64 R12, [R1+0x80] ;  /* 0x00008000010c7983 */ /* 0x001ee20000100a00 */
[----:B------:R-:W-:-:S02]  /*36af0*/  IMAD.MOV.U32 R7, RZ, RZ, R29 ;  /* 0x000000ffff077224 */ /* 0x000fc400078e001d */
[----:B------:R-:W-:-:S05]  /*36b00*/  IMAD.MOV.U32 R3, RZ, RZ, R27 ;  /* 0x000000ffff037224 */ /* 0x000fca00078e001b */
[----:B------:R-:W-:Y:S01]  /*36b10*/  STL [R1+0x2780], R3 ;  /* 0x0027800301007387 */ /* 0x000fe20000100800 */
[----:B------:R-:W-:Y:S01]  /*36b20*/  STL [R1+0x277c], R2 ;  /* 0x00277c0201007387 */ /* 0x000fe20000100800 */
[C---:B--2---:R-:W-:Y:S08]  /*36b30*/  HMMA.16816.F32.BF16 R8, R16.reuse, R20, R8 ;  /* 0x000000141008723c */ /* 0x044ff00000041808 */
[----:B---3--:R-:W-:Y:S11]  /*36b40*/  HMMA.16816.F32.BF16 R4, R16, R12, R4 ;  /* 0x0000000c1004723c */ /* 0x008ff60000041804 */
[----:B------:R-:W-:Y:S11]  /*36b50*/  @!UPT UIADD3 URZ, URZ, URZ, URZ ;  /* 0x0000003f3f3ff290 */ /* 0x000ff6000fffe03f */
[----:B------:R-:W-:Y:S01]  /*36b60*/  @!UPT UIADD3 URZ, URZ, URZ, URZ ;  /* 0x0000003f3f3ff290 */ /* 0x000fe2000fffe03f */
[----:B------:R0:W-:Y:S01]  /*36b70*/  STL.64 [R1+0x830], R4 ;  /* 0x0008300401007387 */ /* 0x0001e20000100a00 */
[----:B------:R-:W-:Y:S02]  /*36b80*/  STL.64 [R1+0x838], R6 ;  /* 0x0008380601007387 */ /* 0x000fe40000100a00 */
[----:B0-----:R-:W-:Y:S02]  /*36b90*/  IMAD.MOV.U32 R5, RZ, RZ, R12 ;  /* 0x000000ffff057224 */ /* 0x001fe400078e000c */
[----:B------:R-:W-:-:S05]  /*36ba0*/  IMAD.MOV.U32 R12, RZ, RZ, R13 ;  /* 0x000000ffff0c7224 */ /* 0x000fca00078e000d */
[----:B------:R0:W-:Y:S01]  /*36bb0*/  STL [R1+0x2ef0], R12 ;  /* 0x002ef00c01007387 */ /* 0x0001e20000100800 */
[----:B------:R1:W-:Y:S02]  /*36bc0*/  STL [R1+0x2e80], R5 ;  /* 0x002e800501007387 */ /* 0x0003e40000100800 */
[----:B------:R2:W-:Y:S02]  /*36bd0*/  STL.64 [R1+0x820], R8 ;  /* 0x0008200801007387 */ /* 0x0005e40000100a00 */
[----:B------:R-:W-:Y:S01]  /*36be0*/  STL [R1+0x828], R10 ;  /* 0x0008280a01007387 */ /* 0x000fe20000100800 */
[----:B0-----:R-:W3:Y:S01]  /*36bf0*/  LDL.LU R12, [R1+0x4a0] ;  /* 0x0004a000010c7983 */ /* 0x001ee20000300800 */
[----:B------:R-:W3:Y:S02]  /*36c00*/  LDL.LU R13, [R1+0x4a4] ;  /* 0x0004a400010d7983 */ /* 0x000ee40000300800 */
[----:B------:R-:W3:Y:S02]  /*36c10*/  LDL.LU R14, [R1+0x4a8] ;  /* 0x0004a800010e7983 */ /* 0x000ee40000300800 */
[----:B------:R-:W3:Y:S01]  /*36c20*/  LDL.LU R15, [R1+0x4ac] ;  /* 0x0004ac00010f7983 */ /* 0x000ee20000300800 */
[----:B------:R-:W3:Y:S01]  /*36c30*/  LDL.LU R4, [R1+0x4c0] ;  /* 0x0004c00001047983 */ /* 0x000ee20000300800 */
[----:B-1----:R-:W3:Y:S02]  /*36c40*/  LDL.LU R5, [R1+0x4c4] ;  /* 0x0004c40001057983 */ /* 0x002ee40000300800 */
[----:B------:R-:W3:Y:S02]  /*36c50*/  LDL.LU R6, [R1+0x4c8] ;  /* 0x0004c80001067983 */ /* 0x000ee40000300800 */
[----:B------:R-:W3:Y:S01]  /*36c60*/  LDL.LU R7, [R1+0x4cc] ;  /* 0x0004cc0001077983 */ /* 0x000ee20000300800 */
[----:B--2---:R-:W2:Y:S01]  /*36c70*/  LDL.64 R8, [R1+0x50] ;  /* 0x0000500001087983 */ /* 0x004ea20000100a00 */
[----:B------:R-:W-:-:S02]  /*36c80*/  IMAD.MOV.U32 R3, RZ, RZ, R20 ;  /* 0x000000ffff037224 */ /* 0x000fc400078e0014 */
[----:B------:R-:W-:Y:S02]  /*36c90*/  IMAD.MOV.U32 R2, RZ, RZ, R21 ;  /* 0x000000ffff027224 */ /* 0x000fe400078e0015 */
[----:B------:R-:W0:Y:S01]  /*36ca0*/  LDSM.16.MT88.4 R20, [R26+0x4080] ;  /* 0x004080001a14783b */ /* 0x000e220000004200 */
[----:B------:R-:W-:-:S03]  /*36cb0*/  IMAD.MOV.U32 R29, RZ, RZ, R11 ;  /* 0x000000ffff1d7224 */ /* 0x000fc600078e000b */
[----:B--2---:R1:W-:Y:S04]  /*36cc0*/  STL.64 [R1+0x2f10], R8 ;  /* 0x002f100801007387 */ /* 0x0043e80000100a00 */
[----:B-1----:R-:W2:Y:S01]  /*36cd0*/  LDL.64 R8, [R1+0x60] ;  /* 0x0000600001087983 */ /* 0x002ea20000100a00 */
[----:B---3--:R-:W-:Y:S02]  /*36ce0*/  STL.64 [R1+0x2f00], R14 ;  /* 0x002f000e01007387 */ /* 0x008fe40000100a00 */
[----:B------:R1:W-:Y:S02]  /*36cf0*/  STL.64 [R1+0x2ef8], R12 ;  /* 0x002ef80c01007387 */ /* 0x0003e40000100a00 */
[----:B-1----:R-:W3:Y:S01]  /*36d00*/  LDL.LU R12, [R1+0x4b0] ;  /* 0x0004b000010c7983 */ /* 0x002ee20000300800 */
[----:B------:R-:W3:Y:S02]  /*36d10*/  LDL.LU R13, [R1+0x4b4] ;  /* 0x0004b400010d7983 */ /* 0x000ee40000300800 */
[----:B------:R-:W3:Y:S02]  /*36d20*/  LDL.LU R14, [R1+0x4b8] ;  /* 0x0004b800010e7983 */ /* 0x000ee40000300800 */
[----:B------:R-:W3:Y:S01]  /*36d30*/  LDL.LU R15, [R1+0x4bc] ;  /* 0x0004bc00010f7983 */ /* 0x000ee20000300800 */
[----:B------:R-:W2:Y:S01]  /*36d40*/  LDL R0, [R1+0x1954] ;  /* 0x0019540001007983 */ /* 0x000ea20000100800 */
[----:B------:R-:W-:Y:S02]  /*36d50*/  STL [R1+0x2784], R29 ;  /* 0x0027841d01007387 */ /* 0x000fe40000100800 */
[----:B------:R-:W-:Y:S02]  /*36d60*/  STL [R1+0x2eb8], R26 ;  /* 0x002eb81a01007387 */ /* 0x000fe40000100800 */
[----:B----4-:R-:W-:Y:S01]  /*36d70*/  STL.64 [R1+0x2eb0], R24 ;  /* 0x002eb01801007387 */ /* 0x010fe20000100a00 */
[----:B0-----:R-:W-:Y:S01]  /*36d80*/  STL.64 [R1+0x2ce8], R22 ;  /* 0x002ce81601007387 */ /* 0x001fe20000100a00 */
[----:B------:R0:W-:Y:S03]  /*36d90*/  STL.64 [R1+0x2ce0], R20 ;  /* 0x002ce01401007387 */ /* 0x0001e60000100a00 */
[----:B0-----:R-:W4:Y:S04]  /*36da0*/  LDL.64 R20, [R1] ;  /* 0x0000000001147983 */ /* 0x001f280000100a00 */
[----:B----4-:R0:W-:Y:S04]  /*36db0*/  STL.64 [R1+0x2e98], R20 ;  /* 0x002e981401007387 */ /* 0x0101e80000100a00 */
[----:B0-----:R-:W4:Y:S04]  /*36dc0*/  LDL R20, [R1+0x10] ;  /* 0x0000100001147983 */ /* 0x001f280000100800 */
[----:B------:R-:W4:Y:S04]  /*36dd0*/  LDL R21, [R1+0x14] ;  /* 0x0000140001157983 */ /* 0x000f280000100800 */
[----:B----4-:R0:W-:Y:S04]  /*36de0*/  STL.64 [R1+0x2ec0], R20 ;  /* 0x002ec01401007387 */ /* 0x0101e80000100a00 */
[----:B0-----:R-:W4:Y:S01]  /*36df0*/  LDL.LU R20, [R1+0x480] ;  /* 0x0004800001147983 */ /* 0x001f220000300800 */
[----:B------:R-:W4:Y:S02]  /*36e00*/  LDL.LU R21, [R1+0x484] ;  /* 0x0004840001157983 */ /* 0x000f240000300800 */
[----:B------:R-:W2:Y:S02]  /*36e10*/  LDL.LU R22, [R1+0x488] ;  /* 0x0004880001167983 */ /* 0x000ea40000300800 */
[----:B------:R-:W2:Y:S02]  /*36e20*/  LDL.LU R23, [R1+0x48c] ;  /* 0x00048c0001177983 */ /* 0x000ea40000300800 */
[----:B--2---:R-:W-:Y:S01]  /*36e30*/  STL.64 [R1+0x2ed0], R22 ;  /* 0x002ed01601007387 */ /* 0x004fe20000100a00 */
[----:B----4-:R0:W-:Y:S03]  /*36e40*/  STL.64 [R1+0x2ec8], R20 ;  /* 0x002ec81401007387 */ /* 0x0101e60000100a00 */
[----:B0-----:R-:W2:Y:S01]  /*36e50*/  LDL.LU R20, [R1+0x490] ;  /* 0x0004900001147983 */ /* 0x001ea20000300800 */
[----:B------:R-:W2:Y:S02]  /*36e60*/  LDL.LU R21, [R1+0x494] ;  /* 0x0004940001157983 */ /* 0x000ea40000300800 */
[----:B------:R-:W4:Y:S02]  /*36e70*/  LDL.LU R22, [R1+0x498] ;  /* 0x0004980001167983 */ /* 0x000f240000300800 */
[----:B------:R-:W4:Y:S01]  /*36e80*/  LDL.LU R23, [R1+0x49c] ;  /* 0x00049c0001177983 */ /* 0x000f220000300800 */
[----:B------:R-:W-:Y:S01]  /*36e90*/  HMMA.16816.F32.BF16 R4, R16, R8, R4 ;  /* 0x000000081004723c */ /* 0x000fe20000041804 */
[----:B----4-:R-:W-:Y:S01]  /*36ea0*/  STL.64 [R1+0x2ee8], R22 ;  /* 0x002ee81601007387 */ /* 0x010fe20000100a00 */
[----:B--2---:R0:W-:Y:S02]  /*36eb0*/  STL.64 [R1+0x2ee0], R20 ;  /* 0x002ee01401007387 */ /* 0x0041e40000100a00 */
[----:B------:R-:W2:Y:S02]  /*36ec0*/  LDL.64 R24, [R1+0x20] ;  /* 0x0000200001187983 */ /* 0x000ea40000100a00 */
[----:B------:R-:W-:Y:S01]  /*36ed0*/  IMAD.MOV.U32 R29, RZ, RZ, R9 ;  /* 0x000000ffff1d7224 */ /* 0x000fe200078e0009 */
[----:B0-----:R-:W4:Y:S04]  /*36ee0*/  LDL.64 R20, [R1+0x40] ;  /* 0x0000400001147983 */ /* 0x001f280000100a00 */
[----:B--2---:R0:W-:Y:S04]  /*36ef0*/  STL.64 [R1+0x2ed8], R24 ;  /* 0x002ed81801007387 */ /* 0x0041e80000100a00 */
[----:B0-----:R-:W2:Y:S08]  /*36f00*/  LDL.64 R24, [R1+0x30] ;  /* 0x0000300001187983 */ /* 0x001eb00000100a00 */
[----:B------:R0:W-:Y:S02]  /*36f10*/  STL.64 [R1+0x9a0], R4 ;  /* 0x0009a00401007387 */ /* 0x0001e40000100a00 */
[----:B------:R1:W-:Y:S02]  /*36f20*/  STL.64 [R1+0x9a8], R6 ;  /* 0x0009a80601007387 */ /* 0x0003e40000100a00 */
[----:B0-----:R-:W-:-:S02]  /*36f30*/  IMAD.MOV.U32 R4, RZ, RZ, R8 ;  /* 0x000000ffff047224 */ /* 0x001fc400078e0008 */
[----:B------:R-:W3:Y:S02]  /*36f40*/  LDL.LU.64 R8, [R1+0x2f10] ;  /* 0x002f100001087983 */ /* 0x000ee40000300a00 */
[C---:B---3--:R-:W-:Y:S01]  /*36f50*/  HMMA.16816.F32.BF16 R12, R16.reuse, R8, R12 ;  /* 0x00000008100c723c */ /* 0x048fe2000004180c */
[----:B-1----:R-:W-:Y:S02]  /*36f60*/  IMAD.MOV.U32 R6, RZ, RZ, R8 ;  /* 0x000000ffff067224 */ /* 0x002fe400078e0008 */
[----:B------:R-:W-:Y:S02]  /*36f70*/  IMAD.MOV.U32 R7, RZ, RZ, R9 ;  /* 0x000000ffff077224 */ /* 0x000fe400078e0009 */
[----:B------:R-:W3:Y:S11]  /*36f80*/  LDL.LU.64 R8, [R1+0x2f08] ;  /* 0x002f080001087983 */ /* 0x000ef60000300a00 */
[----:B------:R-:W-:Y:S07]  /*36f90*/  @!UPT UIADD3 URZ, URZ, URZ, URZ ;  /* 0x0000003f3f3ff290 */ /* 0x000fee000fffe03f */
[----:B------:R0:W-:Y:S01]  /*36fa0*/  STL.64 [R1+0x990], R12 ;  /* 0x0009900c01007387 */ /* 0x0001e20000100a00 */
[----:B------:R-:W-:Y:S02]  /*36fb0*/  IMAD.MOV.U32 R10, RZ, RZ, R14 ;  /* 0x000000ffff0a7224 */ /* 0x000fe400078e000e */
[----:B------:R-:W-:Y:S02]  /*36fc0*/  IMAD.MOV.U32 R11, RZ, RZ, R15 ;  /* 0x000000ffff0b7224 */ /* 0x000fe400078e000f */
[----:B------:R-:W4:Y:S04]  /*36fd0*/  LDL.LU.64 R14, [R1+0x2f00] ;  /* 0x002f0000010e7983 */ /* 0x000f280000300a00 */
[----:B0-----:R-:W4:Y:S01]  /*36fe0*/  LDL.LU.64 R12, [R1+0x2ef8] ;  /* 0x002ef800010c7983 */ /* 0x001f220000300a00 */
[----:B------:R-:W-:Y:S02]  /*36ff0*/  STL [R1+0x2584], R10 ;  /* 0x0025840a01007387 */ /* 0x000fe40000100800 */
[----:B------:R-:W-:Y:S01]  /*37000*/  STL [R1+0x2580], R11 ;  /* 0x0025800b01007387 */ /* 0x000fe20000100800 */
[----:B----4-:R-:W-:Y:S11]  /*37010*/  HMMA.16816.F32.BF16 R12, R16, R20, R12 ;  /* 0x00000014100c723c */ /* 0x010ff6000004180c */
[----:B------:R-:W-:Y:S11]  /*37020*/  @!UPT UIADD3 URZ, URZ, URZ, URZ ;  /* 0x0000003f3f3ff290 */ /* 0x000ff6000fffe03f */
[----:B------:R-:W-:Y:S01]  /*37030*/  @!UPT UIADD3 URZ, URZ, URZ, URZ ;  /* 0x0000003f3f3ff290 */ /* 0x000fe2000fffe03f */
[----:B------:R0:W-:Y:S01]  /*37040*/  STL.64 [R1+0x980], R12 ;  /* 0x0009800c01007387 */ /* 0x0001e20000100a00 */
[----:B------:R1:W-:Y:S03]  /*37050*/  STL.64 [R1+0x988], R14 ;  /* 0x0009880e01007387 */ /* 0x0003e60000100a00 */
[----:B0-----:R-:W4:Y:S01]  /*37060*/  LDL.LU R12, [R1+0x2ef0] ;  /* 0x002ef000010c7983 */ /* 0x001f220000300800 */
[----:B-1----:R-:W-:Y:S02]  /*37070*/  IMAD.MOV.U32 R14, RZ, RZ, R20 ;  /* 0x000000ffff0e7224 */ /* 0x002fe400078e0014 */
[----:B------:R-:W-:Y:S02]  /*37080*/  IMAD.MOV.U32 R15, RZ, RZ, R21 ;  /* 0x000000ffff0f7224 */ /* 0x000fe400078e0015 */
[----:B------:R-:W3:Y:S01]  /*37090*/  LDL.LU.64 R22, [R1+0x2ee8] ;  /* 0x002ee80001167983 */ /* 0x000ee20000300a00 */
[----:B------:R-:W3:Y:S01]  /*370a0*/  LDL.LU.64 R20, [R1+0x2ee0] ;  /* 0x002ee00001147983 */ /* 0x000ee20000300a00 */
[----:B--2---:R-:W-:-:S02]  /*370b0*/  IMAD.MOV.U32 R28, RZ, RZ, R24 ;  /* 0x000000ffff1c7224 */ /* 0x004fc400078e0018 */
[----:B------:R-:W-:Y:S01]  /*370c0*/  IMAD.MOV.U32 R13, RZ, RZ, R25 ;  /* 0x000000ffff0d7224 */ /* 0x000fe200078e0019 */
[C---:B---3--:R-:W-:Y:S01]  /*370d0*/  HMMA.16816.F32.BF16 R20, R16.reuse, R24, R20 ;  /* 0x000000181014723c */ /* 0x048fe20000041814 */
[----:B------:R-:W2:Y:S11]  /*370e0*/  LDL.LU.64 R24, [R1+0x2ed8] ;  /* 0x002ed80001187983 */ /* 0x000eb60000300a00 */
[----:B------:R-:W-:Y:S11]  /*370f0*/  @!UPT UIADD3 URZ, URZ, URZ, URZ ;  /* 0x0000003f3f3ff290 */ /* 0x000ff6000fffe03f */
[----:B------:R0:W-:Y:S01]  /*37100*/  STL.64 [R1+0x970], R20 ;  /* 0x0009701401007387 */ /* 0x0001e20000100a00 */
[----:B------:R-:W-:Y:S02]  /*37110*/  IMAD.MOV.U32 R10, RZ, RZ, R22 ;  /* 0x000000ffff0a7224 */ /* 0x000fe400078e0016 */
[----:B------:R-:W-:Y:S02]  /*37120*/  IMAD.MOV.U32 R11, RZ, RZ, R23 ;  /* 0x000000ffff0b7224 */ /* 0x000fe400078e0017 */
[----:B------:R-:W2:Y:S04]  /*37130*/  LDL.LU.64 R22, [R1+0x2ed0] ;  /* 0x002ed00001167983 */ /* 0x000ea80000300a00 */
[----:B0-----:R-:W2:Y:S01]  /*37140*/  LDL.LU.64 R20, [R1+0x2ec8] ;  /* 0x002ec80001147983 */ /* 0x001ea20000300a00 */
[----:B------:R-:W-:Y:S02]  /*37150*/  STL.64 [R1+0x2e90], R14 ;  /* 0x002e900e01007387 */ /* 0x000fe40000100a00 */
[----:B----4-:R0:W-:Y:S02]  /*37160*/  STL.64 [R1+0x2e88], R12 ;  /* 0x002e880c01007387 */ /* 0x0101e40000100a00 */
[----:B0-----:R-:W3:Y:S01]  /*37170*/  LDL.LU R12, [R1+0x460] ;  /* 0x00046000010c7983 */ /* 0x001ee20000300800 */
[----:B------:R-:W3:Y:S02]  /*37180*/  LDL.LU R13, [R1+0x464] ;  /* 0x00046400010d7983 */ /* 0x000ee40000300800 */
[----:B------:R-:W4:Y:S02]  /*37190*/  LDL.LU R14, [R1+0x468] ;  /* 0x00046800010e7983 */ /* 0x000f240000300800 */
[----:B------:R-:W4:Y:S01]  /*371a0*/  LDL.LU R15, [R1+0x46c] ;  /* 0x00046c00010f7983 */ /* 0x000f220000300800 */
[----:B--2---:R-:W-:Y:S01]  /*371b0*/  HMMA.16816.F32.BF16 R20, R16, R24, R20 ;  /* 0x000000181014723c */ /* 0x004fe20000041814 */
[----:B----4-:R-:W-:Y:S01]  /*371c0*/  STL.64 [R1+0x2ea8], R14 ;  /* 0x002ea80e01007387 */ /* 0x010fe20000100a00 */
[----:B---3--:R0:W-:Y:S03]  /*371d0*/  STL.64 [R1+0x2ea0], R12 ;  /* 0x002ea00c01007387 */ /* 0x0081e60000100a00 */
[----:B0-----:R-:W2:Y:S01]  /*371e0*/  LDL.LU R12, [R1+0x470] ;  /* 0x00047000010c7983 */ /* 0x001ea20000300800 */
[----:B------:R-:W2:Y:S02]  /*371f0*/  LDL.LU R13, [R1+0x474] ;  /* 0x00047400010d7983 */ /* 0x000ea40000300800 */
[----:B------:R-:W2:Y:S02]  /*37200*/  LDL.LU R14, [R1+0x478] ;  /* 0x00047800010e7983 */ /* 0x000ea40000300800 */
[----:B------:R-:W2:Y:S01]  /*37210*/  LDL.LU R15, [R1+0x47c] ;  /* 0x00047c00010f7983 */ /* 0x000ea20000300800 */
[----:B------:R-:W-:Y:S01]  /*37220*/  STL [R1+0x258c], R10 ;  /* 0x00258c0a01007387 */ /* 0x000fe20000100800 */
[----:B------:R-:W-:Y:S11]  /*37230*/  STL [R1+0x2588], R11 ;  /* 0x0025880b01007387 */ /* 0x000ff60000100800 */
[----:B------:R0:W-:Y:S02]  /*37240*/  STL.64 [R1+0x960], R20 ;  /* 0x0009601401007387 */ /* 0x0001e40000100a00 */
[----:B------:R2:W-:Y:S01]  /*37250*/  STL.64 [R1+0x968], R22 ;  /* 0x0009681601007387 */ /* 0x0005e20000100a00 */
[----:B0-----:R-:W2:Y:S01]  /*37260*/  LDL.LU.64 R20, [R1+0x2ec0] ;  /* 0x002ec00001147983 */ /* 0x001ea20000300a00 */
[----:B------:R-:W-:-:S02]  /*37270*/  IMAD.MOV.U32 R5, RZ, RZ, R24 ;  /* 0x000000ffff057224 */ /* 0x000fc400078e0018 */
[----:B------:R-:W-:Y:S02]  /*37280*/  IMAD.MOV.U32 R27, RZ, RZ, R25 ;  /* 0x000000ffff1b7224 */ /* 0x000fe400078e0019 */
[----:B------:R-:W3:Y:S01]  /*37290*/  LDL.LU R26, [R1+0x2eb8] ;  /* 0x002eb800011a7983 */ /* 0x000ee20000300800 */
[----:B------:R-:W4:Y:S01]  /*372a0*/  LDL.LU.64 R24, [R1+0x2eb0] ;  /* 0x002eb00001187983 */ /* 0x000f220000300a00 */
[C---:B--2---:R-:W-:Y:S03]  /*372b0*/  HMMA.16816.F32.BF16 R20, R16.reuse, R20, R12 ;  /* 0x000000141014723c */ /* 0x044fe6000004180c */
[----:B------:R-:W2:Y:S01]  /*372c0*/  LDL.LU.64 R14, [R1+0x2ea8] ;  /* 0x002ea800010e7983 */ /* 0x000ea20000300a00 */
[----:B------:R-:W2:Y:S11]  /*372d0*/  LDL.LU.64 R12, [R1+0x2ea0] ;  /* 0x002ea000010c7983 */ /* 0x000eb60000300a00 */
[----:B------:R-:W-:Y:S08]  /*372e0*/  @!UPT UIADD3 URZ, URZ, URZ, URZ ;  /* 0x0000003f3f3ff290 */ /* 0x000ff0000fffe03f */
[----:B------:R-:W-:Y:S01]  /*372f0*/  STL.64 [R1+0x958], R22 ;  /* 0x0009581601007387 */ /* 0x000fe20000100a00 */
[----:B------:R-:W-:Y:S02]  /*37300*/  IMAD.MOV.U32 R10, RZ, RZ, R20 ;  /* 0x000000ffff0a7224 */ /* 0x000fe400078e0014 */
[----:B------:R-:W-:Y:S02]  /*37310*/  IMAD.MOV.U32 R11, RZ, RZ, R21 ;  /* 0x000000ffff0b7224 */ /* 0x000fe400078e0015 */
[----:B------:R-:W2:Y:S01]  /*37320*/  LDL.LU.64 R20, [R1+0x2e98] ;  /* 0x002e980001147983 */ /* 0x000ea20000300a00 */
[----:B------:R-:W-:Y:S02]  /*37330*/  STL [R1+0x2594], R10 ;  /* 0x0025940a01007387 */ /* 0x000fe40000100800 */
[----:B------:R0:W-:Y:S01]  /*37340*/  STL [R1+0x2590], R11 ;  /* 0x0025900b01007387 */ /* 0x0001e20000100800 */
[----:B--2---:R-:W-:Y:S01]  /*37350*/  HMMA.16816.F32.BF16 R12, R16, R20, R12 ;  /* 0x00000014100c723c */ /* 0x004fe2000004180c */
[----:B0-----:R-:W-:-:S02]  /*37360*/  IMAD.MOV.U32 R11, RZ, RZ, R20 ;  /* 0x000000ffff0b7224 */ /* 0x001fc400078e0014 */
[----:B------:R-:W-:Y:S11]  /*37370*/  IMAD.MOV.U32 R10, RZ, RZ, R21 ;  /* 0x000000ffff0a7224 */ /* 0x000ff600078e0015 */
[----:B------:R-:W-:Y:S09]  /*37380*/  @!UPT UIADD3 URZ, URZ, URZ, URZ ;  /* 0x0000003f3f3ff290 */ /* 0x000ff2000fffe03f */
[----:B------:R-:W-:Y:S01]  /*37390*/  STL.64 [R1+0x940], R12 ;  /* 0x0009400c01007387 */ /* 0x000fe20000100a00 */
[----:B------:R0:W-:Y:S03]  /*373a0*/  STL.64 [R1+0x948], R14 ;  /* 0x0009480e01007387 */ /* 0x0001e60000100a00 */
[----:B0-----:R-:W2:Y:S01]  /*373b0*/  LDL.LU.64 R14, [R1+0x2e90] ;  /* 0x002e9000010e7983 */ /* 0x001ea20000300a00 */
[----:B------:R-:W2:Y:S02]  /*373c0*/  LDL.LU.64 R12, [R1+0x2e88] ;  /* 0x002e8800010c7983 */ /* 0x000ea40000300a00 */
        /* <DEDUP_REMOVED lines=9> */
[----:B------:R-:W2:Y:S02]  /*37460*/  LDL.LU R23, [R1+0x25c] ;  /* 0x00025c0001177983 */ /* 0x000ea40000300800 */
[----:B--2---:R-:W-:Y:S01]  /*37470*/  STL.64 [R1+0x2d08], R22 ;  /* 0x002d081601007387 */ /* 0x004fe20000100a00 */
[----:B------:R0:W-:Y:S02]  /*37480*/  STL.64 [R1+0x2d00], R20 ;  /* 0x002d001401007387 */ /* 0x0001e40000100a00 */
[----:B0-----:R-:W-:-:S02]  /*37490*/  IMAD.MOV.U32 R20, RZ, RZ, R11 ;  /* 0x000000ffff147224 */ /* 0x001fc400078e000b */
[----:B------:R-:W-:-:S05]  /*374a0*/  IMAD.MOV.U32 R21, RZ, RZ, R10 ;  /* 0x000000ffff157224 */ /* 0x000fca00078e000a */
[----:B------:R0:W-:Y:S04]  /*374b0*/  STL.64 [R1+0x2d20], R20 ;  /* 0x002d201401007387 */ /* 0x0001e80000100a00 */
[----:B0-----:R-:W2:Y:S04]  /*374c0*/  LDL.64 R20, [R1+0x10] ;  /* 0x0000100001147983 */ /* 0x001ea80000100a00 */
[----:B--2---:R0:W-:Y:S04]  /*374d0*/  STL.64 [R1+0x2d38], R20 ;  /* 0x002d381401007387 */ /* 0x0041e80000100a00 */
[----:B0-----:R-:W4:Y:S01]  /*374e0*/  LDL.LU R20, [R1+0x450] ;  /* 0x0004500001147983 */ /* 0x001f220000300800 */
[----:B------:R-:W4:Y:S02]  /*374f0*/  LDL.LU R21, [R1+0x454] ;  /* 0x0004540001157983 */ /* 0x000f240000300800 */
[----:B------:R-:W4:Y:S02]  /*37500*/  LDL.LU R22, [R1+0x458] ;  /* 0x0004580001167983 */ /* 0x000f240000300800 */
[----:B------:R-:W4:Y:S02]  /*37510*/  LDL.LU R23, [R1+0x45c] ;  /* 0x00045c0001177983 */ /* 0x000f240000300800 */
[----:B----4-:R-:W-:Y:S11]  /*37520*/  HMMA.16816.F32.BF16 R20, R16, R24, R20 ;  /* 0x000000181014723c */ /* 0x010ff60000041814 */
[----:B------:R-:W-:Y:S11]  /*37530*/  @!UPT UIADD3 URZ, URZ, URZ, URZ ;  /* 0x0000003f3f3ff290 */ /* 0x000ff6000fffe03f */
[----:B------:R-:W-:Y:S02]  /*37540*/  @!UPT UIADD3 URZ, URZ, URZ, URZ ;  /* 0x0000003f3f3ff290 */ /* 0x000fe4000fffe03f */
[----:B------:R-:W-:Y:S02]  /*37550*/  IMAD.MOV.U32 R10, RZ, RZ, R20 ;  /* 0x000000ffff0a7224 */ /* 0x000fe400078e0014 */
[----:B------:R-:W-:Y:S02]  /*37560*/  IMAD.MOV.U32 R11, RZ, RZ, R21 ;  /* 0x000000ffff0b7224 */ /* 0x000fe400078e0015 */
[----:B------:R-:W-:Y:S02]  /*37570*/  IMAD.MOV.U32 R20, RZ, RZ, R5 ;  /* 0x000000ffff147224 */ /* 0x000fe400078e0005 */
[----:B------:R-:W-:Y:S01]  /*37580*/  IMAD.MOV.U32 R21, RZ, RZ, R27 ;  /* 0x000000ffff157224 */ /* 0x000fe200078e001b */
[----:B------:R-:W-:Y:S01]  /*37590*/  STL.64 [R1+0x938], R22 ;  /* 0x0009381601007387 */ /* 0x000fe20000100a00 */
[----:B------:R-:W-:Y:S02]  /*375a0*/  STL.64 [R1+0x2e50], R10 ;  /* 0x002e500a01007387 */ /* 0x000fe40000100a00 */
[----:B------:R-:W-:Y:S02]  /*375b0*/  STL.64 [R1+0x2e48], R8 ;  /* 0x002e480801007387 */ /* 0x000fe40000100a00 */
[----:B------:R-:W2:Y:S01]  /*375c0*/  LDL.LU R5, [R1+0x2e80] ;  /* 0x002e800001057983 */ /* 0x000ea20000300800 */
[----:B------:R-:W-:Y:S01]  /*375d0*/  STL.64 [R1+0x2d50], R20 ;  /* 0x002d501401007387 */ /* 0x000fe20000100a00 */
[----:B---3--:R-:W-:Y:S02]  /*375e0*/  STL [R1+0x2d18], R26 ;  /* 0x002d181a01007387 */ /* 0x008fe40000100800 */
[----:B------:R0:W-:Y:S02]  /*375f0*/  STL.64 [R1+0x2d10], R24 ;  /* 0x002d101801007387 */ /* 0x0001e40000100a00 */
[----:B0-----:R-:W3:Y:S01]  /*37600*/  LDL.LU R24, [R1+0x260] ;  /* 0x0002600001187983 */ /* 0x001ee20000300800 */
[----:B------:R-:W3:Y:S02]  /*37610*/  LDL.LU R25, [R1+0x264] ;  /* 0x0002640001197983 */ /* 0x000ee40000300800 */
[----:B------:R-:W4:Y:S02]  /*37620*/  LDL.LU R26, [R1+0x268] ;  /* 0x00026800011a7983 */ /* 0x000f240000300800 */
[----:B------:R-:W4:Y:S02]  /*37630*/  LDL.LU R27, [R1+0x26c] ;  /* 0x00026c00011b7983 */ /* 0x000f240000300800 */
[----:B------:R-:W-:-:S02]  /*37640*/  IMAD.MOV.U32 R20, RZ, RZ, R28 ;  /* 0x000000ffff147224 */ /* 0x000fc400078e001c */
[----:B------:R-:W-:Y:S01]  /*37650*/  IMAD.MOV.U32 R21, RZ, RZ, R13 ;  /* 0x000000ffff157224 */ /* 0x000fe200078e000d */
[----:B------:R-:W2:Y:S01]  /*37660*/  LDL.LU R28, [R1+0x2e7c] ;  /* 0x002e7c00011c7983 */ /* 0x000ea20000300800 */
[----:B------:R-:W2:Y:S03]  /*37670*/  LDL.LU R13, [R1+0x2e78] ;  /* 0x002e7800010d7983 */ /* 0x000ea60000300800 */
[----:B------:R-:W-:Y:S04]  /*37680*/  STL.64 [R1+0x2d68], R20 ;  /* 0x002d681401007387 */ /* 0x000fe80000100a00 */
[----:B----4-:R-:W-:Y:S01]  /*37690*/  STL.64 [R1+0x2d30], R26 ;  /* 0x002d301a01007387 */ /* 0x010fe20000100a00 */
[----:B---3--:R0:W-:Y:S03]  /*376a0*/  STL.64 [R1+0x2d28], R24 ;  /* 0x002d281801007387 */ /* 0x0081e60000100a00 */
        /* <DEDUP_REMOVED lines=8> */
[----:B------:R0:W-:Y:S02]  /*37730*/  STL.64 [R1+0x2d80], R20 ;  /* 0x002d801401007387 */ /* 0x0001e40000100a00 */
[----:B0-----:R-:W-:Y:S02]  /*37740*/  IMAD.MOV.U32 R20, RZ, RZ, R6 ;  /* 0x000000ffff147224 */ /* 0x001fe400078e0006 */
[----:B------:R-:W-:Y:S01]  /*37750*/  IMAD.MOV.U32 R21, RZ, RZ, R7 ;  /* 0x000000ffff157224 */ /* 0x000fe200078e0007 */
[----:B----4-:R-:W-:Y:S01]  /*37760*/  STL.64 [R1+0x2d48], R26 ;  /* 0x002d481a01007387 */ /* 0x010fe20000100a00 */
[----:B---3--:R0:W-:Y:S03]  /*37770*/  STL.64 [R1+0x2d40], R24 ;  /* 0x002d401801007387 */ /* 0x0081e60000100a00 */
[----:B0-----:R-:W3:Y:S01]  /*37780*/  LDL.LU R24, [R1+0x280] ;  /* 0x0002800001187983 */ /* 0x001ee20000300800 */
[----:B------:R-:W3:Y:S02]  /*37790*/  LDL.LU R25, [R1+0x284] ;  /* 0x0002840001197983 */ /* 0x000ee40000300800 */
[----:B------:R-:W4:Y:S02]  /*377a0*/  LDL.LU R26, [R1+0x288] ;  /* 0x00028800011a7983 */ /* 0x000f240000300800 */
[----:B------:R-:W4:Y:S01]  /*377b0*/  LDL.LU R27, [R1+0x28c] ;  /* 0x00028c00011b7983 */ /* 0x000f220000300800 */
[----:B------:R-:W2:Y:S01]  /*377c0*/  LDL.LU R6, [R1+0x2e6c] ;  /* 0x002e6c0001067983 */ /* 0x000ea20000300800 */
[----:B------:R-:W2:Y:S02]  /*377d0*/  LDL.LU R7, [R1+0x2e68] ;  /* 0x002e680001077983 */ /* 0x000ea40000300800 */
[----:B------:R0:W-:Y:S02]  /*377e0*/  STL.64 [R1+0x2d98], R20 ;  /* 0x002d981401007387 */ /* 0x0001e40000100a00 */
[----:B0-----:R-:W-:-:S02]  /*377f0*/  IMAD.MOV.U32 R20, RZ, RZ, R4 ;  /* 0x000000ffff147224 */ /* 0x001fc400078e0004 */
[----:B------:R-:W-:Y:S01]  /*37800*/  IMAD.MOV.U32 R21, RZ, RZ, R29 ;  /* 0x000000ffff157224 */ /* 0x000fe200078e001d */
[----:B------:R-:W2:Y:S04]  /*37810*/  LDL.LU R4, [R1+0x2e64] ;  /* 0x002e640001047983 */ /* 0x000ea80000300800 */
[----:B------:R0:W-:Y:S04]  /*37820*/  STL.64 [R1+0x2db0], R20 ;  /* 0x002db01401007387 */ /* 0x0001e80000100a00 */
[----:B0-----:R-:W2:Y:S01]  /*37830*/  LDL.LU R20, [R1+0x170] ;  /* 0x0001700001147983 */ /* 0x001ea20000300800 */
[----:B------:R-:W2:Y:S02]  /*37840*/  LDL.LU R21, [R1+0x174] ;  /* 0x0001740001157983 */ /* 0x000ea40000300800 */
[----:B------:R-:W2:Y:S02]  /*37850*/  LDL.LU R22, [R1+0x178] ;  /* 0x0001780001167983 */ /* 0x000ea40000300800 */
[----:B------:R-:W2:Y:S02]  /*37860*/  LDL.LU R23, [R1+0x17c] ;  /* 0x00017c0001177983 */ /* 0x000ea40000300800 */
[----:B--2---:R-:W-:Y:S01]  /*37870*/  STL.64 [R1+0x2dc0], R22 ;  /* 0x002dc01601007387 */ /* 0x004fe20000100a00 */
[----:B------:R0:W-:Y:S02]  /*37880*/  STL.64 [R1+0x2db8], R20 ;  /* 0x002db81401007387 */ /* 0x0001e40000100a00 */
[----:B0-----:R-:W-:-:S02]  /*37890*/  IMAD.MOV.U32 R20, RZ, RZ, R5 ;  /* 0x000000ffff147224 */ /* 0x001fc400078e0005 */
[----:B------:R-:W-:Y:S01]  /*378a0*/  IMAD.MOV.U32 R21, RZ, RZ, R12 ;  /* 0x000000ffff157224 */ /* 0x000fe200078e000c */
[----:B------:R-:W2:Y:S01]  /*378b0*/  LDL.LU R5, [R1+0x2e60] ;  /* 0x002e600001057983 */ /* 0x000ea20000300800 */
[----:B------:R-:W2:Y:S03]  /*378c0*/  LDL.LU R12, [R1+0x2e5c] ;  /* 0x002e5c00010c7983 */ /* 0x000ea60000300800 */
[----:B------:R-:W-:Y:S01]  /*378d0*/  STL.64 [R1+0x2dd8], R20 ;  /* 0x002dd81401007387 */ /* 0x000fe20000100a00 */
[----:B----4-:R-:W-:Y:S02]  /*378e0*/  STL.64 [R1+0x2d60], R26 ;  /* 0x002d601a01007387 */ /* 0x010fe40000100a00 */
[----:B---3--:R0:W-:Y:S02]  /*378f0*/  STL.64 [R1+0x2d58], R24 ;  /* 0x002d581801007387 */ /* 0x0081e40000100a00 */
[----:B0-----:R-:W3:Y:S01]  /*37900*/  LDL.LU R24, [R1+0x290] ;  /* 0x0002900001187983 */ /* 0x001ee20000300800 */
[----:B------:R-:W3:Y:S02]  /*37910*/  LDL.LU R25, [R1+0x294] ;  /* 0x0002940001197983 */ /* 0x000ee40000300800 */
[----:B------:R-:W4:Y:S02]  /*37920*/  LDL.LU R26, [R1+0x298] ;  /* 0x00029800011a7983 */ /* 0x000f240000300800 */
[----:B------:R-:W4:Y:S02]  /*37930*/  LDL.LU R27, [R1+0x29c] ;  /* 0x00029c00011b7983 */ /* 0x000f240000300800 */
[----:B------:R-:W-:-:S02]  /*37940*/  IMAD.MOV.U32 R20, RZ, RZ, R13 ;  /* 0x000000ffff147224 */ /* 0x000fc400078e000d */
[----:B------:R-:W-:Y:S01]  /*37950*/  IMAD.MOV.U32 R21, RZ, RZ, R28 ;  /* 0x000000ffff157224 */ /* 0x000fe200078e001c */
[----:B------:R-:W2:Y:S04]  /*37960*/  LDL.LU R13, [R1+0x2e58] ;  /* 0x002e5800010d7983 */ /* 0x000ea80000300800 */
        /* <DEDUP_REMOVED lines=8> */
[----:B------:R-:W-:-:S05]  /*379f0*/  IMAD.MOV.U32 R21, RZ, RZ, R14 ;  /* 0x000000ffff157224 */ /* 0x000fca00078e000e */
[----:B------:R0:W-:Y:S02]  /*37a00*/  STL.64 [R1+0x2e08], R20 ;  /* 0x002e081401007387 */ /* 0x0001e40000100a00 */
[----:B0-----:R-:W-:Y:S02]  /*37a10*/  IMAD.MOV.U32 R20, RZ, RZ, R7 ;  /* 0x000000ffff147224 */ /* 0x001fe400078e0007 */
[----:B------:R-:W-:-:S05]  /*37a20*/  IMAD.MOV.U32 R21, RZ, RZ, R6 ;  /* 0x000000ffff157224 */ /* 0x000fca00078e0006 */
        /* <DEDUP_REMOVED lines=8> */
[----:B--2---:R-:W-:Y:S01]  /*37ab0*/  IMAD.MOV.U32 R20, RZ, RZ, R5 ;  /* 0x000000ffff147224 */ /* 0x004fe200078e0005 */
[----:B----4-:R-:W-:Y:S01]  /*37ac0*/  STL.64 [R1+0x2da8], R26 ;  /* 0x002da81a01007387 */ /* 0x010fe20000100a00 */
[----:B---3--:R0:W-:Y:S03]  /*37ad0*/  STL.64 [R1+0x2da0], R24 ;  /* 0x002da01801007387 */ /* 0x0081e60000100a00 */
[----:B0-----:R-:W2:Y:S01]  /*37ae0*/  LDL.LU R24, [R1+0x2c0] ;  /* 0x0002c00001187983 */ /* 0x001ea20000300800 */
[----:B------:R-:W2:Y:S02]  /*37af0*/  LDL.LU R25, [R1+0x2c4] ;  /* 0x0002c40001197983 */ /* 0x000ea40000300800 */
[----:B------:R-:W3:Y:S02]  /*37b00*/  LDL.LU R26, [R1+0x2c8] ;  /* 0x0002c800011a7983 */ /* 0x000ee40000300800 */
[----:B------:R-:W3:Y:S01]  /*37b10*/  LDL.LU R27, [R1+0x2cc] ;  /* 0x0002cc00011b7983 */ /* 0x000ee20000300800 */
        /* <DEDUP_REMOVED lines=8> */
[----:B---3--:R-:W-:Y:S01]  /*37ba0*/  STL.64 [R1+0x2dd0], R26 ;  /* 0x002dd01a01007387 */ /* 0x008fe20000100a00 */
[----:B--2---:R0:W-:Y:S03]  /*37bb0*/  STL.64 [R1+0x2dc8], R24 ;  /* 0x002dc81801007387 */ /* 0x0041e60000100a00 */
        /* <DEDUP_REMOVED lines=16> */
[C---:B----4-:R-:W-:Y:S01]  /*37cc0*/  HMMA.16816.F32.BF16 R8, R16.reuse, R12, R8 ;  /* 0x0000000c1008723c */ /* 0x050fe20000041808 */
        /* <DEDUP_REMOVED lines=10> */
[----:B------:R-:W2:Y:S02]  /*37d70*/  LDL.LU R26, [R1+0x1c8] ;  /* 0x0001c800011a7983 */ /* 0x000ea40000300800 */
[----:B------:R-:W2:Y:S02]  /*37d80*/  LDL.LU R27, [R1+0x1cc] ;  /* 0x0001cc00011b7983 */ /* 0x000ea40000300800 */
[----:B------:R-:W-:Y:S01]  /*37d90*/  STL.64 [R1+0x920], R8 ;  /* 0x0009200801007387 */ /* 0x000fe20000100a00 */
[----:B------:R0:W-:Y:S03]  /*37da0*/  STL.64 [R1+0x928], R10 ;  /* 0x0009280a01007387 */ /* 0x0001e60000100a00 */
[----:B0-----:R-:W3:Y:S01]  /*37db0*/  LDL.LU.64 R10, [R1+0x2e50] ;  /* 0x002e5000010a7983 */ /* 0x001ee20000300a00 */
[----:B------:R-:W4:Y:S02]  /*37dc0*/  LDL.LU.64 R8, [R1+0x2e48] ;  /* 0x002e480001087983 */ /* 0x000f240000300a00 */
[----:B----4-:R-:W-:Y:S01]  /*37dd0*/  HMMA.16816.F32.BF16 R16, R16, R8, R4 ;  /* 0x000000081010723c */ /* 0x010fe20000041804 */
[----:B------:R-:W2:Y:S01]  /*37de0*/  LDL.LU.64 R6, [R1+0x2e40] ;  /* 0x002e400001067983 */ /* 0x000ea20000300a00 */
[----:B------:R-:W2:Y:S11]  /*37df0*/  LDL.LU.64 R4, [R1+0x2e38] ;  /* 0x002e380001047983 */ /* 0x000eb60000300a00 */
[----:B------:R-:W-:Y:S10]  /*37e00*/  @!UPT UIADD3 URZ, URZ, URZ, URZ ;  /* 0x0000003f3f3ff290 */ /* 0x000ff4000fffe03f */
[----:B------:R-:W-:Y:S01]  /*37e10*/  STL.64 [R1+0x810], R16 ;  /* 0x0008101001007387 */ /* 0x000fe20000100a00 */
[----:B------:R-:W-:Y:S01]  /*37e20*/  STL.64 [R1+0x818], R18 ;  /* 0x0008181201007387 */ /* 0x000fe20000100a00 */
        /* <DEDUP_REMOVED lines=37> */
[----:B------:R-:W-:-:S07]  /*38080*/  IMAD.MOV.U32 R17, RZ, RZ, R2 ;  /* 0x000000ffff117224 */ /* 0x000fce00078e0002 */
[C---:B----4-:R-:W-:Y:S01]  /*38090*/  HMMA.16816.F32.BF16 R16, R4.reuse, R16, R20 ;  /* 0x000000100410723c */ /* 0x050fe20000041814 */
[----:B------:R-:W2:Y:S11]  /*380a0*/  LDL.LU.64 R20, [R1+0x2db0] ;  /* 0x002db00001147983 */ /* 0x000eb60000300a00 */
[----:B------:R-:W-:Y:S11]  /*380b0*/  @!UPT UIADD3 URZ, URZ, URZ, URZ ;  /* 0x0000003f3f3ff290 */ /* 0x000ff6000fffe03f */
[----:B------:R-:W-:Y:S01]  /*380c0*/  STL.64 [R1+0x7b0], R16 ;  /* 0x0007b01001007387 */ /* 0x000fe20000100a00 */
[----:B------:R-:W-:Y:S02]  /*380d0*/  STL.64 [R1+0x7b8], R18 ;  /* 0x0007b81201007387 */ /* 0x000fe40000100a00 */
[----:B------:R-:W0:Y:S02]  /*380e0*/  LDSM.16.MT88.4 R16, [R0+0x4080] ;  /* 0x004080000010783b */ /* 0x000e240000004200 */
[----:B0-----:R-:W-:Y:S02]  /*380f0*/  STL [R1+0x2bfc], R18 ;  /* 0x002bfc1201007387 */ /* 0x001fe40000100800 */
[----:B------:R-:W-:Y:S02]  /*38100*/  STL [R1+0x2bf8], R19 ;  /* 0x002bf81301007387 */ /* 0x000fe40000100800 */
[----:B------:R0:W-:Y:S02]  /*38110*/  STL.64 [R1+0x2ca0], R16 ;  /* 0x002ca01001007387 */ /* 0x0001e40000100a00 */
[----:B0-----:R-:W4:Y:S01]  /*38120*/  LDL.LU R16, [R1+0x160] ;  /* 0x0001600001107983 */ /* 0x001f220000300800 */
[----:B------:R-:W4:Y:S02]  /*38130*/  LDL.LU R17, [R1+0x164] ;  /* 0x0001640001117983 */ /* 0x000f240000300800 */
[----:B------:R-:W4:Y:S02]  /*38140*/  LDL.LU R18, [R1+0x168] ;  /* 0x0001680001127983 */ /* 0x000f240000300800 */
[----:B------:R-:W4:Y:S01]  /*38150*/  LDL.LU R19, [R1+0x16c] ;  /* 0x00016c0001137983 */ /* 0x000f220000300800 */
        /* <DEDUP_REMOVED lines=45> */
[C---:B--2---:R-:W-:Y:S01]  /*38430*/  HMMA.16816.F32.BF16 R20, R4.reuse, R20, R24 ;  /* 0x000000140414723c */ /* 0x044fe20000041818 */
[----:B------:R-:W2:Y:S01]  /*38440*/  LDL.LU R26, [R1+0x2d18] ;  /* 0x002d1800011a7983 */ /* 0x000ea20000300800 */
[----:B------:R-:W2:Y:S11]  /*38450*/  LDL.LU.64 R24, [R1+0x2d10] ;  /* 0x002d100001187983 */ /* 0x000eb60000300a00 */
[----:B------:R-:W-:Y:S10]  /*38460*/  @!UPT UIADD3 URZ, URZ, URZ, URZ ;  /* 0x0000003f3f3ff290 */ /* 0x000ff4000fffe03f */
        /* <DEDUP_REMOVED lines=12> */
[C---:B--2---:R-:W-:Y:S08]  /*38530*/  HMMA.16816.F32.BF16 R20, R4.reuse, R12, R20 ;  /* 0x0000000c0414723c */ /* 0x044ff00000041814 */
[----:B----4-:R-:W-:Y:S11]  /*38540*/  HMMA.16816.F32.BF16 R4, R4, R8, R16 ;  /* 0x000000080404723c */ /* 0x010ff60000041810 */
[----:B------:R-:W-:Y:S04]  /*38550*/  @!UPT UIADD3 URZ, URZ, URZ, URZ ;  /* 0x0000003f3f3ff290 */ /* 0x000fe8000fffe03f */
[----:B------:R-:W-:Y:S01]  /*38560*/  STL.64 [R1+0x720], R20 ;  /* 0x0007201401007387 */ /* 0x000fe20000100a00 */
[----:B------:R0:W-:Y:S03]  /*38570*/  STL.64 [R1+0x728], R22 ;  /* 0x0007281601007387 */ /* 0x0001e60000100a00 */
[----:B0-----:R-:W2:Y:S01]  /*38580*/  LDL.LU.64 R22, [R1+0x2ce8] ;  /* 0x002ce80001167983 */ /* 0x001ea20000300a00 */
[----:B------:R-:W2:Y:S02]  /*38590*/  LDL.LU.64 R20, [R1+0x2ce0] ;  /* 0x002ce00001147983 */ /* 0x000ea40000300a00 */
[----:B------:R0:W-:Y:S02]  /*385a0*/  STL [R1+0x2c24], R12 ;  /* 0x002c240c01007387 */ /* 0x0001e40000100800 */
[----:B------:R1:W-:Y:S01]  /*385b0*/  STL [R1+0x2c20], R13 ;  /* 0x002c200d01007387 */ /* 0x0003e20000100800 */
[----:B0-----:R-:W2:Y:S01]  /*385c0*/  LDL.LU R12, [R1+0xa70] ;  /* 0x000a7000010c7983 */ /* 0x001ea20000300800 */
[----:B-1----:R-:W2:Y:S02]  /*385d0*/  LDL.LU R13, [R1+0xa74] ;  /* 0x000a7400010d7983 */ /* 0x002ea40000300800 */
[----:B------:R-:W2:Y:S02]  /*385e0*/  LDL.LU R14, [R1+0xa78] ;  /* 0x000a7800010e7983 */ /* 0x000ea40000300800 */
[----:B------:R-:W2:Y:S01]  /*385f0*/  LDL.LU R15, [R1+0xa7c] ;  /* 0x000a7c00010f7983 */ /* 0x000ea20000300800 */
[----:B------:R-:W4:Y:S01]  /*38600*/  LDL.LU R16, [R1+0xa20] ;  /* 0x000a200001107983 */ /* 0x000f220000300800 */
[----:B------:R-:W-:Y:S02]  /*38610*/  STL.64 [R1+0x710], R4 ;  /* 0x0007100401007387 */ /* 0x000fe40000100a00 */
[----:B------:R-:W-:Y:S02]  /*38620*/  STL.64 [R1+0x718], R6 ;  /* 0x0007180601007387 */ /* 0x000fe40000100a00 */
[----:B------:R-:W4:Y:S01]  /*38630*/  LDL.LU R17, [R1+0xa24] ;  /* 0x000a240001117983 */ /* 0x000f220000300800 */
[----:B------:R-:W2:Y:S01]  /*38640*/  LDL.LU R18, [R1+0xa28] ;  /* 0x000a280001127983 */ /* 0x000ea20000300800 */
[----:B------:R-:W2:Y:S03]  /*38650*/  LDL.LU R19, [R1+0xa2c] ;  /* 0x000a2c0001137983 */ /* 0x000ea60000300800 */
[----:B--2---:R-:W-:Y:S01]  /*38660*/  STL.64 [R1+0x2cb0], R18 ;  /* 0x002cb01201007387 */ /* 0x004fe20000100a00 */
[----:B----4-:R0:W-:Y:S03]  /*38670*/  STL.64 [R1+0x2ca8], R16 ;  /* 0x002ca81001007387 */ /* 0x0101e60000100a00 */
[----:B0-----:R-:W2:Y:S04]  /*38680*/  LDL.64 R16, [R1+0x80] ;  /* 0x0000800001107983 */ /* 0x001ea80000100a00 */
[----:B--2---:R0:W-:Y:S04]  /*38690*/  STL.64 [R1+0x2cc0], R16 ;  /* 0x002cc01001007387 */ /* 0x0041e80000100a00 */
[----:B0-----:R-:W2:Y:S01]  /*386a0*/  LDL.LU R16, [R1+0xa40] ;  /* 0x000a400001107983 */ /* 0x001ea20000300800 */
[----:B------:R-:W2:Y:S02]  /*386b0*/  LDL.LU R17, [R1+0xa44] ;  /* 0x000a440001117983 */ /* 0x000ea40000300800 */
[----:B------:R-:W4:Y:S02]  /*386c0*/  LDL.LU R18, [R1+0xa48] ;  /* 0x000a480001127983 */ /* 0x000f240000300800 */
[----:B------:R-:W4:Y:S02]  /*386d0*/  LDL.LU R19, [R1+0xa4c] ;  /* 0x000a4c0001137983 */ /* 0x000f240000300800 */
[----:B----4-:R-:W-:Y:S01]  /*386e0*/  STL.64 [R1+0x2cd0], R18 ;  /* 0x002cd01201007387 */ /* 0x010fe20000100a00 */
[----:B--2---:R0:W-:Y:S03]  /*386f0*/  STL.64 [R1+0x2cc8], R16 ;  /* 0x002cc81001007387 */ /* 0x0041e60000100a00 */
[----:B0-----:R-:W2:Y:S04]  /*38700*/  LDL.64 R16, [R1+0xa0] ;  /* 0x0000a00001107983 */ /* 0x001ea80000100a00 */
[----:B--2---:R0:W-:Y:S04]  /*38710*/  STL.64 [R1+0x2cd8], R16 ;  /* 0x002cd81001007387 */ /* 0x0041e80000100a00 */
[----:B0-----:R-:W2:Y:S01]  /*38720*/  LDL.LU R16, [R1+0xa60] ;  /* 0x000a600001107983 */ /* 0x001ea20000300800 */
[----:B------:R-:W2:Y:S02]  /*38730*/  LDL.LU R17, [R1+0xa64] ;  /* 0x000a640001117983 */ /* 0x000ea40000300800 */
[----:B------:R-:W2:Y:S02]  /*38740*/  LDL.LU R18, [R1+0xa68] ;  /* 0x000a680001127983 */ /* 0x000ea40000300800 */
[----:B------:R-:W2:Y:S01]  /*38750*/  LDL.LU R19, [R1+0xa6c] ;  /* 0x000a6c0001137983 */ /* 0x000ea20000300800 */
[----:B------:R-:W4:Y:S04]  /*38760*/  LDL.64 R4, [R1+0x70] ;  /* 0x0000700001047983 */ /* 0x000f280000100a00 */
[----:B----4-:R0:W-:Y:S04]  /*38770*/  STL.64 [R1+0x2cb8], R4 ;  /* 0x002cb80401007387 */ /* 0x0101e80000100a00 */
[----:B0-----:R-:W4:Y:S01]  /*38780*/  LDL.LU R4, [R1+0xa30] ;  /* 0x000a300001047983 */ /* 0x001f220000300800 */
[----:B------:R-:W4:Y:S02]  /*38790*/  LDL.LU R5, [R1+0xa34] ;  /* 0x000a340001057983 */ /* 0x000f240000300800 */
[----:B------:R-:W4:Y:S02]  /*387a0*/  LDL.LU R6, [R1+0xa38] ;  /* 0x000a380001067983 */ /* 0x000f240000300800 */
[----:B------:R-:W4:Y:S01]  /*387b0*/  LDL.LU R7, [R1+0xa3c] ;  /* 0x000a3c0001077983 */ /* 0x000f220000300800 */
[----:B---3--:R-:W-:Y:S01]  /*387c0*/  STL.64 [R1+0x2c18], R10 ;  /* 0x002c180a01007387 */ /* 0x008fe20000100a00 */
[----:B------:R0:W-:Y:S03]  /*387d0*/  STL.64 [R1+0x2c10], R8 ;  /* 0x002c100801007387 */ /* 0x0001e60000100a00 */
[----:B0-----:R-:W3:Y:S02]  /*387e0*/  LDL.64 R8, [R1+0xc0] ;  /* 0x0000c00001087983 */ /* 0x001ee40000100a00 */
[----:B---3--:R-:W-:Y:S11]  /*387f0*/  HMMA.16816.F32.BF16 R12, R20, R8, R12 ;  /* 0x00000008140c723c */ /* 0x008ff6000004180c */
[----:B------:R-:W-:Y:S11]  /*38800*/  @!UPT UIADD3 URZ, URZ, URZ, URZ ;  /* 0x0000003f3f3ff290 */ /* 0x000ff6000fffe03f */
[----:B------:R-:W-:Y:S01]  /*38810*/  @!UPT UIADD3 URZ, URZ, URZ, URZ ;  /* 0x0000003f3f3ff290 */ /* 0x000fe2000fffe03f */
[----:B------:R0:W-:Y:S01]  /*38820*/  STL.64 [R1+0x600], R12 ;  /* 0x0006000c01007387 */ /* 0x0001e20000100a00 */
[----:B------:R-:W-:Y:S02]  /*38830*/  STL.64 [R1+0x608], R14 ;  /* 0x0006080e01007387 */ /* 0x000fe40000100a00 */
[----:B------:R-:W3:Y:S02]  /*38840*/  LDL.64 R24, [R1+0x60] ;  /* 0x0000600001187983 */ /* 0x000ee40000100a00 */
[----:B0-----:R-:W-:Y:S02]  /*38850*/  IMAD.MOV.U32 R13, RZ, RZ, R9 ;  /* 0x000000ffff0d7224 */ /* 0x001fe400078e0009 */
[----:B------:R-:W-:-:S03]  /*38860*/  IMAD.MOV.U32 R12, RZ, RZ, R8 ;  /* 0x000000ffff0c7224 */ /* 0x000fc600078e0008 */
[----:B------:R-:W-:Y:S02]  /*38870*/  STL [R1+0x2c78], R13 ;  /* 0x002c780d01007387 */ /* 0x000fe40000100800 */
[----:B------:R0:W-:Y:S02]  /*38880*/  STL [R1+0x2c30], R12 ;  /* 0x002c300c01007387 */ /* 0x0001e40000100800 */
[----:B0-----:R-:W2:Y:S02]  /*38890*/  LDL.64 R12, [R1+0xb0] ;  /* 0x0000b000010c7983 */ /* 0x001ea40000100a00 */
[C---:B--2---:R-:W-:Y:S01]  /*388a0*/  HMMA.16816.F32.BF16 R16, R20.reuse, R12, R16 ;  /* 0x0000000c1410723c */ /* 0x044fe20000041810 */
[----:B------:R-:W-:Y:S02]  /*388b0*/  IMAD.MOV.U32 R9, RZ, RZ, R12 ;  /* 0x000000ffff097224 */ /* 0x000fe400078e000c */
[----:B------:R-:W-:Y:S11]  /*388c0*/  IMAD.MOV.U32 R8, RZ, RZ, R13 ;  /* 0x000000ffff087224 */ /* 0x000ff600078e000d */
[----:B------:R-:W-:Y:S09]  /*388d0*/  @!UPT UIADD3 URZ, URZ, URZ, URZ ;  /* 0x0000003f3f3ff290 */ /* 0x000ff2000fffe03f */
[----:B------:R0:W-:Y:S01]  /*388e0*/  STL.64 [R1+0x5f0], R16 ;  /* 0x0005f01001007387 */ /* 0x0001e20000100a00 */
[----:B------:R-:W-:Y:S02]  /*388f0*/  IMAD.MOV.U32 R15, RZ, RZ, R19 ;  /* 0x000000ffff0f7224 */ /* 0x000fe400078e0013 */
[----:B------:R-:W-:Y:S01]  /*38900*/  IMAD.MOV.U32 R14, RZ, RZ, R18 ;  /* 0x000000ffff0e7224 */ /* 0x000fe200078e0012 */
[----:B0-----:R-:W2:Y:S01]  /*38910*/  LDL.LU.64 R16, [R1+0x2cd8] ;  /* 0x002cd80001107983 */ /* 0x001ea20000300a00 */
[----:B------:R0:W-:Y:S03]  /*38920*/  STL.64 [R1+0x2c28], R8 ;  /* 0x002c280801007387 */ /* 0x0001e60000100a00 */
[----:B0-----:R-:W3:Y:S01]  /*38930*/  LDL.LU R8, [R1+0xb00] ;  /* 0x000b000001087983 */ /* 0x001ee20000300800 */
[----:B------:R-:W3:Y:S02]  /*38940*/  LDL.LU R9, [R1+0xb04] ;  /* 0x000b040001097983 */ /* 0x000ee40000300800 */
[----:B------:R-:W3:Y:S02]  /*38950*/  LDL.LU R10, [R1+0xb08] ;  /* 0x000b0800010a7983 */ /* 0x000ee40000300800 */
[----:B------:R-:W3:Y:S01]  /*38960*/  LDL.LU R11, [R1+0xb0c] ;  /* 0x000b0c00010b7983 */ /* 0x000ee20000300800 */
[----:B------:R-:W-:Y:S01]  /*38970*/  STL [R1+0x24bc], R15 ;  /* 0x0024bc0f01007387 */ /* 0x000fe20000100800 */
[----:B------:R0:W-:Y:S02]  /*38980*/  STL [R1+0x24b8], R14 ;  /* 0x0024b80e01007387 */ /* 0x0001e40000100800 */
[----:B------:R-:W3:Y:S02]  /*38990*/  LDL.LU R12, [R1+0xa50] ;  /* 0x000a5000010c7983 */ /* 0x000ee40000300800 */
[----:B------:R-:W3:Y:S01]  /*389a0*/  LDL.LU R13, [R1+0xa54] ;  /* 0x000a5400010d7983 */ /* 0x000ee20000300800 */
[----:B0-----:R-:W3:Y:S01]  /*389b0*/  LDL.LU R14, [R1+0xa58] ;  /* 0x000a5800010e7983 */ /* 0x001ee20000300800 */
[----:B------:R-:W3:Y:S02]  /*389c0*/  LDL.LU R15, [R1+0xa5c] ;  /* 0x000a5c00010f7983 */ /* 0x000ee40000300800 */
[----:B--2---:R-:W-:Y:S01]  /*389d0*/  IMAD.MOV.U32 R0, RZ, RZ, R17 ;  /* 0x000000ffff007224 */ /* 0x004fe200078e0011 */
[C---:B---3--:R-:W-:Y:S11]  /*389e0*/  HMMA.16816.F32.BF16 R12, R20.reuse, R16, R12 ;  /* 0x00000010140c723c */ /* 0x048ff6000004180c */
[----:B------:R-:W-:Y:S11]  /*389f0*/  @!UPT UIADD3 URZ, URZ, URZ, URZ ;  /* 0x0000003f3f3ff290 */ /* 0x000ff6000fffe03f */
[----:B------:R-:W-:Y:S01]  /*38a00*/  @!UPT UIADD3 URZ, URZ, URZ, URZ ;  /* 0x0000003f3f3ff290 */ /* 0x000fe2000fffe03f */
[----:B------:R0:W-:Y:S01]  /*38a10*/  STL.64 [R1+0x5e0], R12 ;  /* 0x0005e00c01007387 */ /* 0x0001e20000100a00 */
[----:B------:R-:W-:Y:S02]  /*38a20*/  STL.64 [R1+0x5e8], R14 ;  /* 0x0005e80e01007387 */ /* 0x000fe40000100a00 */
[----:B------:R-:W2:Y:S02]  /*38a30*/  LDL.LU.64 R18, [R1+0x2cd0] ;  /* 0x002cd00001127983 */ /* 0x000ea40000300a00 */
[----:B0-----:R-:W-:Y:S02]  /*38a40*/  IMAD.MOV.U32 R12, RZ, RZ, R16 ;  /* 0x000000ffff0c7224 */ /* 0x001fe400078e0010 */
[----:B------:R-:W2:Y:S01]  /*38a50*/  LDL.LU.64 R16, [R1+0x2cc8] ;  /* 0x002cc80001107983 */ /* 0x000ea20000300a00 */
[----:B------:R-:W-:Y:S02]  /*38a60*/  STL [R1+0x2c80], R0 ;  /* 0x002c800001007387 */ /* 0x000fe40000100800 */
[----:B------:R0:W-:Y:S02]  /*38a70*/  STL [R1+0x2c7c], R12 ;  /* 0x002c7c0c01007387 */ /* 0x0001e40000100800 */
[----:B0-----:R-:W2:Y:S02]  /*38a80*/  LDL.64 R12, [R1+0x90] ;  /* 0x00009000010c7983 */ /* 0x001ea40000100a00 */
[----:B--2---:R-:W-:Y:S11]  /*38a90*/  HMMA.16816.F32.BF16 R16, R20, R12, R16 ;  /* 0x0000000c1410723c */ /* 0x004ff60000041810 */
[----:B------:R-:W-:Y:S11]  /*38aa0*/  @!UPT UIADD3 URZ, URZ, URZ, URZ ;  /* 0x0000003f3f3ff290 */ /* 0x000ff6000fffe03f */
[----:B------:R-:W-:Y:S01]  /*38ab0*/  @!UPT UIADD3 URZ, URZ, URZ, URZ ;  /* 0x0000003f3f3ff290 */ /* 0x000fe2000fffe03f */
[----:B------:R0:W-:Y:S04]  /*38ac0*/  STL.64 [R1+0x5d0], R16 ;  /* 0x0005d01001007387 */ /* 0x0001e80000100a00 */
[----:B0-----:R-:W4:Y:S01]  /*38ad0*/  LDL.LU.64 R16, [R1+0x2cc0] ;  /* 0x002cc00001107983 */ /* 0x001f220000300a00 */
[----:B------:R-:W-:Y:S02]  /*38ae0*/  IMAD.MOV.U32 R14, RZ, RZ, R19 ;  /* 0x000000ffff0e7224 */ /* 0x000fe400078e0013 */
[----:B------:R-:W-:-:S03]  /*38af0*/  IMAD.MOV.U32 R15, RZ, RZ, R18 ;  /* 0x000000ffff0f7224 */ /* 0x000fc600078e0012 */
[----:B------:R-:W-:Y:S02]  /*38b00*/  STL [R1+0x24c4], R14 ;  /* 0x0024c40e01007387 */ /* 0x000fe40000100800 */
[----:B------:R-:W-:Y:S01]  /*38b10*/  STL [R1+0x24c0], R15 ;  /* 0x0024c00f01007387 */ /* 0x000fe20000100800 */
[C---:B----4-:R-:W-:Y:S01]  /*38b20*/  HMMA.16816.F32.BF16 R4, R20.reuse, R16, R4 ;  /* 0x000000101404723c */ /* 0x050fe20000041804 */
[----:B------:R-:W-:Y:S02]  /*38b30*/  IMAD.MOV.U32 R0, RZ, RZ, R16 ;  /* 0x000000ffff007224 */ /* 0x000fe400078e0010 */
[----:B------:R-:W-:Y:S11]  /*38b40*/  IMAD.MOV.U32 R12, RZ, RZ, R17 ;  /* 0x000000ffff0c7224 */ /* 0x000ff600078e0011 */
[----:B------:R-:W-:Y:S09]  /*38b50*/  @!UPT UIADD3 URZ, URZ, URZ, URZ ;  /* 0x0000003f3f3ff290 */ /* 0x000ff2000fffe03f */
[----:B------:R0:W-:Y:S01]  /*38b60*/  STL.64 [R1+0x5c0], R4 ;  /* 0x0005c00401007387 */ /* 0x0001e20000100a00 */
[----:B------:R-:W-:Y:S03]  /*38b70*/  STL.64 [R1+0x5c8], R6 ;  /* 0x0005c80601007387 */ /* 0x000fe60000100a00 */
[----:B0-----:R-:W2:Y:S01]  /*38b80*/  LDL.LU.64 R4, [R1+0x2cb8] ;  /* 0x002cb80001047983 */ /* 0x001ea20000300a00 */
[----:B------:R-:W2:Y:S02]  /*38b90*/  LDL.LU.64 R18, [R1+0x2cb0] ;  /* 0x002cb00001127983 */ /* 0x000ea40000300a00 */
[----:B------:R-:W2:Y:S02]  /*38ba0*/  LDL.LU.64 R16, [R1+0x2ca8] ;  /* 0x002ca80001107983 */ /* 0x000ea40000300a00 */
[C---:B--2---:R-:W-:Y:S11]  /*38bb0*/  HMMA.16816.F32.BF16 R16, R20.reuse, R4, R16 ;  /* 0x000000041410723c */ /* 0x044ff60000041810 */
[----:B------:R-:W-:Y:S11]  /*38bc0*/  @!UPT UIADD3 URZ, URZ, URZ, URZ ;  /* 0x0000003f3f3ff290 */ /* 0x000ff6000fffe03f */
[----:B------:R-:W-:Y:S01]  /*38bd0*/  @!UPT UIADD3 URZ, URZ, URZ, URZ ;  /* 0x0000003f3f3ff290 */ /* 0x000fe2000fffe03f */
[----:B------:R0:W-:Y:S01]  /*38be0*/  STL.64 [R1+0x5b0], R16 ;  /* 0x0005b01001007387 */ /* 0x0001e20000100a00 */
[----:B------:R1:W-:Y:S03]  /*38bf0*/  STL.64 [R1+0x5b8], R18 ;  /* 0x0005b81201007387 */ /* 0x0003e60000100a00 */
[----:B0-----:R-:W2:Y:S01]  /*38c00*/  LDL.LU.64 R16, [R1+0x2ca0] ;  /* 0x002ca00001107983 */ /* 0x001ea20000300a00 */
[----:B-1----:R-:W-:Y:S02]  /*38c10*/  IMAD.MOV.U32 R18, RZ, RZ, R4 ;  /* 0x000000ffff127224 */ /* 0x002fe400078e0004 */
[----:B------:R-:W-:Y:S02]  /*38c20*/  IMAD.MOV.U32 R19, RZ, RZ, R5 ;  /* 0x000000ffff137224 */ /* 0x000fe400078e0005 */
[----:B------:R-:W0:Y:S01]  /*38c30*/  LDSM.16.MT88.4 R4, [R26+0x4100] ;  /* 0x004100001a04783b */ /* 0x000e220000004200 */
[----:B------:R-:W-:Y:S03]  /*38c40*/  HMMA.16816.F32.BF16 R8, R20, R24, R8 ;  /* 0x000000181408723c */ /* 0x000fe60000041808 */
[----:B------:R-:W-:Y:S04]  /*38c50*/  STL.64 [R1+0x2c08], R18 ;  /* 0x002c081201007387 */ /* 0x000fe80000100a00 */
[----:B--2---:R-:W-:Y:S01]  /*38c60*/  STL.64 [R1+0x2c00], R16 ;  /* 0x002c001001007387 */ /* 0x004fe20000100a00 */
[----:B0-----:R-:W-:Y:S02]  /*38c70*/  STL.64 [R1+0x2ab0], R6 ;  /* 0x002ab00601007387 */ /* 0x001fe40000100a00 */
[----:B------:R0:W-:Y:S11]  /*38c80*/  STL.64 [R1+0x2aa8], R4 ;  /* 0x002aa80401007387 */ /* 0x0001f60000100a00 */
[----:B------:R-:W-:Y:S02]  /*38c90*/  @!UPT UIADD3 URZ, URZ, URZ, URZ ;  /* 0x0000003f3f3ff290 */ /* 0x000fe4000fffe03f */
[----:B------:R-:W-:Y:S02]  /*38ca0*/  STL.64 [R1+0x6a0], R8 ;  /* 0x0006a00801007387 */ /* 0x000fe40000100a00 */
[----:B0-----:R-:W-:Y:S02]  /*38cb0*/  IMAD.MOV.U32 R5, RZ, RZ, R24 ;  /* 0x000000ffff057224 */ /* 0x001fe400078e0018 */
[----:B------:R-:W-:-:S05]  /*38cc0*/  IMAD.MOV.U32 R4, RZ, RZ, R25 ;  /* 0x000000ffff047224 */ /* 0x000fca00078e0019 */
[----:B------:R0:W-:Y:S01]  /*38cd0*/  STL.64 [R1+0x2c98], R4 ;  /* 0x002c980401007387 */ /* 0x0001e20000100a00 */
[----:B------:R-:W2:Y:S02]  /*38ce0*/  LDL.LU R16, [R1+0xa90] ;  /* 0x000a900001107983 */ /* 0x000ea40000300800 */
[----:B------:R-:W2:Y:S02]  /*38cf0*/  LDL.LU R17, [R1+0xa94] ;  /* 0x000a940001117983 */ /* 0x000ea40000300800 */
[----:B------:R-:W3:Y:S01]  /*38d00*/  LDL.LU R18, [R1+0xa98] ;  /* 0x000a980001127983 */ /* 0x000ee20000300800 */
[----:B------:R-:W3:Y:S04]  /*38d10*/  LDL.LU R19, [R1+0xa9c] ;  /* 0x000a9c0001137983 */ /* 0x000ee80000300800 */
[----:B0-----:R-:W4:Y:S01]  /*38d20*/  LDL.LU R4, [R1+0xaf0] ;  /* 0x000af00001047983 */ /* 0x001f220000300800 */
        /* <DEDUP_REMOVED lines=8> */
[----:B------:R-:W3:Y:S01]  /*38db0*/  LDL.LU R19, [R1+0xabc] ;  /* 0x000abc0001137983 */ /* 0x000ee20000300800 */
[----:B------:R-:W2:Y:S01]  /*38dc0*/  LDL.LU R24, [R1+0xac0] ;  /* 0x000ac00001187983 */ /* 0x000ea20000300800 */
[----:B------:R-:W2:Y:S02]  /*38dd0*/  LDL.LU R25, [R1+0xac4] ;  /* 0x000ac40001197983 */ /* 0x000ea40000300800 */
[----:B------:R-:W2:Y:S02]  /*38de0*/  LDL.LU R26, [R1+0xac8] ;  /* 0x000ac800011a7983 */ /* 0x000ea40000300800 */
[----:B------:R-:W2:Y:S02]  /*38df0*/  LDL.LU R27, [R1+0xacc] ;  /* 0x000acc00011b7983 */ /* 0x000ea40000300800 */
[----:B--2---:R-:W-:Y:S01]  /*38e00*/  STL.64 [R1+0x2c68], R26 ;  /* 0x002c681a01007387 */ /* 0x004fe20000100a00 */
[----:B------:R0:W-:Y:S03]  /*38e10*/  STL.64 [R1+0x2c60], R24 ;  /* 0x002c601801007387 */ /* 0x0001e60000100a00 */
[----:B0-----:R-:W2:Y:S04]  /*38e20*/  LDL.64 R24, [R1+0x30] ;  /* 0x0000300001187983 */ /* 0x001ea80000100a00 */
[----:B--2---:R0:W-:Y:S04]  /*38e30*/  STL.64 [R1+0x2c88], R24 ;  /* 0x002c881801007387 */ /* 0x0041e80000100a00 */
[----:B0-----:R-:W2:Y:S04]  /*38e40*/  LDL.64 R24, [R1+0x40] ;  /* 0x0000400001187983 */ /* 0x001ea80000100a00 */
[----:B--2---:R0:W-:Y:S04]  /*38e50*/  STL.64 [R1+0x2c90], R24 ;  /* 0x002c901801007387 */ /* 0x0041e80000100a00 */
[----:B0-----:R-:W4:Y:S01]  /*38e60*/  LDL.64 R24, [R1+0x50] ;  /* 0x0000500001187983 */ /* 0x001f220000100a00 */
[----:B---3--:R-:W-:Y:S02]  /*38e70*/  STL.64 [R1+0x2c50], R18 ;  /* 0x002c501201007387 */ /* 0x008fe40000100a00 */
[----:B------:R0:W-:Y:S02]  /*38e80*/  STL.64 [R1+0x2c48], R16 ;  /* 0x002c481001007387 */ /* 0x0001e40000100a00 */
[----:B0-----:R-:W2:Y:S01]  /*38e90*/  LDL.64 R16, [R1+0x20] ;  /* 0x0000200001107983 */ /* 0x001ea20000100a00 */
[----:B------:R-:W-:-:S02]  /*38ea0*/  IMAD.MOV.U32 R15, RZ, RZ, R11 ;  /* 0x000000ffff0f7224 */ /* 0x000fc400078e000b */
[----:B------:R-:W-:Y:S01]  /*38eb0*/  IMAD.MOV.U32 R14, RZ, RZ, R10 ;  /* 0x000000ffff0e7224 */ /* 0x000fe200078e000a */
[----:B----4-:R-:W-:Y:S01]  /*38ec0*/  HMMA.16816.F32.BF16 R4, R20, R24, R4 ;  /* 0x000000181404723c */ /* 0x010fe20000041804 */
[----:B--2---:R0:W-:Y:S04]  /*38ed0*/  STL.64 [R1+0x2c70], R16 ;  /* 0x002c701001007387 */ /* 0x0041e80000100a00 */
[----:B0-----:R-:W2:Y:S01]  /*38ee0*/  LDL.LU R16, [R1+0xad0] ;  /* 0x000ad00001107983 */ /* 0x001ea20000300800 */
[----:B------:R-:W2:Y:S02]  /*38ef0*/  LDL.LU R17, [R1+0xad4] ;  /* 0x000ad40001117983 */ /* 0x000ea40000300800 */
[----:B------:R-:W2:Y:S02]  /*38f00*/  LDL.LU R18, [R1+0xad8] ;  /* 0x000ad80001127983 */ /* 0x000ea40000300800 */
[----:B------:R-:W2:Y:S01]  /*38f10*/  LDL.LU R19, [R1+0xadc] ;  /* 0x000adc0001137983 */ /* 0x000ea20000300800 */
[----:B------:R-:W3:Y:S01]  /*38f20*/  LDL.LU R8, [R1+0xaa0] ;  /* 0x000aa00001087983 */ /* 0x000ee20000300800 */
[----:B------:R-:W3:Y:S02]  /*38f30*/  LDL.LU R9, [R1+0xaa4] ;  /* 0x000aa40001097983 */ /* 0x000ee40000300800 */
[----:B------:R-:W3:Y:S02]  /*38f40*/  LDL.LU R10, [R1+0xaa8] ;  /* 0x000aa800010a7983 */ /* 0x000ee40000300800 */
[----:B------:R-:W3:Y:S01]  /*38f50*/  LDL.LU R11, [R1+0xaac] ;  /* 0x000aac00010b7983 */ /* 0x000ee20000300800 */
[----:B------:R-:W-:Y:S01]  /*38f60*/  STL [R1+0x24cc], R15 ;  /* 0x0024cc0f01007387 */ /* 0x000fe20000100800 */
[----:B------:R-:W-:Y:S05]  /*38f70*/  STL [R1+0x24c8], R14 ;  /* 0x0024c80e01007387 */ /* 0x000fea0000100800 */
[----:B------:R0:W-:Y:S02]  /*38f80*/  STL.64 [R1+0x690], R4 ;  /* 0x0006900401007387 */ /* 0x0001e40000100a00 */
[----:B------:R1:W-:Y:S01]  /*38f90*/  STL.64 [R1+0x698], R6 ;  /* 0x0006980601007387 */ /* 0x0003e20000100a00 */
[----:B0-----:R-:W4:Y:S01]  /*38fa0*/  LDL.LU.64 R4, [R1+0x2c98] ;  /* 0x002c980001047983 */ /* 0x001f220000300a00 */
[----:B-1----:R-:W-:-:S02]  /*38fb0*/  IMAD.MOV.U32 R7, RZ, RZ, R24 ;  /* 0x000000ffff077224 */ /* 0x002fc400078e0018 */
[----:B------:R-:W-:Y:S02]  /*38fc0*/  IMAD.MOV.U32 R6, RZ, RZ, R25 ;  /* 0x000000ffff067224 */ /* 0x000fe400078e0019 */
[----:B------:R-:W2:Y:S03]  /*38fd0*/  LDL.LU.64 R24, [R1+0x2c90] ;  /* 0x002c900001187983 */ /* 0x000ea60000300a00 */
[----:B------:R-:W-:Y:S01]  /*38fe0*/  STL.64 [R1+0x2b88], R6 ;  /* 0x002b880601007387 */ /* 0x000fe20000100a00 */
[----:B----4-:R0:W-:Y:S04]  /*38ff0*/  STL.64 [R1+0x2b80], R4 ;  /* 0x002b800401007387 */ /* 0x0101e80000100a00 */
[----:B0-----:R-:W4:Y:S01]  /*39000*/  LDL.LU R4, [R1+0xae0] ;  /* 0x000ae00001047983 */ /* 0x001f220000300800 */
[----:B------:R-:W4:Y:S02]  /*39010*/  LDL.LU R5, [R1+0xae4] ;  /* 0x000ae40001057983 */ /* 0x000f240000300800 */
[----:B------:R-:W4:Y:S02]  /*39020*/  LDL.LU R6, [R1+0xae8] ;  /* 0x000ae80001067983 */ /* 0x000f240000300800 */
[----:B------:R-:W4:Y:S02]  /*39030*/  LDL.LU R7, [R1+0xaec] ;  /* 0x000aec0001077983 */ /* 0x000f240000300800 */
[----:B--2---:R-:W-:-:S02]  /*39040*/  IMAD.MOV.U32 R29, RZ, RZ, R24 ;  /* 0x000000ffff1d7224 */ /* 0x004fc400078e0018 */
[----:B------:R-:W-:Y:S01]  /*39050*/  IMAD.MOV.U32 R28, RZ, RZ, R25 ;  /* 0x000000ffff1c7224 */ /* 0x000fe200078e0019 */
[----:B----4-:R-:W-:Y:S01]  /*39060*/  HMMA.16816.F32.BF16 R4, R20, R24, R4 ;  /* 0x000000181404723c */ /* 0x010fe20000041804 */
[----:B------:R-:W2:Y:S11]  /*39070*/  LDL.LU.64 R24, [R1+0x2c88] ;  /* 0x002c880001187983 */ /* 0x000eb60000300a00 */
[----:B------:R-:W-:Y:S11]  /*39080*/  @!UPT UIADD3 URZ, URZ, URZ, URZ ;  /* 0x0000003f3f3ff290 */ /* 0x000ff6000fffe03f */
[----:B------:R0:W-:Y:S02]  /*39090*/  STL.64 [R1+0x680], R4 ;  /* 0x0006800401007387 */ /* 0x0001e40000100a00 */
[----:B0-----:R-:W-:Y:S02]  /*390a0*/  IMAD.MOV.U32 R4, RZ, RZ, R0 ;  /* 0x000000ffff047224 */ /* 0x001fe400078e0000 */
[----:B------:R-:W-:Y:S01]  /*390b0*/  IMAD.MOV.U32 R5, RZ, RZ, R12 ;  /* 0x000000ffff057224 */ /* 0x000fe200078e000c */
[----:B------:R-:W4:Y:S01]  /*390c0*/  LDL.LU R0, [R1+0x2c80] ;  /* 0x002c800001007983 */ /* 0x000f220000300800 */
[----:B------:R-:W3:Y:S03]  /*390d0*/  LDL.LU R12, [R1+0x2c7c] ;  /* 0x002c7c00010c7983 */ /* 0x000ee60000300800 */
[----:B------:R0:W-:Y:S04]  /*390e0*/  STL.64 [R1+0x2b98], R4 ;  /* 0x002b980401007387 */ /* 0x0001e80000100a00 */
[----:B0-----:R-:W3:Y:S01]  /*390f0*/  LDL R4, [R1+0x90] ;  /* 0x0000900001047983 */ /* 0x001ee20000100800 */
[----:B------:R-:W-:-:S02]  /*39100*/  IMAD.MOV.U32 R5, RZ, RZ, R13 ;  /* 0x000000ffff057224 */ /* 0x000fc400078e000d */
[----:B------:R-:W-:Y:S02]  /*39110*/  IMAD.MOV.U32 R15, RZ, RZ, R6 ;  /* 0x000000ffff0f7224 */ /* 0x000fe400078e0006 */
[----:B------:R-:W-:Y:S01]  /*39120*/  IMAD.MOV.U32 R14, RZ, RZ, R7 ;  /* 0x000000ffff0e7224 */ /* 0x000fe200078e0007 */
[----:B------:R-:W4:Y:S01]  /*39130*/  LDL.LU R13, [R1+0x2c78] ;  /* 0x002c7800010d7983 */ /* 0x000f220000300800 */
[C---:B--2---:R-:W-:Y:S03]  /*39140*/  HMMA.16816.F32.BF16 R16, R20.reuse, R24, R16 ;  /* 0x000000181410723c */ /* 0x044fe60000041810 */
[----:B---3--:R-:W-:Y:S01]  /*39150*/  STL.64 [R1+0x2bb0], R4 ;  /* 0x002bb00401007387 */ /* 0x008fe20000100a00 */
[----:B------:R0:W-:Y:S03]  /*39160*/  STL [R1+0x24d4], R15 ;  /* 0x0024d40f01007387 */ /* 0x0001e60000100800 */
[----:B0-----:R-:W2:Y:S01]  /*39170*/  LDL R15, [R1+0xb10] ;  /* 0x000b1000010f7983 */ /* 0x001ea20000100800 */
[----:B------:R-:W-:Y:S11]  /*39180*/  STL [R1+0x24d0], R14 ;  /* 0x0024d00e01007387 */ /* 0x000ff60000100800 */
[----:B------:R-:W-:Y:S04]  /*39190*/  @!UPT UIADD3 URZ, URZ, URZ, URZ ;  /* 0x0000003f3f3ff290 */ /* 0x000fe8000fffe03f */
[----:B------:R0:W-:Y:S02]  /*391a0*/  STL.64 [R1+0x670], R16 ;  /* 0x0006701001007387 */ /* 0x0001e40000100a00 */
[----:B------:R-:W-:Y:S02]  /*391b0*/  STL.64 [R1+0x678], R18 ;  /* 0x0006781201007387 */ /* 0x000fe40000100a00 */
[----:B------:R-:W-:Y:S02]  /*391c0*/  IMAD.MOV.U32 R4, RZ, RZ, R3 ;  /* 0x000000ffff047224 */ /* 0x000fe400078e0003 */
[----:B------:R-:W-:Y:S02]  /*391d0*/  IMAD.MOV.U32 R5, RZ, RZ, R2 ;  /* 0x000000ffff057224 */ /* 0x000fe400078e0002 */
[----:B------:R-:W-:Y:S02]  /*391e0*/  IMAD.MOV.U32 R3, RZ, RZ, R24 ;  /* 0x000000ffff037224 */ /* 0x000fe400078e0018 */
[----:B------:R-:W-:Y:S01]  /*391f0*/  IMAD.MOV.U32 R2, RZ, RZ, R25 ;  /* 0x000000ffff027224 */ /* 0x000fe200078e0019 */
        /* <DEDUP_REMOVED lines=12> */
[----:B------:R-:W2:Y:S02]  /*392c0*/  LDL.LU.64 R16, [R1+0x2c48] ;  /* 0x002c480001107983 */ /* 0x000ea40000300a00 */
[C---:B--2---:R-:W-:Y:S02]  /*392d0*/  HMMA.16816.F32.BF16 R4, R20.reuse, R4, R16 ;  /* 0x000000041404723c */ /* 0x044fe40000041810 */
[----:B------:R-:W3:Y:S01]  /*392e0*/  LDL.LU.64 R18, [R1+0x2c40] ;  /* 0x002c400001127983 */ /* 0x000ee20000300a00 */
[----:B------:R-:W3:Y:S11]  /*392f0*/  LDL.LU.64 R16, [R1+0x2c38] ;  /* 0x002c380001107983 */ /* 0x000ef60000300a00 */
[----:B------:R-:W-:Y:S09]  /*39300*/  @!UPT UIADD3 URZ, URZ, URZ, URZ ;  /* 0x0000003f3f3ff290 */ /* 0x000ff2000fffe03f */
[----:B------:R0:W-:Y:S01]  /*39310*/  STL.64 [R1+0x650], R4 ;  /* 0x0006500401007387 */ /* 0x0001e20000100a00 */
[----:B------:R-:W-:Y:S02]  /*39320*/  STL.64 [R1+0x658], R6 ;  /* 0x0006580601007387 */ /* 0x000fe40000100a00 */
[----:B0-----:R-:W-:Y:S02]  /*39330*/  IMAD.MOV.U32 R4, RZ, RZ, R12 ;  /* 0x000000ffff047224 */ /* 0x001fe400078e000c */
[----:B----4-:R-:W-:Y:S01]  /*39340*/  IMAD.MOV.U32 R5, RZ, RZ, R0 ;  /* 0x000000ffff057224 */ /* 0x010fe200078e0000 */
[----:B------:R-:W2:Y:S04]  /*39350*/  LDL.LU R12, [R1+0x2c30] ;  /* 0x002c3000010c7983 */ /* 0x000ea80000300800 */
[----:B------:R0:W-:Y:S04]  /*39360*/  STL.64 [R1+0x2bc8], R4 ;  /* 0x002bc80401007387 */ /* 0x0001e80000100a00 */
[----:B0-----:R-:W4:Y:S02]  /*39370*/  LDL.64 R4, [R1] ;  /* 0x0000000001047983 */ /* 0x001f240000100a00 */
[C---:B----4-:R-:W-:Y:S11]  /*39380*/  HMMA.16816.F32.BF16 R8, R20.reuse, R4, R8 ;  /* 0x000000041408723c */ /* 0x050ff60000041808 */
[----:B------:R-:W-:Y:S11]  /*39390*/  @!UPT UIADD3 URZ, URZ, URZ, URZ ;  /* 0x0000003f3f3ff290 */ /* 0x000ff6000fffe03f */
[----:B------:R-:W-:Y:S01]  /*393a0*/  @!UPT UIADD3 URZ, URZ, URZ, URZ ;  /* 0x0000003f3f3ff290 */ /* 0x000fe2000fffe03f */
[----:B------:R0:W-:Y:S01]  /*393b0*/  STL.64 [R1+0x640], R8 ;  /* 0x0006400801007387 */ /* 0x0001e20000100a00 */
[----:B------:R-:W-:Y:S03]  /*393c0*/  STL.64 [R1+0x648], R10 ;  /* 0x0006480a01007387 */ /* 0x000fe60000100a00 */
[----:B0-----:R-:W4:Y:S01]  /*393d0*/  LDL.LU.64 R8, [R1+0x2c28] ;  /* 0x002c280001087983 */ /* 0x001f220000300a00 */
[----:B---3--:R-:W-:Y:S01]  /*393e0*/  HMMA.16816.F32.BF16 R16, R20, R24, R16 ;  /* 0x000000181410723c */ /* 0x008fe20000041810 */
[----:B------:R-:W-:Y:S02]  /*393f0*/  IMAD.MOV.U32 R0, RZ, RZ, R4 ;  /* 0x000000ffff007224 */ /* 0x000fe400078e0004 */
[----:B------:R-:W-:Y:S11]  /*39400*/  IMAD.MOV.U32 R14, RZ, RZ, R5 ;  /* 0x000000ffff0e7224 */ /* 0x000ff600078e0005 */
[----:B------:R-:W-:Y:S09]  /*39410*/  @!UPT UIADD3 URZ, URZ, URZ, URZ ;  /* 0x0000003f3f3ff290 */ /* 0x000ff2000fffe03f */
[----:B------:R0:W-:Y:S01]  /*39420*/  STL.64 [R1+0x630], R16 ;  /* 0x0006301001007387 */ /* 0x0001e20000100a00 */
[----:B------:R1:W-:Y:S03]  /*39430*/  STL.64 [R1+0x638], R18 ;  /* 0x0006381201007387 */ /* 0x0003e60000100a00 */
[----:B0-----:R-:W3:Y:S01]  /*39440*/  LDL.LU R16, [R1+0xa10] ;  /* 0x000a100001107983 */ /* 0x001ee20000300800 */
[----:B------:R-:W3:Y:S02]  /*39450*/  LDL.LU R17, [R1+0xa14] ;  /* 0x000a140001117983 */ /* 0x000ee40000300800 */
[----:B-1----:R-:W3:Y:S02]  /*39460*/  LDL.LU R18, [R1+0xa18] ;  /* 0x000a180001127983 */ /* 0x002ee40000300800 */
[----:B------:R-:W3:Y:S02]  /*39470*/  LDL.LU R19, [R1+0xa1c] ;  /* 0x000a1c0001137983 */ /* 0x000ee40000300800 */
[----:B----4-:R-:W-:-:S02]  /*39480*/  IMAD.MOV.U32 R4, RZ, RZ, R9 ;  /* 0x000000ffff047224 */ /* 0x010fc400078e0009 */
[----:B------:R-:W-:Y:S02]  /*39490*/  IMAD.MOV.U32 R5, RZ, RZ, R8 ;  /* 0x000000ffff057224 */ /* 0x000fe400078e0008 */
[----:B------:R-:W4:Y:S01]  /*394a0*/  LDL.LU R8, [R1+0xa80] ;  /* 0x000a800001087983 */ /* 0x000f220000300800 */
[----:B------:R-:W4:Y:S02]  /*394b0*/  LDL.LU R9, [R1+0xa84] ;  /* 0x000a840001097983 */ /* 0x000f240000300800 */
[----:B------:R-:W4:Y:S02]  /*394c0*/  LDL.LU R10, [R1+0xa88] ;  /* 0x000a8800010a7983 */ /* 0x000f240000300800 */
[----:B------:R-:W4:Y:S01]  /*394d0*/  LDL.LU R11, [R1+0xa8c] ;  /* 0x000a8c00010b7983 */ /* 0x000f220000300800 */
[----:B------:R-:W-:Y:S01]  /*394e0*/  STL.64 [R1+0x2be0], R4 ;  /* 0x002be00401007387 */ /* 0x000fe20000100a00 */
[----:B------:R0:W-:Y:S02]  /*394f0*/  STL.64 [R1+0x2ad8], R24 ;  /* 0x002ad81801007387 */ /* 0x0001e40000100a00 */
[----:B------:R1:W-:Y:S01]  /*39500*/  STL.64 [R1+0x2b90], R26 ;  /* 0x002b901a01007387 */ /* 0x0003e20000100a00 */
[----:B0-----:R-:W3:Y:S01]  /*39510*/  LDL.LU R24, [R1+0x1f0] ;  /* 0x0001f00001187983 */ /* 0x001ee20000300800 */
[----:B------:R-:W3:Y:S02]  /*39520*/  LDL.LU R25, [R1+0x1f4] ;  /* 0x0001f40001197983 */ /* 0x000ee40000300800 */
[----:B-1----:R-:W3:Y:S02]  /*39530*/  LDL.LU R26, [R1+0x1f8] ;  /* 0x0001f800011a7983 */ /* 0x002ee40000300800 */
[----:B------:R-:W3:Y:S02]  /*39540*/  LDL.LU R27, [R1+0x1fc] ;  /* 0x0001fc00011b7983 */ /* 0x000ee40000300800 */
[----:B--2---:R-:W-:-:S02]  /*39550*/  IMAD.MOV.U32 R4, RZ, RZ, R12 ;  /* 0x000000ffff047224 */ /* 0x004fc400078e000c */
[----:B------:R-:W-:Y:S01]  /*39560*/  IMAD.MOV.U32 R5, RZ, RZ, R13 ;  /* 0x000000ffff057224 */ /* 0x000fe200078e000d */
[----:B------:R-:W4:Y:S01]  /*39570*/  LDL.LU R12, [R1+0x2c24] ;  /* 0x002c2400010c7983 */ /* 0x000f220000300800 */
[----:B------:R-:W4:Y:S03]  /*39580*/  LDL.LU R13, [R1+0x2c20] ;  /* 0x002c2000010d7983 */ /* 0x000f260000300800 */
[----:B---3--:R-:W-:Y:S01]  /*39590*/  STL.64 [R1+0x2ba8], R26 ;  /* 0x002ba81a01007387 */ /* 0x008fe20000100a00 */
        /* <DEDUP_REMOVED lines=28> */
[----:B------:R-:W-:Y:S02]  /*39760*/  STL [R1+0x2ad0], R15 ;  /* 0x002ad00f01007387 */ /* 0x000fe40000100800 */
[----:B------:R-:W-:Y:S01]  /*39770*/  STL.64 [R1+0x2ac8], R12 ;  /* 0x002ac80c01007387 */ /* 0x000fe20000100a00 */
[----:B----4-:R-:W-:Y:S01]  /*39780*/  HMMA.16816.F32.BF16 R20, R20, R8, R16 ;  /* 0x000000081414723c */ /* 0x010fe20000041810 */
[----:B------:R-:W4:Y:S01]  /*39790*/  LDL.LU.64 R18, [R1+0x2c08] ;  /* 0x002c080001127983 */ /* 0x000f220000300a00 */
[----:B------:R-:W2:Y:S11]  /*397a0*/  LDL.LU.64 R16, [R1+0x2c00] ;  /* 0x002c000001107983 */ /* 0x000eb60000300a00 */
[----:B------:R-:W-:Y:S10]  /*397b0*/  @!UPT UIADD3 URZ, URZ, URZ, URZ ;  /* 0x0000003f3f3ff290 */ /* 0x000ff4000fffe03f */
[----:B------:R4:W-:Y:S01]  /*397c0*/  STL.64 [R1+0x5a0], R20 ;  /* 0x0005a01401007387 */ /* 0x0009e20000100a00 */
[----:B------:R-:W-:Y:S02]  /*397d0*/  STL.64 [R1+0x5a8], R22 ;  /* 0x0005a81601007387 */ /* 0x000fe40000100a00 */
[----:B----4-:R-:W-:Y:S02]  /*397e0*/  IMAD.MOV.U32 R20, RZ, RZ, R18 ;  /* 0x000000ffff147224 */ /* 0x010fe400078e0012 */
[----:B------:R-:W-:Y:S01]  /*397f0*/  IMAD.MOV.U32 R21, RZ, RZ, R19 ;  /* 0x000000ffff157224 */ /* 0x000fe200078e0013 */
[----:B------:R-:W2:Y:S01]  /*39800*/  LDL.LU R18, [R1+0x2bfc] ;  /* 0x002bfc0001127983 */ /* 0x000ea20000300800 */
[----:B------:R-:W2:Y:S02]  /*39810*/  LDL.LU R19, [R1+0x2bf8] ;  /* 0x002bf80001137983 */ /* 0x000ea40000300800 */
[----:B---3--:R-:W-:Y:S02]  /*39820*/  STL.64 [R1+0x2ac0], R10 ;  /* 0x002ac00a01007387 */ /* 0x008fe40000100a00 */
[----:B------:R0:W-:Y:S02]  /*39830*/  STL.64 [R1+0x2ab8], R8 ;  /* 0x002ab80801007387 */ /* 0x0001e40000100a00 */
[----:B0-----:R-:W3:Y:S01]  /*39840*/  LDL.LU R8, [R1+0x1e0] ;  /* 0x0001e00001087983 */ /* 0x001ee20000300800 */
[----:B------:R-:W3:Y:S02]  /*39850*/  LDL.LU R9, [R1+0x1e4] ;  /* 0x0001e40001097983 */ /* 0x000ee40000300800 */
[----:B------:R-:W3:Y:S02]  /*39860*/  LDL.LU R10, [R1+0x1e8] ;  /* 0x0001e800010a7983 */ /* 0x000ee40000300800 */
[----:B------:R-:W3:Y:S01]  /*39870*/  LDL.LU R11, [R1+0x1ec] ;  /* 0x0001ec00010b7983 */ /* 0x000ee20000300800 */
[C---:B--2---:R-:W-:Y:S01]  /*39880*/  HMMA.16816.F32.BF16 R4, R16.reuse, R4, R24 ;  /* 0x000000041004723c */ /* 0x044fe20000041818 */
        /* <DEDUP_REMOVED lines=26> */
[----:B0-----:R-:W2:Y:S01]  /*39a30*/  LDL.LU.64 R4, [R1+0x2b98] ;  /* 0x002b980001047983 */ /* 0x001ea20000300a00 */
[C---:B---3--:R-:W-:Y:S08]  /*39a40*/  HMMA.16816.F32.BF16 R8, R16.reuse, R20, R8 ;  /* 0x000000141008723c */ /* 0x048ff00000041808 */
[----:B--2---:R-:W-:Y:S01]  /*39a50*/  HMMA.16816.F32.BF16 R4, R16, R4, R24 ;  /* 0x000000041004723c */ /* 0x004fe20000041818 */
[----:B------:R-:W2:Y:S06]  /*39a60*/  LDL.LU.64 R26, [R1+0x2b90] ;  /* 0x002b9000011a7983 */ /* 0x000eac0000300a00 */
[----:B------:R-:W-:-:S02]  /*39a70*/  IMAD.MOV.U32 R24, RZ, RZ, R0 ;  /* 0x000000ffff187224 */ /* 0x000fc400078e0000 */
[----:B------:R-:W-:Y:S11]  /*39a80*/  IMAD.MOV.U32 R25, RZ, RZ, R14 ;  /* 0x000000ffff197224 */ /* 0x000ff600078e000e */
[----:B------:R-:W-:Y:S03]  /*39a90*/  @!UPT UIADD3 URZ, URZ, URZ, URZ ;  /* 0x0000003f3f3ff290 */ /* 0x000fe6000fffe03f */
[----:B------:R-:W-:Y:S01]  /*39aa0*/  STL.64 [R1+0x6c0], R4 ;  /* 0x0006c00401007387 */ /* 0x000fe20000100a00 */
[----:B------:R0:W-:Y:S03]  /*39ab0*/  STL.64 [R1+0x6c8], R6 ;  /* 0x0006c80601007387 */ /* 0x0001e60000100a00 */
[----:B0-----:R-:W3:Y:S01]  /*39ac0*/  LDL.LU.64 R6, [R1+0x2b88] ;  /* 0x002b880001067983 */ /* 0x001ee20000300a00 */
[----:B------:R-:W4:Y:S02]  /*39ad0*/  LDL.LU.64 R4, [R1+0x2b80] ;  /* 0x002b800001047983 */ /* 0x000f240000300a00 */
[----:B------:R-:W2:Y:S02]  /*39ae0*/  LDL.LU R0, [R1+0x2b78] ;  /* 0x002b780001007983 */ /* 0x000ea40000300800 */
[----:B------:R-:W-:Y:S01]  /*39af0*/  STL.64 [R1+0x6b0], R8 ;  /* 0x0006b00801007387 */ /* 0x000fe20000100a00 */
[----:B------:R-:W-:Y:S01]  /*39b00*/  STL.64 [R1+0x6b8], R10 ;  /* 0x0006b80a01007387 */ /* 0x000fe20000100a00 */
[----:B------:R0:W-:Y:S02]  /*39b10*/  STL.64 [R1+0x2af0], R24 ;  /* 0x002af01801007387 */ /* 0x0001e40000100a00 */
[----:B------:R-:W3:Y:S02]  /*39b20*/  LDL.LU R12, [R1+0x2e0] ;  /* 0x0002e000010c7983 */ /* 0x000ee40000300800 */
[----:B------:R-:W3:Y:S01]  /*39b30*/  LDL.LU R13, [R1+0x2e4] ;  /* 0x0002e400010d7983 */ /* 0x000ee20000300800 */
[----:B------:R-:W3:Y:S01]  /*39b40*/  LDL.LU R14, [R1+0x2e8] ;  /* 0x0002e800010e7983 */ /* 0x000ee20000300800 */
[----:B------:R-:W3:Y:S03]  /*39b50*/  LDL.LU R15, [R1+0x2ec] ;  /* 0x0002ec00010f7983 */ /* 0x000ee60000300800 */
[----:B0-----:R-:W3:Y:S04]  /*39b60*/  LDL.64 R24, [R1+0x10] ;  /* 0x0000100001187983 */ /* 0x001ee80000100a00 */
[----:B--2---:R-:W0:Y:S04]  /*39b70*/  LDSM.16.MT88.4 R20, [R0+0x4100] ;  /* 0x004100000014783b */ /* 0x004e280000004200 */
[----:B---3--:R1:W-:Y:S01]  /*39b80*/  STL.64 [R1+0x2b08], R24 ;  /* 0x002b081801007387 */ /* 0x0083e20000100a00 */
[----:B------:R-:W-:Y:S02]  /*39b90*/  STL.64 [R1+0x2ae8], R14 ;  /* 0x002ae80e01007387 */ /* 0x000fe40000100a00 */
[----:B------:R2:W-:Y:S02]  /*39ba0*/  STL.64 [R1+0x2ae0], R12 ;  /* 0x002ae00c01007387 */ /* 0x0005e40000100a00 */
[----:B-1----:R-:W-:-:S02]  /*39bb0*/  IMAD.MOV.U32 R24, RZ, RZ, R27 ;  /* 0x000000ffff187224 */ /* 0x002fc400078e001b */
[----:B------:R-:W-:Y:S01]  /*39bc0*/  IMAD.MOV.U32 R25, RZ, RZ, R26 ;  /* 0x000000ffff197224 */ /* 0x000fe200078e001a */
[----:B--2---:R-:W2:Y:S01]  /*39bd0*/  LDL.LU R12, [R1+0x2f0] ;  /* 0x0002f000010c7983 */ /* 0x004ea20000300800 */
[----:B------:R-:W2:Y:S02]  /*39be0*/  LDL.LU R13, [R1+0x2f4] ;  /* 0x0002f400010d7983 */ /* 0x000ea40000300800 */
[----:B------:R-:W3:Y:S02]  /*39bf0*/  LDL.LU R14, [R1+0x2f8] ;  /* 0x0002f800010e7983 */ /* 0x000ee40000300800 */
[----:B------:R-:W3:Y:S01]  /*39c00*/  LDL.LU R15, [R1+0x2fc] ;  /* 0x0002fc00010f7983 */ /* 0x000ee20000300800 */
[----:B------:R1:W-:Y:S04]  /*39c10*/  STL.64 [R1+0x2b20], R24 ;  /* 0x002b201801007387 */ /* 0x0003e80000100a00 */
[----:B-1----:R-:W2:Y:S01]  /*39c20*/  LDL.LU R24, [R1+0x320] ;  /* 0x0003200001187983 */ /* 0x002ea20000300800 */
[----:B------:R-:W2:Y:S02]  /*39c30*/  LDL.LU R25, [R1+0x324] ;  /* 0x0003240001197983 */ /* 0x000ea40000300800 */
[----:B------:R-:W2:Y:S02]  /*39c40*/  LDL.LU R26, [R1+0x328] ;  /* 0x00032800011a7983 */ /* 0x000ea40000300800 */
[----:B------:R-:W2:Y:S02]  /*39c50*/  LDL.LU R27, [R1+0x32c] ;  /* 0x00032c00011b7983 */ /* 0x000ea40000300800 */
[----:B--2---:R-:W-:Y:S01]  /*39c60*/  STL.64 [R1+0x2b30], R26 ;  /* 0x002b301a01007387 */ /* 0x004fe20000100a00 */
[----:B------:R1:W-:Y:S02]  /*39c70*/  STL.64 [R1+0x2b28], R24 ;  /* 0x002b281801007387 */ /* 0x0003e40000100a00 */
[----:B-1----:R-:W-:-:S02]  /*39c80*/  IMAD.MOV.U32 R24, RZ, RZ, R29 ;  /* 0x000000ffff187224 */ /* 0x002fc400078e001d */
[----:B------:R-:W-:-:S05]  /*39c90*/  IMAD.MOV.U32 R25, RZ, RZ, R28 ;  /* 0x000000ffff197224 */ /* 0x000fca00078e001c */
[----:B------:R1:W-:Y:S02]  /*39ca0*/  STL.64 [R1+0x2b48], R24 ;  /* 0x002b481801007387 */ /* 0x0003e40000100a00 */
[----:B-1----:R-:W-:Y:S02]  /*39cb0*/  IMAD.MOV.U32 R24, RZ, RZ, R7 ;  /* 0x000000ffff187224 */ /* 0x002fe400078e0007 */
[----:B------:R-:W-:-:S05]  /*39cc0*/  IMAD.MOV.U32 R25, RZ, RZ, R6 ;  /* 0x000000ffff197224 */ /* 0x000fca00078e0006 */
[----:B------:R-:W-:Y:S01]  /*39cd0*/  STL.64 [R1+0x2b60], R24 ;  /* 0x002b601801007387 */ /* 0x000fe20000100a00 */
[----:B---3--:R-:W-:Y:S02]  /*39ce0*/  STL.64 [R1+0x2b00], R14 ;  /* 0x002b000e01007387 */ /* 0x008fe40000100a00 */
[----:B------:R1:W-:Y:S02]  /*39cf0*/  STL.64 [R1+0x2af8], R12 ;  /* 0x002af80c01007387 */ /* 0x0003e40000100a00 */
[----:B-1----:R-:W2:Y:S01]  /*39d00*/  LDL.LU R12, [R1+0x300] ;  /* 0x00030000010c7983 */ /* 0x002ea20000300800 */
[----:B------:R-:W2:Y:S02]  /*39d10*/  LDL.LU R13, [R1+0x304] ;  /* 0x00030400010d7983 */ /* 0x000ea40000300800 */
[----:B------:R-:W3:Y:S02]  /*39d20*/  LDL.LU R14, [R1+0x308] ;  /* 0x00030800010e7983 */ /* 0x000ee40000300800 */
[----:B------:R-:W3:Y:S02]  /*39d30*/  LDL.LU R15, [R1+0x30c] ;  /* 0x00030c00010f7983 */ /* 0x000ee40000300800 */
[----:B---3--:R-:W-:Y:S01]  /*39d40*/  STL.64 [R1+0x2b18], R14 ;  /* 0x002b180e01007387 */ /* 0x008fe20000100a00 */
[----:B--2---:R1:W-:Y:S03]  /*39d50*/  STL.64 [R1+0x2b10], R12 ;  /* 0x002b100c01007387 */ /* 0x0043e60000100a00 */
        /* <DEDUP_REMOVED lines=16> */
[----:B----4-:R-:W-:-:S02]  /*39e60*/  IMAD.MOV.U32 R24, RZ, RZ, R5 ;  /* 0x000000ffff187224 */ /* 0x010fc400078e0005 */
[----:B------:R-:W-:Y:S01]  /*39e70*/  IMAD.MOV.U32 R25, RZ, RZ, R4 ;  /* 0x000000ffff197224 */ /* 0x000fe200078e0004 */
[----:B---3--:R-:W-:Y:S01]  /*39e80*/  STL.64 [R1+0x2b70], R14 ;  /* 0x002b700e01007387 */ /* 0x008fe20000100a00 */
[----:B--2---:R1:W-:Y:S03]  /*39e90*/  STL.64 [R1+0x2b68], R12 ;  /* 0x002b680c01007387 */ /* 0x0043e60000100a00 */
[----:B-1----:R-:W2:Y:S01]  /*39ea0*/  LDL.LU R12, [R1+0x350] ;  /* 0x00035000010c7983 */ /* 0x002ea20000300800 */
[----:B------:R-:W2:Y:S02]  /*39eb0*/  LDL.LU R13, [R1+0x354] ;  /* 0x00035400010d7983 */ /* 0x000ea40000300800 */
[----:B------:R-:W2:Y:S02]  /*39ec0*/  LDL.LU R14, [R1+0x358] ;  /* 0x00035800010e7983 */ /* 0x000ea40000300800 */
[----:B------:R-:W2:Y:S01]  /*39ed0*/  LDL.LU R15, [R1+0x35c] ;  /* 0x00035c00010f7983 */ /* 0x000ea20000300800 */
[----:B------:R-:W3:Y:S01]  /*39ee0*/  LDL.LU R8, [R1+0x2d0] ;  /* 0x0002d00001087983 */ /* 0x000ee20000300800 */
[----:B------:R-:W3:Y:S02]  /*39ef0*/  LDL.LU R9, [R1+0x2d4] ;  /* 0x0002d40001097983 */ /* 0x000ee40000300800 */
[----:B------:R-:W3:Y:S02]  /*39f00*/  LDL.LU R10, [R1+0x2d8] ;  /* 0x0002d800010a7983 */ /* 0x000ee40000300800 */
[----:B------:R-:W3:Y:S01]  /*39f10*/  LDL.LU R11, [R1+0x2dc] ;  /* 0x0002dc00010b7983 */ /* 0x000ee20000300800 */
[----:B------:R-:W4:Y:S01]  /*39f20*/  LDL.LU R4, [R1+0x1d0] ;  /* 0x0001d00001047983 */ /* 0x000f220000300800 */
[----:B------:R-:W4:Y:S02]  /*39f30*/  LDL.LU R5, [R1+0x1d4] ;  /* 0x0001d40001057983 */ /* 0x000f240000300800 */
[----:B------:R-:W4:Y:S02]  /*39f40*/  LDL.LU R6, [R1+0x1d8] ;  /* 0x0001d80001067983 */ /* 0x000f240000300800 */
[----:B------:R-:W4:Y:S01]  /*39f50*/  LDL.LU R7, [R1+0x1dc] ;  /* 0x0001dc0001077983 */ /* 0x000f220000300800 */
[----:B------:R-:W-:Y:S01]  /*39f60*/  STL [R1+0x29b8], R0 ;  /* 0x0029b80001007387 */ /* 0x000fe20000100800 */
[----:B0-----:R-:W-:Y:S02]  /*39f70*/  STL.64 [R1+0x29a0], R22 ;  /* 0x0029a01601007387 */ /* 0x001fe40000100a00 */
[----:B------:R-:W-:Y:S01]  /*39f80*/  STL.64 [R1+0x2998], R20 ;  /* 0x0029981401007387 */ /* 0x000fe20000100a00 */
        /* <DEDUP_REMOVED lines=20> */
[----:B0-----:R-:W2:Y:S01]  /*3a0d0*/  LDL.LU.64 R26, [R1+0x2b30] ;  /* 0x002b3000011a7983 */ /* 0x001ea20000300a00 */
[----:B------:R-:W2:Y:S02]  /*3a0e0*/  LDL.LU.64 R24, [R1+0x2b28] ;  /* 0x002b280001187983 */ /* 0x000ea40000300a00 */
[----:B------:R-:W-:Y:S02]  /*3a0f0*/  IMAD.MOV.U32 R20, RZ, RZ, R3 ;  /* 0x000000ffff147224 */ /* 0x000fe400078e0003 */
[----:B------:R-:W-:-:S07]  /*3a100*/  IMAD.MOV.U32 R21, RZ, RZ, R2 ;  /* 0x000000ffff157224 */ /* 0x000fce00078e0002 */
[C---:B--2---:R-:W-:Y:S01]  /*3a110*/  HMMA.16816.F32.BF16 R20, R16.reuse, R20, R24 ;  /* 0x000000141014723c */ /* 0x044fe20000041818 */
[----:B------:R-:W2:Y:S11]  /*3a120*/  LDL.LU.64 R24, [R1+0x2b20] ;  /* 0x002b200001187983 */ /* 0x000eb60000300a00 */
[----:B------:R-:W-:Y:S11]  /*3a130*/  @!UPT UIADD3 URZ, URZ, URZ, URZ ;  /* 0x0000003f3f3ff290 */ /* 0x000ff6000fffe03f */
[----:B------:R0:W-:Y:S01]  /*3a140*/  STL.64 [R1+0x540], R20 ;  /* 0x0005401401007387 */ /* 0x0001e20000100a00 */
[----:B------:R1:W-:Y:S03]  /*3a150*/  STL.64 [R1+0x548], R22 ;  /* 0x0005481601007387 */ /* 0x0003e60000100a00 */
[----:B0-----:R-:W2:Y:S01]  /*3a160*/  LDL.LU R20, [R1+0xb60] ;  /* 0x000b600001147983 */ /* 0x001ea20000300800 */
[----:B------:R-:W2:Y:S02]  /*3a170*/  LDL.LU R21, [R1+0xb64] ;  /* 0x000b640001157983 */ /* 0x000ea40000300800 */
[----:B-1----:R-:W2:Y:S02]  /*3a180*/  LDL.LU R22, [R1+0xb68] ;  /* 0x000b680001167983 */ /* 0x002ea40000300800 */
[----:B------:R-:W2:Y:S02]  /*3a190*/  LDL.LU R23, [R1+0xb6c] ;  /* 0x000b6c0001177983 */ /* 0x000ea40000300800 */
[----:B--2---:R-:W-:Y:S01]  /*3a1a0*/  STL.64 [R1+0x2a98], R22 ;  /* 0x002a981601007387 */ /* 0x004fe20000100a00 */
[----:B------:R0:W-:Y:S03]  /*3a1b0*/  STL.64 [R1+0x2a90], R20 ;  /* 0x002a901401007387 */ /* 0x0001e60000100a00 */
[----:B0-----:R-:W2:Y:S01]  /*3a1c0*/  LDL.64 R20, [R1+0xb0] ;  /* 0x0000b00001147983 */ /* 0x001ea20000100a00 */
[C---:B------:R-:W-:Y:S03]  /*3a1d0*/  HMMA.16816.F32.BF16 R24, R16.reuse, R24, R12 ;  /* 0x000000181018723c */ /* 0x040fe6000004180c */
[----:B--2---:R0:W-:Y:S04]  /*3a1e0*/  STL.64 [R1+0x2aa0], R20 ;  /* 0x002aa01401007387 */ /* 0x0041e80000100a00 */
[----:B0-----:R-:W2:Y:S01]  /*3a1f0*/  LDL.64 R20, [R1+0xc0] ;  /* 0x0000c00001147983 */ /* 0x001ea20000100a00 */
[----:B------:R-:W2:Y:S02]  /*3a200*/  LDL.LU.64 R14, [R1+0x2b18] ;  /* 0x002b1800010e7983 */ /* 0x000ea40000300a00 */
[----:B------:R-:W2:Y:S11]  /*3a210*/  LDL.LU.64 R12, [R1+0x2b10] ;  /* 0x002b1000010c7983 */ /* 0x000eb60000300a00 */
[----:B------:R-:W-:Y:S02]  /*3a220*/  @!UPT UIADD3 URZ, URZ, URZ, URZ ;  /* 0x0000003f3f3ff290 */ /* 0x000fe4000fffe03f */
[----:B------:R0:W-:Y:S01]  /*3a230*/  STL.64 [R1+0x520], R24 ;  /* 0x0005201801007387 */ /* 0x0001e20000100a00 */
[----:B------:R-:W-:Y:S04]  /*3a240*/  STL.64 [R1+0x528], R26 ;  /* 0x0005281a01007387 */ /* 0x000fe80000100a00 */
        /* <DEDUP_REMOVED lines=20> */
[----:B------:R-:W-:Y:S01]  /*3a390*/  STL.64 [R1+0x4f0], R12 ;  /* 0x0004f00c01007387 */ /* 0x000fe20000100a00 */
[----:B------:R0:W-:Y:S03]  /*3a3a0*/  STL.64 [R1+0x4f8], R14 ;  /* 0x0004f80e01007387 */ /* 0x0001e60000100a00 */
[----:B0-----:R-:W2:Y:S01]  /*3a3b0*/  LDL.LU R15, [R1+0x2ad0] ;  /* 0x002ad000010f7983 */ /* 0x001ea20000300800 */
[----:B------:R-:W3:Y:S02]  /*3a3c0*/  LDL.LU.64 R12, [R1+0x2ac8] ;  /* 0x002ac800010c7983 */ /* 0x000ee40000300a00 */
[----:B------:R0:W-:Y:S02]  /*3a3d0*/  STL.64 [R1+0x2a18], R24 ;  /* 0x002a181801007387 */ /* 0x0001e40000100a00 */
[----:B0-----:R-:W2:Y:S01]  /*3a3e0*/  LDL.64 R24, [R1+0x80] ;  /* 0x0000800001187983 */ /* 0x001ea20000100a00 */
[C---:B---3--:R-:W-:Y:S03]  /*3a3f0*/  HMMA.16816.F32.BF16 R8, R16.reuse, R12, R8 ;  /* 0x0000000c1008723c */ /* 0x048fe60000041808 */
[----:B--2---:R0:W-:Y:S04]  /*3a400*/  STL.64 [R1+0x2a88], R24 ;  /* 0x002a881801007387 */ /* 0x0041e80000100a00 */
[----:B0-----:R-:W2:Y:S11]  /*3a410*/  LDL.64 R24, [R1+0xa0] ;  /* 0x0000a00001187983 */ /* 0x001eb60000100a00 */
[----:B------:R-:W-:Y:S05]  /*3a420*/  @!UPT UIADD3 URZ, URZ, URZ, URZ ;  /* 0x0000003f3f3ff290 */ /* 0x000fea000fffe03f */
[----:B------:R-:W-:Y:S02]  /*3a430*/  STL.64 [R1+0x4e0], R8 ;  /* 0x0004e00801007387 */ /* 0x000fe40000100a00 */
[----:B------:R0:W-:Y:S02]  /*3a440*/  STL.64 [R1+0x4e8], R10 ;  /* 0x0004e80a01007387 */ /* 0x0001e40000100a00 */
[----:B0-----:R-:W3:Y:S01]  /*3a450*/  LDL.LU.64 R10, [R1+0x2ac0] ;  /* 0x002ac000010a7983 */ /* 0x001ee20000300a00 */
[----:B------:R-:W4:Y:S02]  /*3a460*/  LDL.LU.64 R8, [R1+0x2ab8] ;  /* 0x002ab80001087983 */ /* 0x000f240000300a00 */
[----:B------:R-:W-:Y:S02]  /*3a470*/  STL [R1+0x29c0], R12 ;  /* 0x0029c00c01007387 */ /* 0x000fe40000100800 */
[----:B------:R-:W-:Y:S01]  /*3a480*/  STL [R1+0x29bc], R13 ;  /* 0x0029bc0d01007387 */ /* 0x000fe20000100800 */
[----:B----4-:R-:W-:Y:S01]  /*3a490*/  HMMA.16816.F32.BF16 R16, R16, R8, R4 ;  /* 0x000000081010723c */ /* 0x010fe20000041804 */
[----:B------:R-:W4:Y:S01]  /*3a4a0*/  LDL.LU.64 R6, [R1+0x2ab0] ;  /* 0x002ab00001067983 */ /* 0x000f220000300a00 */
[----:B------:R-:W4:Y:S11]  /*3a4b0*/  LDL.LU.64 R4, [R1+0x2aa8] ;  /* 0x002aa80001047983 */ /* 0x000f360000300a00 */
[----:B------:R-:W-:Y:S10]  /*3a4c0*/  @!UPT UIADD3 URZ, URZ, URZ, URZ ;  /* 0x0000003f3f3ff290 */ /* 0x000ff4000fffe03f */
[----:B------:R0:W-:Y:S01]  /*3a4d0*/  STL.64 [R1+0x4d0], R16 ;  /* 0x0004d01001007387 */ /* 0x0001e20000100a00 */
[----:B------:R1:W-:Y:S03]  /*3a4e0*/  STL.64 [R1+0x4d8], R18 ;  /* 0x0004d81201007387 */ /* 0x0003e60000100a00 */
[----:B0-----:R-:W2:Y:S01]  /*3a4f0*/  LDL.LU R16, [R1+0xb40] ;  /* 0x000b400001107983 */ /* 0x001ea20000300800 */
[----:B------:R-:W2:Y:S02]  /*3a500*/  LDL.LU R17, [R1+0xb44] ;  /* 0x000b440001117983 */ /* 0x000ea40000300800 */
[----:B-1----:R-:W2:Y:S02]  /*3a510*/  LDL.LU R18, [R1+0xb48] ;  /* 0x000b480001127983 */ /* 0x002ea40000300800 */
[----:B------:R-:W2:Y:S01]  /*3a520*/  LDL.LU R19, [R1+0xb4c] ;  /* 0x000b4c0001137983 */ /* 0x000ea20000300800 */
[----:B---3--:R-:W-:Y:S01]  /*3a530*/  STL.64 [R1+0x29b0], R10 ;  /* 0x0029b00a01007387 */ /* 0x008fe20000100a00 */
[----:B------:R0:W-:Y:S03]  /*3a540*/  STL.64 [R1+0x29a8], R8 ;  /* 0x0029a80801007387 */ /* 0x0001e60000100a00 */
[----:B0-----:R-:W4:Y:S01]  /*3a550*/  LDL.LU R8, [R1+0xb80] ;  /* 0x000b800001087983 */ /* 0x001f220000300800 */
[----:B------:R-:W4:Y:S02]  /*3a560*/  LDL.LU R9, [R1+0xb84] ;  /* 0x000b840001097983 */ /* 0x000f240000300800 */
[----:B------:R-:W4:Y:S02]  /*3a570*/  LDL.LU R10, [R1+0xb88] ;  /* 0x000b8800010a7983 */ /* 0x000f240000300800 */
[----:B------:R-:W4:Y:S02]  /*3a580*/  LDL.LU R11, [R1+0xb8c] ;  /* 0x000b8c00010b7983 */ /* 0x000f240000300800 */
[C---:B----4-:R-:W-:Y:S11]  /*3a590*/  HMMA.16816.F32.BF16 R8, R4.reuse, R20, R8 ;  /* 0x000000140408723c */ /* 0x050ff60000041808 */
[----:B------:R-:W-:Y:S11]  /*3a5a0*/  @!UPT UIADD3 URZ, URZ, URZ, URZ ;  /* 0x0000003f3f3ff290 */ /* 0x000ff6000fffe03f */
[----:B------:R-:W-:Y:S01]  /*3a5b0*/  @!UPT UIADD3 URZ, URZ, URZ, URZ ;  /* 0x0000003f3f3ff290 */ /* 0x000fe2000fffe03f */
[----:B------:R0:W-:Y:S01]  /*3a5c0*/  STL.64 [R1+0x230], R8 ;  /* 0x0002300801007387 */ /* 0x0001e20000100a00 */
[----:B------:R-:W-:Y:S02]  /*3a5d0*/  STL.64 [R1+0x238], R10 ;  /* 0x0002380a01007387 */ /* 0x000fe40000100a00 */
[----:B0-----:R-:W-:Y:S02]  /*3a5e0*/  IMAD.MOV.U32 R8, RZ, RZ, R21 ;  /* 0x000000ffff087224 */ /* 0x001fe400078e0015 */
[----:B------:R-:W-:Y:S02]  /*3a5f0*/  IMAD.MOV.U32 R9, RZ, RZ, R20 ;  /* 0x000000ffff097224 */ /* 0x000fe400078e0014 */
[----:B------:R-:W3:Y:S01]  /*3a600*/  LDL.LU.64 R20, [R1+0x2aa0] ;  /* 0x002aa00001147983 */ /* 0x000ee20000300a00 */
[----:B------:R0:W-:Y:S02]  /*3a610*/  STL [R1+0x29c8], R8 ;  /* 0x0029c80801007387 */ /* 0x0001e40000100800 */
[----:B------:R1:W-:Y:S01]  /*3a620*/  STL [R1+0x29c4], R9 ;  /* 0x0029c40901007387 */ /* 0x0003e20000100800 */
[----:B0-----:R-:W3:Y:S01]  /*3a630*/  LDL.LU R8, [R1+0xb70] ;  /* 0x000b700001087983 */ /* 0x001ee20000300800 */
[----:B-1----:R-:W3:Y:S02]  /*3a640*/  LDL.LU R9, [R1+0xb74] ;  /* 0x000b740001097983 */ /* 0x002ee40000300800 */
[----:B------:R-:W3:Y:S02]  /*3a650*/  LDL.LU R10, [R1+0xb78] ;  /* 0x000b7800010a7983 */ /* 0x000ee40000300800 */
[----:B------:R-:W3:Y:S02]  /*3a660*/  LDL.LU R11, [R1+0xb7c] ;  /* 0x000b7c00010b7983 */ /* 0x000ee40000300800 */
[----:B---3--:R-:W-:Y:S11]  /*3a670*/  HMMA.16816.F32.BF16 R8, R4, R20, R8 ;  /* 0x000000140408723c */ /* 0x008ff60000041808 */
[----:B------:R-:W-:Y:S11]  /*3a680*/  @!UPT UIADD3 URZ, URZ, URZ, URZ ;  /* 0x0000003f3f3ff290 */ /* 0x000ff6000fffe03f */
[----:B------:R-:W-:Y:S01]  /*3a690*/  @!UPT UIADD3 URZ, URZ, URZ, URZ ;  /* 0x0000003f3f3ff290 */ /* 0x000fe2000fffe03f */
[----:B------:R-:W-:Y:S01]  /*3a6a0*/  STL.64 [R1+0x220], R8 ;  /* 0x0002200801007387 */ /* 0x000fe20000100a00 */
[----:B------:R0:W-:Y:S02]  /*3a6b0*/  STL.64 [R1+0x228], R10 ;  /* 0x0002280a01007387 */ /* 0x0001e40000100a00 */
[----:B------:R-:W3:Y:S02]  /*3a6c0*/  LDL.LU.64 R22, [R1+0x2a98] ;  /* 0x002a980001167983 */ /* 0x000ee40000300a00 */
[----:B0-----:R-:W-:Y:S02]  /*3a6d0*/  IMAD.MOV.U32 R11, RZ, RZ, R20 ;  /* 0x000000ffff0b7224 */ /* 0x001fe400078e0014 */
[----:B------:R-:W-:Y:S02]  /*3a6e0*/  IMAD.MOV.U32 R10, RZ, RZ, R21 ;  /* 0x000000ffff0a7224 */ /* 0x000fe400078e0015 */
[----:B------:R-:W3:Y:S03]  /*3a6f0*/  LDL.LU.64 R20, [R1+0x2a90] ;  /* 0x002a900001147983 */ /* 0x000ee60000300a00 */
[----:B------:R-:W-:Y:S02]  /*3a700*/  STL.64 [R1+0x2a30], R10 ;  /* 0x002a300a01007387 */ /* 0x000fe40000100a00 */
[----:B--2---:R-:W-:-:S02]  /*3a710*/  IMAD.MOV.U32 R14, RZ, RZ, R25 ;  /* 0x000000ffff0e7224 */ /* 0x004fc400078e0019 */
[----:B------:R-:W2:Y:S01]  /*3a720*/  LDL.64 R8, [R1+0x90] ;  /* 0x0000900001087983 */ /* 0x000ea20000100a00 */
[----:B---3--:R-:W-:Y:S11]  /*3a730*/  HMMA.16816.F32.BF16 R20, R4, R24, R20 ;  /* 0x000000180414723c */ /* 0x008ff60000041814 */
[----:B------:R-:W-:Y:S11]  /*3a740*/  @!UPT UIADD3 URZ, URZ, URZ, URZ ;  /* 0x0000003f3f3ff290 */ /* 0x000ff6000fffe03f */
[----:B------:R-:W-:Y:S01]  /*3a750*/  @!UPT UIADD3 URZ, URZ, URZ, URZ ;  /* 0x0000003f3f3ff290 */ /* 0x000fe2000fffe03f */
[----:B------:R0:W-:Y:S01]  /*3a760*/  STL.64 [R1+0x210], R20 ;  /* 0x0002101401007387 */ /* 0x0001e20000100a00 */
[----:B------:R-:W-:Y:S02]  /*3a770*/  STL.64 [R1+0x218], R22 ;  /* 0x0002181601007387 */ /* 0x000fe40000100a00 */
[----:B0-----:R-:W-:Y:S02]  /*3a780*/  IMAD.MOV.U32 R20, RZ, RZ, R24 ;  /* 0x000000ffff147224 */ /* 0x001fe400078e0018 */
[----:B------:R-:W3:Y:S01]  /*3a790*/  LDL.LU.64 R24, [R1+0x2a88] ;  /* 0x002a880001187983 */ /* 0x000ee20000300a00 */
[----:B------:R0:W-:Y:S02]  /*3a7a0*/  STL.64 [R1+0x2a80], R14 ;  /* 0x002a800e01007387 */ /* 0x0001e40000100a00 */
[----:B------:R-:W4:Y:S02]  /*3a7b0*/  LDL.LU R12, [R1+0xb50] ;  /* 0x000b5000010c7983 */ /* 0x000f240000300800 */
[----:B------:R-:W4:Y:S01]  /*3a7c0*/  LDL.LU R13, [R1+0xb54] ;  /* 0x000b5400010d7983 */ /* 0x000f220000300800 */
[----:B0-----:R-:W4:Y:S01]  /*3a7d0*/  LDL.LU R14, [R1+0xb58] ;  /* 0x000b5800010e7983 */ /* 0x001f220000300800 */
[----:B------:R-:W4:Y:S02]  /*3a7e0*/  LDL.LU R15, [R1+0xb5c] ;  /* 0x000b5c00010f7983 */ /* 0x000f240000300800 */
[----:B--2---:R-:W-:-:S02]  /*3a7f0*/  IMAD.MOV.U32 R22, RZ, RZ, R8 ;  /* 0x000000ffff167224 */ /* 0x004fc400078e0008 */
[----:B------:R-:W-:Y:S01]  /*3a800*/  IMAD.MOV.U32 R21, RZ, RZ, R9 ;  /* 0x000000ffff157224 */ /* 0x000fe200078e0009 */
[C---:B----4-:R-:W-:Y:S08]  /*3a810*/  HMMA.16816.F32.BF16 R12, R4.reuse, R8, R12 ;  /* 0x00000008040c723c */ /* 0x050ff0000004180c */
[----:B---3--:R-:W-:Y:S01]  /*3a820*/  HMMA.16816.F32.BF16 R8, R4, R24, R16 ;  /* 0x000000180408723c */ /* 0x008fe20000041810 */
[----:B------:R-:W-:-:S02]  /*3a830*/  IMAD.MOV.U32 R23, RZ, RZ, R25 ;  /* 0x000000ffff177224 */ /* 0x000fc400078e0019 */
[----:B------:R-:W-:Y:S11]  /*3a840*/  IMAD.MOV.U32 R28, RZ, RZ, R24 ;  /* 0x000000ffff1c7224 */ /* 0x000ff600078e0018 */
[----:B------:R-:W-:Y:S01]  /*3a850*/  @!UPT UIADD3 URZ, URZ, URZ, URZ ;  /* 0x0000003f3f3ff290 */ /* 0x000fe2000fffe03f */
[----:B------:R-:W-:Y:S01]  /*3a860*/  STL.64 [R1+0x200], R12 ;  /* 0x0002000c01007387 */ /* 0x000fe20000100a00 */
[----:B------:R-:W-:Y:S07]  /*3a870*/  STL.64 [R1+0x208], R14 ;  /* 0x0002080e01007387 */ /* 0x000fee0000100a00 */
[----:B------:R-:W-:Y:S02]  /*3a880*/  STL.64 [R1+0x1f0], R8 ;  /* 0x0001f00801007387 */ /* 0x000fe40000100a00 */
[----:B------:R-:W-:Y:S01]  /*3a890*/  STL.64 [R1+0x1f8], R10 ;  /* 0x0001f80a01007387 */ /* 0x000fe20000100a00 */
[----:B------:R-:W-:Y:S01]  /*3a8a0*/  STL.64 [R1+0x29d8], R22 ;  /* 0x0029d81601007387 */ /* 0x000fe20000100a00 */
[----:B------:R0:W-:Y:S03]  /*3a8b0*/  STL.64 [R1+0x29d0], R20 ;  /* 0x0029d01401007387 */ /* 0x0001e60000100a00 */
        /* <DEDUP_REMOVED lines=11> */
[----:B------:R-:W2:Y:S01]  /*3a970*/  LDL.LU R11, [R1+0xbec] ;  /* 0x000bec00010b7983 */ /* 0x000ea20000300800 */
[----:B------:R-:W3:Y:S01]  /*3a980*/  LDL.LU R12, [R1+0xb30] ;  /* 0x000b3000010c7983 */ /* 0x000ee20000300800 */
[----:B------:R-:W3:Y:S02]  /*3a990*/  LDL.LU R13, [R1+0xb34] ;  /* 0x000b3400010d7983 */ /* 0x000ee40000300800 */
[----:B------:R-:W3:Y:S02]  /*3a9a0*/  LDL.LU R14, [R1+0xb38] ;  /* 0x000b3800010e7983 */ /* 0x000ee40000300800 */
[----:B------:R-:W3:Y:S01]  /*3a9b0*/  LDL.LU R15, [R1+0xb3c] ;  /* 0x000b3c00010f7983 */ /* 0x000ee20000300800 */
[----:B------:R-:W3:Y:S04]  /*3a9c0*/  LDL.64 R16, [R1+0x70] ;  /* 0x0000700001107983 */ /* 0x000ee80000100a00 */
[----:B--2---:R-:W-:Y:S01]  /*3a9d0*/  STL.64 [R1+0x2a40], R10 ;  /* 0x002a400a01007387 */ /* 0x004fe20000100a00 */
[----:B------:R0:W-:Y:S03]  /*3a9e0*/  STL.64 [R1+0x2a38], R8 ;  /* 0x002a380801007387 */ /* 0x0001e60000100a00 */
[----:B0-----:R-:W2:Y:S04]  /*3a9f0*/  LDL.64 R8, [R1+0x40] ;  /* 0x0000400001087983 */ /* 0x001ea80000100a00 */
[----:B--2---:R0:W-:Y:S04]  /*3aa00*/  STL.64 [R1+0x2a50], R8 ;  /* 0x002a500801007387 */ /* 0x0041e80000100a00 */
[----:B0-----:R-:W2:Y:S04]  /*3aa10*/  LDL.64 R8, [R1+0x50] ;  /* 0x0000500001087983 */ /* 0x001ea80000100a00 */
[----:B--2---:R0:W-:Y:S04]  /*3aa20*/  STL.64 [R1+0x2a68], R8 ;  /* 0x002a680801007387 */ /* 0x0041e80000100a00 */
[----:B0-----:R-:W2:Y:S01]  /*3aa30*/  LDL.64 R8, [R1+0x60] ;  /* 0x0000600001087983 */ /* 0x001ea20000100a00 */
[----:B------:R-:W-:Y:S02]  /*3aa40*/  STL.64 [R1+0x2a28], R26 ;  /* 0x002a281a01007387 */ /* 0x000fe40000100a00 */
[----:B----4-:R0:W-:Y:S02]  /*3aa50*/  STL.64 [R1+0x2a20], R24 ;  /* 0x002a201801007387 */ /* 0x0101e40000100a00 */
[----:B0-----:R-:W4:Y:S04]  /*3aa60*/  LDL.64 R24, [R1+0x30] ;  /* 0x0000300001187983 */ /* 0x001f280000100a00 */
        /* <DEDUP_REMOVED lines=16> */
[----:B------:R-:W2:Y:S01]  /*3ab70*/  LDL.LU R27, [R1+0xc1c] ;  /* 0x000c1c00011b7983 */ /* 0x000ea20000300800 */
[----:B---3--:R-:W-:Y:S01]  /*3ab80*/  STL.64 [R1+0x29e8], R22 ;  /* 0x0029e81601007387 */ /* 0x008fe20000100a00 */
[----:B------:R0:W-:Y:S03]  /*3ab90*/  STL.64 [R1+0x29e0], R20 ;  /* 0x0029e01401007387 */ /* 0x0001e60000100a00 */
[----:B0-----:R-:W3:Y:S01]  /*3aba0*/  LDL.64 R20, [R1] ;  /* 0x0000000001147983 */ /* 0x001ee20000100a00 */
[----:B------:R-:W-:Y:S03]  /*3abb0*/  HMMA.16816.F32.BF16 R12, R4, R16, R12 ;  /* 0x00000010040c723c */ /* 0x000fe6000004180c */
[----:B---3--:R0:W-:Y:S04]  /*3abc0*/  STL.64 [R1+0x2a00], R20 ;  /* 0x002a001401007387 */ /* 0x0081e80000100a00 */
[----:B0-----:R-:W3:Y:S01]  /*3abd0*/  LDL.LU R20, [R1+0xbc0] ;  /* 0x000bc00001147983 */ /* 0x001ee20000300800 */
[----:B------:R-:W3:Y:S02]  /*3abe0*/  LDL.LU R21, [R1+0xbc4] ;  /* 0x000bc40001157983 */ /* 0x000ee40000300800 */
[----:B------:R-:W4:Y:S02]  /*3abf0*/  LDL.LU R22, [R1+0xbc8] ;  /* 0x000bc80001167983 */ /* 0x000f240000300800 */
[----:B------:R-:W4:Y:S02]  /*3ac00*/  LDL.LU R23, [R1+0xbcc] ;  /* 0x000bcc0001177983 */ /* 0x000f240000300800 */
[----:B----4-:R-:W-:Y:S01]  /*3ac10*/  STL.64 [R1+0x2a10], R22 ;  /* 0x002a101601007387 */ /* 0x010fe20000100a00 */
[----:B---3--:R0:W-:Y:S03]  /*3ac20*/  STL.64 [R1+0x2a08], R20 ;  /* 0x002a081401007387 */ /* 0x0081e60000100a00 */
[----:B0-----:R-:W3:Y:S05]  /*3ac30*/  LDL.64 R20, [R1+0x20] ;  /* 0x0000200001147983 */ /* 0x001eea0000100a00 */
[----:B------:R-:W-:Y:S02]  /*3ac40*/  STL.64 [R1+0x1e0], R12 ;  /* 0x0001e00c01007387 */ /* 0x000fe40000100a00 */
[----:B------:R0:W-:Y:S02]  /*3ac50*/  STL.64 [R1+0x1e8], R14 ;  /* 0x0001e80e01007387 */ /* 0x0001e40000100a00 */
[----:B0-----:R-:W4:Y:S01]  /*3ac60*/  LDL.LU.64 R14, [R1+0x2a80] ;  /* 0x002a8000010e7983 */ /* 0x001f220000300a00 */
[----:B------:R-:W-:-:S02]  /*3ac70*/  IMAD.MOV.U32 R3, RZ, RZ, R16 ;  /* 0x000000ffff037224 */ /* 0x000fc400078e0010 */
[----:B------:R-:W-:Y:S01]  /*3ac80*/  IMAD.MOV.U32 R2, RZ, RZ, R17 ;  /* 0x000000ffff027224 */ /* 0x000fe200078e0011 */
[----:B--2---:R-:W-:Y:S01]  /*3ac90*/  HMMA.16816.F32.BF16 R24, R4, R8, R24 ;  /* 0x000000080418723c */ /* 0x004fe20000041818 */
[----:B----4-:R-:W0:Y:S04]  /*3aca0*/  LDSM.16.MT88.4 R16, [R15+0x4180] ;  /* 0x004180000f10783b */ /* 0x010e280000004200 */
[----:B0-----:R0:W-:Y:S01]  /*3acb0*/  STL.64 [R1+0x2870], R18 ;  /* 0x0028701201007387 */ /* 0x0011e20000100a00 */
[----:B------:R-:W-:Y:S11]  /*3acc0*/  STL.64 [R1+0x2868], R16 ;  /* 0x0028681001007387 */ /* 0x000ff60000100a00 */
[----:B------:R-:W-:Y:S06]  /*3acd0*/  @!UPT UIADD3 URZ, URZ, URZ, URZ ;  /* 0x0000003f3f3ff290 */ /* 0x000fec000fffe03f */
[----:B------:R-:W-:Y:S02]  /*3ace0*/  STL.64 [R1+0x2c0], R24 ;  /* 0x0002c01801007387 */ /* 0x000fe40000100a00 */
[----:B------:R1:W-:Y:S02]  /*3acf0*/  STL.64 [R1+0x2c8], R26 ;  /* 0x0002c81a01007387 */ /* 0x0003e40000100a00 */
[----:B0-----:R-:W-:Y:S02]  /*3ad00*/  IMAD.MOV.U32 R19, RZ, RZ, R8 ;  /* 0x000000ffff137224 */ /* 0x001fe400078e0008 */
[----:B------:R-:W-:Y:S01]  /*3ad10*/  IMAD.MOV.U32 R18, RZ, RZ, R9 ;  /* 0x000000ffff127224 */ /* 0x000fe200078e0009 */
[----:B-1----:R-:W2:Y:S01]  /*3ad20*/  LDL.LU.64 R26, [R1+0x2a78] ;  /* 0x002a7800011a7983 */ /* 0x002ea20000300a00 */
[----:B------:R-:W2:Y:S02]  /*3ad30*/  LDL.LU.64 R24, [R1+0x2a70] ;  /* 0x002a700001187983 */ /* 0x000ea40000300a00 */
[----:B------:R-:W2:Y:S02]  /*3ad40*/  LDL.LU.64 R8, [R1+0x2a68] ;  /* 0x002a680001087983 */ /* 0x000ea40000300a00 */
[----:B------:R-:W-:-:S02]  /*3ad50*/  IMAD.MOV.U32 R16, RZ, RZ, R29 ;  /* 0x000000ffff107224 */ /* 0x000fc400078e001d */
[----:B------:R-:W-:Y:S01]  /*3ad60*/  IMAD.MOV.U32 R17, RZ, RZ, R0 ;  /* 0x000000ffff117224 */ /* 0x000fe200078e0000 */
        /* <DEDUP_REMOVED lines=13> */
[----:B------:R0:W-:Y:S01]  /*3ae40*/  STL.64 [R1+0x2a0], R24 ;  /* 0x0002a01801007387 */ /* 0x0001e20000100a00 */
[----:B------:R-:W-:Y:S03]  /*3ae50*/  STL.64 [R1+0x2a8], R26 ;  /* 0x0002a81a01007387 */ /* 0x000fe60000100a00 */
[----:B0-----:R-:W2:Y:S01]  /*3ae60*/  LDL.LU.64 R24, [R1+0x2a48] ;  /* 0x002a480001187983 */ /* 0x001ea20000300a00 */
[----:B------:R-:W2:Y:S02]  /*3ae70*/  LDL.LU.64 R10, [R1+0x2a40] ;  /* 0x002a4000010a7983 */ /* 0x000ea40000300a00 */
[----:B------:R-:W2:Y:S02]  /*3ae80*/  LDL.LU.64 R8, [R1+0x2a38] ;  /* 0x002a380001087983 */ /* 0x000ea40000300a00 */
[----:B------:R-:W-:Y:S01]  /*3ae90*/  STL.64 [R1+0x29f8], R14 ;  /* 0x0029f80e01007387 */ /* 0x000fe20000100a00 */
[----:B------:R0:W-:Y:S04]  /*3aea0*/  STL.64 [R1+0x29f0], R12 ;  /* 0x0029f00c01007387 */ /* 0x0001e80000100a00 */
[----:B0-----:R-:W4:Y:S01]  /*3aeb0*/  LDL.LU R12, [R1+0xbb0] ;  /* 0x000bb000010c7983 */ /* 0x001f220000300800 */
[----:B------:R-:W4:Y:S02]  /*3aec0*/  LDL.LU R13, [R1+0xbb4] ;  /* 0x000bb400010d7983 */ /* 0x000f240000300800 */
[----:B------:R-:W4:Y:S02]  /*3aed0*/  LDL.LU R14, [R1+0xbb8] ;  /* 0x000bb800010e7983 */ /* 0x000f240000300800 */
[----:B------:R-:W4:Y:S01]  /*3aee0*/  LDL.LU R15, [R1+0xbbc] ;  /* 0x000bbc00010f7983 */ /* 0x000f220000300800 */
        /* <DEDUP_REMOVED lines=24> */
[----:B------:R-:W-:Y:S03]  /*3b070*/  STL.64 [R1+0x278], R22 ;  /* 0x0002781601007387 */ /* 0x000fe60000100a00 */
[----:B0-----:R-:W4:Y:S01]  /*3b080*/  LDL.LU.64 R20, [R1+0x2a00] ;  /* 0x002a000001147983 */ /* 0x001f220000300a00 */
[----:B------:R0:W-:Y:S01]  /*3b090*/  STL.64 [R1+0x2898], R16 ;  /* 0x0028981001007387 */ /* 0x0001e20000100a00 */
[C---:B----4-:R-:W-:Y:S01]  /*3b0a0*/  HMMA.16816.F32.BF16 R12, R4.reuse, R20, R12 ;  /* 0x00000014040c723c */ /* 0x050fe2000004180c */
[----:B0-----:R-:W-:Y:S02]  /*3b0b0*/  IMAD.MOV.U32 R17, RZ, RZ, R20 ;  /* 0x000000ffff117224 */ /* 0x001fe400078e0014 */
[----:B------:R-:W-:Y:S11]  /*3b0c0*/  IMAD.MOV.U32 R16, RZ, RZ, R21 ;  /* 0x000000ffff107224 */ /* 0x000ff600078e0015 */
[----:B------:R-:W-:Y:S09]  /*3b0d0*/  @!UPT UIADD3 URZ, URZ, URZ, URZ ;  /* 0x0000003f3f3ff290 */ /* 0x000ff2000fffe03f */
[----:B------:R-:W-:Y:S01]  /*3b0e0*/  STL.64 [R1+0x260], R12 ;  /* 0x0002600c01007387 */ /* 0x000fe20000100a00 */
[----:B------:R0:W-:Y:S03]  /*3b0f0*/  STL.64 [R1+0x268], R14 ;  /* 0x0002680e01007387 */ /* 0x0001e60000100a00 */
[----:B0-----:R-:W2:Y:S01]  /*3b100*/  LDL.LU.64 R14, [R1+0x29f8] ;  /* 0x0029f800010e7983 */ /* 0x001ea20000300a00 */
[----:B------:R-:W4:Y:S02]  /*3b110*/  LDL.LU.64 R12, [R1+0x29f0] ;  /* 0x0029f000010c7983 */ /* 0x000f240000300a00 */
[----:B------:R-:W3:Y:S02]  /*3b120*/  LDL.LU.64 R22, [R1+0x29e8] ;  /* 0x0029e80001167983 */ /* 0x000ee40000300a00 */
[----:B------:R-:W3:Y:S02]  /*3b130*/  LDL.LU.64 R20, [R1+0x29e0] ;  /* 0x0029e00001147983 */ /* 0x000ee40000300a00 */
[----:B---3--:R-:W-:Y:S11]  /*3b140*/  HMMA.16816.F32.BF16 R20, R4, R24, R20 ;  /* 0x000000180414723c */ /* 0x008ff60000041814 */
[----:B------:R-:W-:Y:S11]  /*3b150*/  @!UPT UIADD3 URZ, URZ, URZ, URZ ;  /* 0x0000003f3f3ff290 */ /* 0x000ff6000fffe03f */
[----:B------:R-:W-:Y:S01]  /*3b160*/  @!UPT UIADD3 URZ, URZ, URZ, URZ ;  /* 0x0000003f3f3ff290 */ /* 0x000fe2000fffe03f */
[----:B------:R-:W-:Y:S01]  /*3b170*/  STL.64 [R1+0x250], R20 ;  /* 0x0002501401007387 */ /* 0x000fe20000100a00 */
[----:B------:R0:W-:Y:S03]  /*3b180*/  STL.64 [R1+0x258], R22 ;  /* 0x0002581601007387 */ /* 0x0001e60000100a00 */
[----:B0-----:R-:W3:Y:S01]  /*3b190*/  LDL.LU.64 R22, [R1+0x29d8] ;  /* 0x0029d80001167983 */ /* 0x001ee20000300a00 */
[----:B------:R-:W2:Y:S02]  /*3b1a0*/  LDL.LU.64 R20, [R1+0x29d0] ;  /* 0x0029d00001147983 */ /* 0x000ea40000300a00 */
[----:B------:R0:W-:Y:S02]  /*3b1b0*/  STL.64 [R1+0x2878], R24 ;  /* 0x0028781801007387 */ /* 0x0001e40000100a00 */
[----:B0-----:R-:W-:Y:S02]  /*3b1c0*/  IMAD.MOV.U32 R24, RZ, RZ, R17 ;  /* 0x000000ffff187224 */ /* 0x001fe400078e0011 */
[----:B------:R-:W-:-:S02]  /*3b1d0*/  IMAD.MOV.U32 R25, RZ, RZ, R16 ;  /* 0x000000ffff197224 */ /* 0x000fc400078e0010 */
[----:B------:R-:W-:Y:S02]  /*3b1e0*/  IMAD.MOV.U32 R16, RZ, RZ, R27 ;  /* 0x000000ffff107224 */ /* 0x000fe400078e001b */
[----:B------:R-:W-:-:S05]  /*3b1f0*/  IMAD.MOV.U32 R17, RZ, RZ, R26 ;  /* 0x000000ffff117224 */ /* 0x000fca00078e001a */
[----:B------:R-:W-:Y:S01]  /*3b200*/  STL.64 [R1+0x28b0], R16 ;  /* 0x0028b01001007387 */ /* 0x000fe20000100a00 */
        /* <DEDUP_REMOVED lines=9> */
[----:B------:R4:W-:Y:S02]  /*3b2a0*/  STL.64 [R1+0x28c8], R16 ;  /* 0x0028c81001007387 */ /* 0x0009e40000100a00 */
[----:B----4-:R-:W-:Y:S02]  /*3b2b0*/  IMAD.MOV.U32 R16, RZ, RZ, R12 ;  /* 0x000000ffff107224 */ /* 0x010fe400078e000c */
        /* <DEDUP_REMOVED lines=12> */
[----:B------:R-:W3:Y:S04]  /*3b380*/  LDL.LU R0, [R1+0x29b8] ;  /* 0x0029b80001007983 */ /* 0x000ee80000300800 */
[----:B------:R0:W-:Y:S02]  /*3b390*/  STL.64 [R1+0x28f8], R16 ;  /* 0x0028f81001007387 */ /* 0x0001e40000100a00 */
[----:B0-----:R-:W-:Y:S02]  /*3b3a0*/  IMAD.MOV.U32 R16, RZ, RZ, R19 ;  /* 0x000000ffff107224 */ /* 0x001fe400078e0013 */
[----:B------:R-:W-:Y:S01]  /*3b3b0*/  IMAD.MOV.U32 R17, RZ, RZ, R18 ;  /* 0x000000ffff117224 */ /* 0x000fe200078e0012 */
[----:B--2---:R-:W-:Y:S01]  /*3b3c0*/  STL.64 [R1+0x28c0], R26 ;  /* 0x0028c01a01007387 */ /* 0x004fe20000100a00 */
[----:B------:R0:W-:Y:S03]  /*3b3d0*/  STL.64 [R1+0x28b8], R24 ;  /* 0x0028b81801007387 */ /* 0x0001e60000100a00 */
[----:B0-----:R-:W2:Y:S01]  /*3b3e0*/  LDL.LU R24, [R1+0x3f0] ;  /* 0x0003f00001187983 */ /* 0x001ea20000300800 */
[----:B------:R-:W2:Y:S02]  /*3b3f0*/  LDL.LU R25, [R1+0x3f4] ;  /* 0x0003f40001197983 */ /* 0x000ea40000300800 */
[----:B------:R-:W2:Y:S02]  /*3b400*/  LDL.LU R26, [R1+0x3f8] ;  /* 0x0003f800011a7983 */ /* 0x000ea40000300800 */
[----:B------:R-:W2:Y:S01]  /*3b410*/  LDL.LU R27, [R1+0x3fc] ;  /* 0x0003fc00011b7983 */ /* 0x000ea20000300800 */
        /* <DEDUP_REMOVED lines=8> */
[----:B---3--:R-:W-:-:S05]  /*3b4a0*/  IMAD.MOV.U32 R17, RZ, RZ, R23 ;  /* 0x000000ffff117224 */ /* 0x008fca00078e0017 */
[----:B------:R-:W-:Y:S01]  /*3b4b0*/  STL.64 [R1+0x2938], R16 ;  /* 0x0029381001007387 */ /* 0x000fe20000100a00 */
[----:B------:R-:W-:Y:S02]  /*3b4c0*/  STL.64 [R1+0x28d8], R26 ;  /* 0x0028d81a01007387 */ /* 0x000fe40000100a00 */
[----:B------:R0:W-:Y:S02]  /*3b4d0*/  STL.64 [R1+0x28d0], R24 ;  /* 0x0028d01801007387 */ /* 0x0001e40000100a00 */
        /* <DEDUP_REMOVED lines=15> */
[----:B------:R0:W-:Y:S02]  /*3b5d0*/  STL.64 [R1+0x2968], R16 ;  /* 0x0029681001007387 */ /* 0x0001e40000100a00 */
[----:B0-----:R-:W-:Y:S02]  /*3b5e0*/  IMAD.MOV.U32 R16, RZ, RZ, R11 ;  /* 0x000000ffff107224 */ /* 0x001fe400078e000b */
        /* <DEDUP_REMOVED lines=9> */
[----:B------:R-:W-:Y:S01]  /*3b680*/  IMAD.MOV.U32 R16, RZ, RZ, R9 ;  /* 0x000000ffff107224 */ /* 0x000fe200078e0009 */
        /* <DEDUP_REMOVED lines=44> */
[----:B------:R0:W-:Y:S02]  /*3b950*/  STL.64 [R1+0x2880], R12 ;  /* 0x0028800c01007387 */ /* 0x0001e40000100a00 */
[----:B0-----:R-:W2:Y:S01]  /*3b960*/  LDL.LU R12, [R1+0x530] ;  /* 0x00053000010c7983 */ /* 0x001ea20000300800 */
[----:B------:R-:W2:Y:S02]  /*3b970*/  LDL.LU R13, [R1+0x534] ;  /* 0x00053400010d7983 */ /* 0x000ea40000300800 */
[----:B------:R-:W2:Y:S02]  /*3b980*/  LDL.LU R14, [R1+0x538] ;  /* 0x00053800010e7983 */ /* 0x000ea40000300800 */
[----:B------:R-:W2:Y:S01]  /*3b990*/  LDL.LU R15, [R1+0x53c] ;  /* 0x00053c00010f7983 */ /* 0x000ea20000300800 */
        /* <DEDUP_REMOVED lines=50> */
[----:B0-----:R-:W-:Y:S02]  /*3bcc0*/  STL.64 [R1+0x2760], R6 ;  /* 0x0027600601007387 */ /* 0x001fe40000100a00 */
[----:B------:R0:W-:Y:S02]  /*3bcd0*/  STL.64 [R1+0x2758], R4 ;  /* 0x0027580401007387 */ /* 0x0001e40000100a00 */
        /* <DEDUP_REMOVED lines=49> */
[----:B------:R-:W2:Y:S01]  /*3bff0*/  LDL.LU R15, [R1+0x2888] ;  /* 0x00288800010f7983 */ /* 0x000ea20000300800 */
[----:B------:R-:W2:Y:S11]  /*3c000*/  LDL.LU.64 R12, [R1+0x2880] ;  /* 0x00288000010c7983 */ /* 0x000eb60000300a00 */
[----:B------:R-:W-:Y:S10]  /*3c010*/  @!UPT UIADD3 URZ, URZ, URZ, URZ ;  /* 0x0000003f3f3ff290 */ /* 0x000ff4000fffe03f */
[----:B------:R0:W-:Y:S01]  /*3c020*/  STL.64 [R1+0x400], R24 ;  /* 0x0004001801007387 */ /* 0x0001e20000100a00 */
[----:B------:R-:W-:Y:S03]  /*3c030*/  STL.64 [R1+0x408], R26 ;  /* 0x0004081a01007387 */ /* 0x000fe60000100a00 */
[----:B0-----:R-:W4:Y:S02]  /*3c040*/  LDL.LU.64 R24, [R1+0x2878] ;  /* 0x0028780001187983 */ /* 0x001f240000300a00 */
[C---:B----4-:R-:W-:Y:S11]  /*3c050*/  HMMA.16816.F32.BF16 R4, R20.reuse, R24, R4 ;  /* 0x000000181404723c */ /* 0x050ff60000041804 */
[----:B------:R-:W-:Y:S11]  /*3c060*/  @!UPT UIADD3 URZ, URZ, URZ, URZ ;  /* 0x0000003f3f3ff290 */ /* 0x000ff6000fffe03f */
[----:B------:R-:W-:Y:S01]  /*3c070*/  @!UPT UIADD3 URZ, URZ, URZ, URZ ;  /* 0x0000003f3f3ff290 */ /* 0x000fe2000fffe03f */
[----:B------:R0:W-:Y:S01]  /*3c080*/  STL.64 [R1+0x3f0], R4 ;  /* 0x0003f00401007387 */ /* 0x0001e20000100a00 */
[----:B------:R1:W-:Y:S03]  /*3c090*/  STL.64 [R1+0x3f8], R6 ;  /* 0x0003f80601007387 */ /* 0x0003e60000100a00 */
[----:B0-----:R-:W4:Y:S01]  /*3c0a0*/  LDL.LU R4, [R1+0xc90] ;  /* 0x000c900001047983 */ /* 0x001f220000300800 */
[----:B------:R-:W4:Y:S02]  /*3c0b0*/  LDL.LU R5, [R1+0xc94] ;  /* 0x000c940001057983 */ /* 0x000f240000300800 */
[----:B-1----:R-:W4:Y:S02]  /*3c0c0*/  LDL.LU R6, [R1+0xc98] ;  /* 0x000c980001067983 */ /* 0x002f240000300800 */
[----:B------:R-:W4:Y:S01]  /*3c0d0*/  LDL.LU R7, [R1+0xc9c] ;  /* 0x000c9c0001077983 */ /* 0x000f220000300800 */
[----:B------:R0:W-:Y:S04]  /*3c0e0*/  STL.64 [R1+0x27d8], R24 ;  /* 0x0027d81801007387 */ /* 0x0001e80000100a00 */
[----:B0-----:R-:W2:Y:S04]  /*3c0f0*/  LDL.LU.64 R24, [R1+0x70] ;  /* 0x0000700001187983 */ /* 0x001ea80000300a00 */
[----:B--2---:R0:W-:Y:S04]  /*3c100*/  STL.64 [R1+0x2838], R24 ;  /* 0x0028381801007387 */ /* 0x0041e80000100a00 */
[----:B0-----:R-:W2:Y:S04]  /*3c110*/  LDL.LU.64 R24, [R1+0x90] ;  /* 0x0000900001187983 */ /* 0x001ea80000300a00 */
[----:B--2---:R0:W-:Y:S04]  /*3c120*/  STL.64 [R1+0x2850], R24 ;  /* 0x0028501801007387 */ /* 0x0041e80000100a00 */
[----:B0-----:R-:W2:Y:S01]  /*3c130*/  LDL.LU R24, [R1+0x580] ;  /* 0x0005800001187983 */ /* 0x001ea20000300800 */
[----:B------:R-:W2:Y:S02]  /*3c140*/  LDL.LU R25, [R1+0x584] ;  /* 0x0005840001197983 */ /* 0x000ea40000300800 */
[----:B------:R-:W2:Y:S02]  /*3c150*/  LDL.LU R26, [R1+0x588] ;  /* 0x00058800011a7983 */ /* 0x000ea40000300800 */
[----:B------:R-:W2:Y:S02]  /*3c160*/  LDL.LU R27, [R1+0x58c] ;  /* 0x00058c00011b7983 */ /* 0x000ea40000300800 */
[C---:B--2---:R-:W-:Y:S11]  /*3c170*/  HMMA.16816.F32.BF16 R24, R20.reuse, R12, R24 ;  /* 0x0000000c1418723c */ /* 0x044ff60000041818 */
[----:B------:R-:W-:Y:S11]  /*3c180*/  @!UPT UIADD3 URZ, URZ, URZ, URZ ;  /* 0x0000003f3f3ff290 */ /* 0x000ff6000fffe03f */
[----:B------:R-:W-:Y:S01]  /*3c190*/  @!UPT UIADD3 URZ, URZ, URZ, URZ ;  /* 0x0000003f3f3ff290 */ /* 0x000fe2000fffe03f */
[----:B------:R0:W-:Y:S01]  /*3c1a0*/  STL.64 [R1+0x3e0], R24 ;  /* 0x0003e01801007387 */ /* 0x0001e20000100a00 */
[----:B------:R-:W-:Y:S03]  /*3c1b0*/  STL.64 [R1+0x3e8], R26 ;  /* 0x0003e81a01007387 */ /* 0x000fe60000100a00 */
[----:B0-----:R-:W2:Y:S04]  /*3c1c0*/  LDL.LU.64 R24, [R1+0xa0] ;  /* 0x0000a00001187983 */ /* 0x001ea80000300a00 */
[----:B--2---:R0:W-:Y:S04]  /*3c1d0*/  STL.64 [R1+0x2858], R24 ;  /* 0x0028581801007387 */ /* 0x0041e80000100a00 */
[----:B0-----:R-:W2:Y:S04]  /*3c1e0*/  LDL.LU.64 R24, [R1+0xb0] ;  /* 0x0000b00001187983 */ /* 0x001ea80000300a00 */
[----:B--2---:R0:W-:Y:S04]  /*3c1f0*/  STL.64 [R1+0x2860], R24 ;  /* 0x0028601801007387 */ /* 0x0041e80000100a00 */
[----:B0-----:R-:W4:Y:S01]  /*3c200*/  LDL.LU.64 R24, [R1+0xc0] ;  /* 0x0000c00001187983 */ /* 0x001f220000300a00 */
[----:B------:R0:W-:Y:S02]  /*3c210*/  STL [R1+0x278c], R12 ;  /* 0x00278c0c01007387 */ /* 0x0001e40000100800 */
[----:B------:R1:W-:Y:S02]  /*3c220*/  STL [R1+0x2788], R13 ;  /* 0x0027880d01007387 */ /* 0x0003e40000100800 */
[----:B------:R2:W-:Y:S01]  /*3c230*/  STL [R1+0x2830], R15 ;  /* 0x0028300f01007387 */ /* 0x0005e20000100800 */
[----:B0-----:R-:W4:Y:S01]  /*3c240*/  LDL.LU R12, [R1+0xc40] ;  /* 0x000c4000010c7983 */ /* 0x001f220000300800 */
[----:B-1----:R-:W4:Y:S02]  /*3c250*/  LDL.LU R13, [R1+0xc44] ;  /* 0x000c4400010d7983 */ /* 0x002f240000300800 */
[----:B------:R-:W4:Y:S02]  /*3c260*/  LDL.LU R14, [R1+0xc48] ;  /* 0x000c4800010e7983 */ /* 0x000f240000300800 */
[----:B--2---:R-:W4:Y:S01]  /*3c270*/  LDL.LU R15, [R1+0xc4c] ;  /* 0x000c4c00010f7983 */ /* 0x004f220000300800 */
[----:B---3--:R-:W-:Y:S01]  /*3c280*/  HMMA.16816.F32.BF16 R20, R20, R8, R16 ;  /* 0x000000081414723c */ /* 0x008fe20000041810 */
[----:B----4-:R-:W-:Y:S01]  /*3c290*/  STL.64 [R1+0x2848], R14 ;  /* 0x0028480e01007387 */ /* 0x010fe20000100a00 */
[----:B------:R0:W-:Y:S03]  /*3c2a0*/  STL.64 [R1+0x2840], R12 ;  /* 0x0028400c01007387 */ /* 0x0001e60000100a00 */
[----:B0-----:R-:W2:Y:S01]  /*3c2b0*/  LDL.LU R12, [R1+0xc60] ;  /* 0x000c6000010c7983 */ /* 0x001ea20000300800 */
[----:B------:R-:W2:Y:S02]  /*3c2c0*/  LDL.LU R13, [R1+0xc64] ;  /* 0x000c6400010d7983 */ /* 0x000ea40000300800 */
[----:B------:R-:W2:Y:S02]  /*3c2d0*/  LDL.LU R14, [R1+0xc68] ;  /* 0x000c6800010e7983 */ /* 0x000ea40000300800 */
[----:B------:R-:W2:Y:S01]  /*3c2e0*/  LDL.LU R15, [R1+0xc6c] ;  /* 0x000c6c00010f7983 */ /* 0x000ea20000300800 */
[----:B------:R-:W3:Y:S01]  /*3c2f0*/  LDL.LU.64 R18, [R1+0x2870] ;  /* 0x0028700001127983 */ /* 0x000ee20000300a00 */
[----:B------:R-:W3:Y:S11]  /*3c300*/  LDL.LU.64 R16, [R1+0x2868] ;  /* 0x0028680001107983 */ /* 0x000ef60000300a00 */
[----:B------:R0:W-:Y:S02]  /*3c310*/  STL.64 [R1+0x3d0], R20 ;  /* 0x0003d01401007387 */ /* 0x0001e40000100a00 */
[----:B------:R-:W-:Y:S01]  /*3c320*/  STL.64 [R1+0x3d8], R22 ;  /* 0x0003d81601007387 */ /* 0x000fe20000100a00 */
[----:B0-----:R-:W4:Y:S01]  /*3c330*/  LDL.LU.64 R20, [R1+0x80] ;  /* 0x0000800001147983 */ /* 0x001f220000300a00 */
[----:B------:R-:W-:Y:S02]  /*3c340*/  STL.64 [R1+0x2770], R10 ;  /* 0x0027700a01007387 */ /* 0x000fe40000100a00 */
[----:B------:R0:W-:Y:S02]  /*3c350*/  STL.64 [R1+0x2768], R8 ;  /* 0x0027680801007387 */ /* 0x0001e40000100a00 */
[----:B0-----:R-:W2:Y:S01]  /*3c360*/  LDL.LU R8, [R1+0xc70] ;  /* 0x000c700001087983 */ /* 0x001ea20000300800 */
[----:B------:R-:W2:Y:S02]  /*3c370*/  LDL.LU R9, [R1+0xc74] ;  /* 0x000c740001097983 */ /* 0x000ea40000300800 */
[----:B------:R-:W2:Y:S02]  /*3c380*/  LDL.LU R10, [R1+0xc78] ;  /* 0x000c7800010a7983 */ /* 0x000ea40000300800 */
[----:B------:R-:W2:Y:S01]  /*3c390*/  LDL.LU R11, [R1+0xc7c] ;  /* 0x000c7c00010b7983 */ /* 0x000ea20000300800 */
        /* <DEDUP_REMOVED lines=14> */
[C---:B---3--:R-:W-:Y:S11]  /*3c480*/  HMMA.16816.F32.BF16 R4, R16.reuse, R24, R4 ;  /* 0x000000181004723c */ /* 0x048ff60000041804 */
[----:B------:R-:W-:Y:S11]  /*3c490*/  @!UPT UIADD3 URZ, URZ, URZ, URZ ;  /* 0x0000003f3f3ff290 */ /* 0x000ff6000fffe03f */
[----:B------:R-:W-:Y:S01]  /*3c4a0*/  @!UPT UIADD3 URZ, URZ, URZ, URZ ;  /* 0x0000003f3f3ff290 */ /* 0x000fe2000fffe03f */
[----:B------:R-:W-:Y:S01]  /*3c4b0*/  STL.64 [R1+0x1a0], R4 ;  /* 0x0001a00401007387 */ /* 0x000fe20000100a00 */
[----:B------:R0:W-:Y:S02]  /*3c4c0*/  STL.64 [R1+0x1a8], R6 ;  /* 0x0001a80601007387 */ /* 0x0001e40000100a00 */
[----:B0-----:R-:W-:Y:S02]  /*3c4d0*/  IMAD.MOV.U32 R7, RZ, RZ, R24 ;  /* 0x000000ffff077224 */ /* 0x001fe400078e0018 */
[----:B------:R-:W-:Y:S02]  /*3c4e0*/  IMAD.MOV.U32 R6, RZ, RZ, R25 ;  /* 0x000000ffff067224 */ /* 0x000fe400078e0019 */
[----:B------:R-:W2:Y:S03]  /*3c4f0*/  LDL.LU.64 R24, [R1+0x2858] ;  /* 0x0028580001187983 */ /* 0x000ea60000300a00 */
[----:B------:R0:W-:Y:S02]  /*3c500*/  STL [R1+0x279c], R6 ;  /* 0x00279c0601007387 */ /* 0x0001e40000100800 */
[----:B------:R1:W-:Y:S02]  /*3c510*/  STL [R1+0x2798], R7 ;  /* 0x0027980701007387 */ /* 0x0003e40000100800 */
[----:B------:R-:W4:Y:S01]  /*3c520*/  LDL.LU R4, [R1+0xc50] ;  /* 0x000c500001047983 */ /* 0x000f220000300800 */
[----:B------:R-:W4:Y:S04]  /*3c530*/  LDL.LU R5, [R1+0xc54] ;  /* 0x000c540001057983 */ /* 0x000f280000300800 */
[----:B0-----:R-:W4:Y:S01]  /*3c540*/  LDL.LU R6, [R1+0xc58] ;  /* 0x000c580001067983 */ /* 0x001f220000300800 */
[----:B-1----:R-:W4:Y:S01]  /*3c550*/  LDL.LU R7, [R1+0xc5c] ;  /* 0x000c5c0001077983 */ /* 0x002f220000300800 */
[C---:B--2---:R-:W-:Y:S11]  /*3c560*/  HMMA.16816.F32.BF16 R8, R16.reuse, R24, R8 ;  /* 0x000000181008723c */ /* 0x044ff60000041808 */
[----:B------:R-:W-:Y:S11]  /*3c570*/  @!UPT UIADD3 URZ, URZ, URZ, URZ ;  /* 0x0000003f3f3ff290 */ /* 0x000ff6000fffe03f */
[----:B------:R-:W-:Y:S01]  /*3c580*/  @!UPT UIADD3 URZ, URZ, URZ, URZ ;  /* 0x0000003f3f3ff290 */ /* 0x000fe2000fffe03f */
[----:B------:R0:W-:Y:S01]  /*3c590*/  STL.64 [R1+0x190], R8 ;  /* 0x0001900801007387 */ /* 0x0001e20000100a00 */
[----:B------:R1:W-:Y:S02]  /*3c5a0*/  STL.64 [R1+0x198], R10 ;  /* 0x0001980a01007387 */ /* 0x0003e40000100a00 */
[----:B0-----:R-:W-:Y:S02]  /*3c5b0*/  IMAD.MOV.U32 R9, RZ, RZ, R24 ;  /* 0x000000ffff097224 */ /* 0x001fe400078e0018 */
[----:B------:R-:W-:Y:S02]  /*3c5c0*/  IMAD.MOV.U32 R8, RZ, RZ, R25 ;  /* 0x000000ffff087224 */ /* 0x000fe400078e0019 */
[----:B------:R-:W2:Y:S02]  /*3c5d0*/  LDL.LU.64 R24, [R1+0x2850] ;  /* 0x0028500001187983 */ /* 0x000ea40000300a00 */
[----:B--2---:R-:W-:Y:S01]  /*3c5e0*/  HMMA.16816.F32.BF16 R12, R16, R24, R12 ;  /* 0x00000018100c723c */ /* 0x004fe2000004180c */
[----:B-1----:R-:W-:-:S02]  /*3c5f0*/  IMAD.MOV.U32 R11, RZ, RZ, R24 ;  /* 0x000000ffff0b7224 */ /* 0x002fc400078e0018 */
[----:B------:R-:W-:Y:S11]  /*3c600*/  IMAD.MOV.U32 R10, RZ, RZ, R25 ;  /* 0x000000ffff0a7224 */ /* 0x000ff600078e0019 */
[----:B------:R-:W-:Y:S09]  /*3c610*/  @!UPT UIADD3 URZ, URZ, URZ, URZ ;  /* 0x0000003f3f3ff290 */ /* 0x000ff2000fffe03f */
[----:B------:R-:W-:Y:S01]  /*3c620*/  STL.64 [R1+0x180], R12 ;  /* 0x0001800c01007387 */ /* 0x000fe20000100a00 */
[----:B------:R0:W-:Y:S03]  /*3c630*/  STL.64 [R1+0x188], R14 ;  /* 0x0001880e01007387 */ /* 0x0001e60000100a00 */
[----:B0-----:R-:W2:Y:S01]  /*3c640*/  LDL.LU.64 R14, [R1+0x2848] ;  /* 0x00284800010e7983 */ /* 0x001ea20000300a00 */
[----:B------:R-:W2:Y:S02]  /*3c650*/  LDL.LU.64 R12, [R1+0x2840] ;  /* 0x00284000010c7983 */ /* 0x000ea40000300a00 */
[----:B------:R-:W2:Y:S01]  /*3c660*/  LDL.LU.64 R24, [R1+0x2838] ;  /* 0x0028380001187983 */ /* 0x000ea20000300a00 */
[C---:B----4-:R-:W-:Y:S01]  /*3c670*/  HMMA.16816.F32.BF16 R4, R16.reuse, R20, R4 ;  /* 0x000000141004723c */ /* 0x050fe20000041804 */
[----:B------:R-:W-:Y:S01]  /*3c680*/  STL.64 [R1+0x27a8], R10 ;  /* 0x0027a80a01007387 */ /* 0x000fe20000100a00 */
[----:B------:R-:W-:Y:S11]  /*3c690*/  STL.64 [R1+0x27a0], R8 ;  /* 0x0027a00801007387 */ /* 0x000ff60000100a00 */
[----:B------:R-:W-:Y:S10]  /*3c6a0*/  @!UPT UIADD3 URZ, URZ, URZ, URZ ;  /* 0x0000003f3f3ff290 */ /* 0x000ff4000fffe03f */
[----:B------:R-:W-:Y:S01]  /*3c6b0*/  STL.64 [R1+0x170], R4 ;  /* 0x0001700401007387 */ /* 0x000fe20000100a00 */
[----:B------:R2:W-:Y:S02]  /*3c6c0*/  STL.64 [R1+0x178], R6 ;  /* 0x0001780601007387 */ /* 0x0005e40000100a00 */
[----:B--2---:R-:W-:Y:S01]  /*3c6d0*/  HMMA.16816.F32.BF16 R4, R16, R24, R12 ;  /* 0x000000181004723c */ /* 0x004fe2000004180c */
[----:B------:R-:W-:Y:S02]  /*3c6e0*/  IMAD.MOV.U32 R29, RZ, RZ, R24 ;  /* 0x000000ffff1d7224 */ /* 0x000fe400078e0018 */
[----:B------:R-:W-:Y:S11]  /*3c6f0*/  IMAD.MOV.U32 R3, RZ, RZ, R25 ;  /* 0x000000ffff037224 */ /* 0x000ff600078e0019 */
[----:B------:R-:W-:Y:S09]  /*3c700*/  @!UPT UIADD3 URZ, URZ, URZ, URZ ;  /* 0x0000003f3f3ff290 */ /* 0x000ff2000fffe03f */
[----:B------:R0:W-:Y:S01]  /*3c710*/  STL.64 [R1+0x160], R4 ;  /* 0x0001600401007387 */ /* 0x0001e20000100a00 */
[----:B------:R1:W-:Y:S02]  /*3c720*/  STL.64 [R1+0x168], R6 ;  /* 0x0001680601007387 */ /* 0x0003e40000100a00 */
[----:B------:R-:W2:Y:S02]  /*3c730*/  LDL.LU R8, [R1+0xcb0] ;  /* 0x000cb00001087983 */ /* 0x000ea40000300800 */
[----:B------:R-:W2:Y:S01]  /*3c740*/  LDL.LU R9, [R1+0xcb4] ;  /* 0x000cb40001097983 */ /* 0x000ea20000300800 */
[----:B------:R-:W3:Y:S01]  /*3c750*/  LDL.LU R10, [R1+0xcb8] ;  /* 0x000cb800010a7983 */ /* 0x000ee20000300800 */
[----:B------:R-:W3:Y:S02]  /*3c760*/  LDL.LU R11, [R1+0xcbc] ;  /* 0x000cbc00010b7983 */ /* 0x000ee40000300800 */
[----:B------:R-:W4:Y:S02]  /*3c770*/  LDL.LU R24, [R1+0xcd0] ;  /* 0x000cd00001187983 */ /* 0x000f240000300800 */
[----:B------:R-:W4:Y:S01]  /*3c780*/  LDL.LU R25, [R1+0xcd4] ;  /* 0x000cd40001197983 */ /* 0x000f220000300800 */
[----:B------:R-:W2:Y:S01]  /*3c790*/  LDL.LU R26, [R1+0xcd8] ;  /* 0x000cd800011a7983 */ /* 0x000ea20000300800 */
[----:B------:R-:W2:Y:S03]  /*3c7a0*/  LDL.LU R27, [R1+0xcdc] ;  /* 0x000cdc00011b7983 */ /* 0x000ea60000300800 */
[----:B0-----:R-:W2:Y:S01]  /*3c7b0*/  LDL.LU R4, [R1+0xcf0] ;  /* 0x000cf00001047983 */ /* 0x001ea20000300800 */
[----:B------:R-:W2:Y:S02]  /*3c7c0*/  LDL.LU R5, [R1+0xcf4] ;  /* 0x000cf40001057983 */ /* 0x000ea40000300800 */
[----:B-1----:R-:W2:Y:S02]  /*3c7d0*/  LDL.LU R6, [R1+0xcf8] ;  /* 0x000cf80001067983 */ /* 0x002ea40000300800 */
[----:B------:R-:W2:Y:S01]  /*3c7e0*/  LDL.LU R7, [R1+0xcfc] ;  /* 0x000cfc0001077983 */ /* 0x000ea20000300800 */
[----:B------:R-:W3:Y:S01]  /*3c7f0*/  LDL.LU R12, [R1+0xc30] ;  /* 0x000c3000010c7983 */ /* 0x000ee20000300800 */
[----:B------:R-:W3:Y:S02]  /*3c800*/  LDL.LU R13, [R1+0xc34] ;  /* 0x000c3400010d7983 */ /* 0x000ee40000300800 */
[----:B------:R-:W3:Y:S02]  /*3c810*/  LDL.LU R14, [R1+0xc38] ;  /* 0x000c3800010e7983 */ /* 0x000ee40000300800 */
[----:B------:R-:W-:-:S02]  /*3c820*/  IMAD.MOV.U32 R2, RZ, RZ, R20 ;  /* 0x000000ffff027224 */ /* 0x000fc400078e0014 */
[----:B------:R-:W-:Y:S01]  /*3c830*/  IMAD.MOV.U32 R0, RZ, RZ, R21 ;  /* 0x000000ffff007224 */ /* 0x000fe200078e0015 */
[----:B------:R-:W3:Y:S01]  /*3c840*/  LDL.LU R15, [R1+0xc3c] ;  /* 0x000c3c00010f7983 */ /* 0x000ee20000300800 */
[----:B------:R-:W3:Y:S03]  /*3c850*/  LDL.LU.64 R20, [R1+0x60] ;  /* 0x0000600001147983 */ /* 0x000ee60000300a00 */
[----:B--2---:R-:W-:Y:S01]  /*3c860*/  STL.64 [R1+0x2808], R6 ;  /* 0x0028080601007387 */ /* 0x004fe20000100a00 */
[----:B------:R0:W-:Y:S03]  /*3c870*/  STL.64 [R1+0x2800], R4 ;  /* 0x0028000401007387 */ /* 0x0001e60000100a00 */
[----:B0-----:R-:W2:Y:S04]  /*3c880*/  LDL.LU.64 R4, [R1+0x40] ;  /* 0x0000400001047983 */ /* 0x001ea80000300a00 */
[----:B--2---:R0:W-:Y:S04]  /*3c890*/  STL.64 [R1+0x2818], R4 ;  /* 0x0028180401007387 */ /* 0x0041e80000100a00 */
[----:B0-----:R-:W2:Y:S01]  /*3c8a0*/  LDL.LU.64 R4, [R1+0x50] ;  /* 0x0000500001047983 */ /* 0x001ea20000300a00 */
[----:B------:R-:W-:Y:S02]  /*3c8b0*/  STL.64 [R1+0x27e8], R26 ;  /* 0x0027e81a01007387 */ /* 0x000fe40000100a00 */
[----:B----4-:R0:W-:Y:S02]  /*3c8c0*/  STL.64 [R1+0x27e0], R24 ;  /* 0x0027e01801007387 */ /* 0x0101e40000100a00 */
[----:B0-----:R-:W4:Y:S04]  /*3c8d0*/  LDL.LU.64 R24, [R1+0x20] ;  /* 0x0000200001187983 */ /* 0x001f280000300a00 */
[----:B----4-:R0:W-:Y:S04]  /*3c8e0*/  STL.64 [R1+0x27f8], R24 ;  /* 0x0027f81801007387 */ /* 0x0101e80000100a00 */
[----:B0-----:R-:W4:Y:S04]  /*3c8f0*/  LDL.LU.64 R24, [R1+0x30] ;  /* 0x0000300001187983 */ /* 0x001f280000300a00 */
        /* <DEDUP_REMOVED lines=15> */
[----:B------:R-:W4:Y:S02]  /*3c9f0*/  LDL.LU R10, [R1+0xcc8] ;  /* 0x000cc800010a7983 */ /* 0x000f240000300800 */
[----:B------:R-:W4:Y:S01]  /*3ca00*/  LDL.LU R11, [R1+0xccc] ;  /* 0x000ccc00010b7983 */ /* 0x000f220000300800 */
[----:B------:R-:W-:Y:S01]  /*3ca10*/  HMMA.16816.F32.BF16 R12, R16, R20, R12 ;  /* 0x00000014100c723c */ /* 0x000fe2000004180c */
[----:B----4-:R-:W-:Y:S01]  /*3ca20*/  STL.64 [R1+0x27d0], R10 ;  /* 0x0027d00a01007387 */ /* 0x010fe20000100a00 */
[----:B---3--:R0:W-:Y:S03]  /*3ca30*/  STL.64 [R1+0x27c8], R8 ;  /* 0x0027c80801007387 */ /* 0x0081e60000100a00 */
[----:B0-----:R-:W3:Y:S04]  /*3ca40*/  LDL.LU.64 R8, [R1+0x10] ;  /* 0x0000100001087983 */ /* 0x001ee80000300a00 */
[----:B---3--:R0:W-:Y:S04]  /*3ca50*/  STL.64 [R1+0x27f0], R8 ;  /* 0x0027f00801007387 */ /* 0x0081e80000100a00 */
[----:B0-----:R-:W3:Y:S01]  /*3ca60*/  LDL.LU R8, [R1+0xce0] ;  /* 0x000ce00001087983 */ /* 0x001ee20000300800 */
[----:B------:R-:W3:Y:S02]  /*3ca70*/  LDL.LU R9, [R1+0xce4] ;  /* 0x000ce40001097983 */ /* 0x000ee40000300800 */
[----:B------:R-:W3:Y:S02]  /*3ca80*/  LDL.LU R10, [R1+0xce8] ;  /* 0x000ce800010a7983 */ /* 0x000ee40000300800 */
[----:B------:R-:W3:Y:S05]  /*3ca90*/  LDL.LU R11, [R1+0xcec] ;  /* 0x000cec00010b7983 */ /* 0x000eea0000300800 */
[----:B------:R-:W-:Y:S01]  /*3caa0*/  STL.64 [R1+0x150], R12 ;  /* 0x0001500c01007387 */ /* 0x000fe20000100a00 */
[----:B------:R0:W-:Y:S03]  /*3cab0*/  STL.64 [R1+0x158], R14 ;  /* 0x0001580e01007387 */ /* 0x0001e60000100a00 */
[----:B0-----:R-:W4:Y:S01]  /*3cac0*/  LDL.LU R15, [R1+0x2830] ;  /* 0x00283000010f7983 */ /* 0x001f220000300800 */
[----:B------:R-:W-:-:S02]  /*3cad0*/  IMAD.MOV.U32 R28, RZ, RZ, R20 ;  /* 0x000000ffff1c7224 */ /* 0x000fc400078e0014 */
[----:B------:R-:W-:Y:S02]  /*3cae0*/  IMAD.MOV.U32 R14, RZ, RZ, R21 ;  /* 0x000000ffff0e7224 */ /* 0x000fe400078e0015 */
[----:B----4-:R-:W0:Y:S04]  /*3caf0*/  LDSM.16.MT88.4 R20, [R15+0x6000] ;  /* 0x006000000f14783b */ /* 0x010e280000004200 */
[----:B0-----:R-:W-:Y:S01]  /*3cb00*/  STL.64 [R1+0x2610], R22 ;  /* 0x0026101601007387 */ /* 0x001fe20000100a00 */
[----:B------:R0:W-:Y:S03]  /*3cb10*/  STL.64 [R1+0x2608], R20 ;  /* 0x0026081401007387 */ /* 0x0001e60000100a00 */
[----:B0-----:R-:W4:Y:S01]  /*3cb20*/  LDL.LU R20, [R1+0x890] ;  /* 0x0008900001147983 */ /* 0x001f220000300800 */
[----:B------:R-:W4:Y:S02]  /*3cb30*/  LDL.LU R21, [R1+0x894] ;  /* 0x0008940001157983 */ /* 0x000f240000300800 */
[----:B------:R-:W3:Y:S02]  /*3cb40*/  LDL.LU R22, [R1+0x898] ;  /* 0x0008980001167983 */ /* 0x000ee40000300800 */
[----:B------:R-:W3:Y:S01]  /*3cb50*/  LDL.LU R23, [R1+0x89c] ;  /* 0x00089c0001177983 */ /* 0x000ee20000300800 */
[C---:B--2---:R-:W-:Y:S01]  /*3cb60*/  HMMA.16816.F32.BF16 R24, R16.reuse, R4, R24 ;  /* 0x000000041018723c */ /* 0x044fe20000041818 */
[----:B---3--:R-:W-:Y:S01]  /*3cb70*/  STL.64 [R1+0x2620], R22 ;  /* 0x0026201601007387 */ /* 0x008fe20000100a00 */
[----:B----4-:R0:W-:Y:S03]  /*3cb80*/  STL.64 [R1+0x2618], R20 ;  /* 0x0026181401007387 */ /* 0x0101e60000100a00 */
[----:B0-----:R-:W2:Y:S01]  /*3cb90*/  LDL.LU R20, [R1] ;  /* 0x0000000001147983 */ /* 0x001ea20000300800 */
[----:B------:R-:W2:Y:S11]  /*3cba0*/  LDL.LU R21, [R1+0x4] ;  /* 0x0000040001157983 */ /* 0x000eb60000300800 */
[----:B------:R-:W-:Y:S06]  /*3cbb0*/  @!UPT UIADD3 URZ, URZ, URZ, URZ ;  /* 0x0000003f3f3ff290 */ /* 0x000fec000fffe03f */
[----:B------:R-:W-:Y:S02]  /*3cbc0*/  STL.64 [R1+0x140], R24 ;  /* 0x0001401801007387 */ /* 0x000fe40000100a00 */
[----:B------:R0:W-:Y:S02]  /*3cbd0*/  STL.64 [R1+0x148], R26 ;  /* 0x0001481a01007387 */ /* 0x0001e40000100a00 */
[----:B------:R-:W-:Y:S02]  /*3cbe0*/  IMAD.MOV.U32 R23, RZ, RZ, R4 ;  /* 0x000000ffff177224 */ /* 0x000fe400078e0004 */
[----:B------:R-:W-:Y:S01]  /*3cbf0*/  IMAD.MOV.U32 R22, RZ, RZ, R5 ;  /* 0x000000ffff167224 */ /* 0x000fe200078e0005 */
[----:B0-----:R-:W3:Y:S01]  /*3cc00*/  LDL.LU.64 R26, [R1+0x2828] ;  /* 0x00282800011a7983 */ /* 0x001ee20000300a00 */
[----:B------:R-:W3:Y:S02]  /*3cc10*/  LDL.LU.64 R24, [R1+0x2820] ;  /* 0x0028200001187983 */ /* 0x000ee40000300a00 */
[----:B------:R-:W3:Y:S02]  /*3cc20*/  LDL.LU.64 R4, [R1+0x2818] ;  /* 0x0028180001047983 */ /* 0x000ee40000300a00 */
[----:B---3--:R-:W-:Y:S01]  /*3cc30*/  HMMA.16816.F32.BF16 R24, R16, R4, R24 ;  /* 0x000000041018723c */ /* 0x008fe20000041818 */
[----:B------:R-:W-:-:S02]  /*3cc40*/  IMAD.MOV.U32 R12, RZ, RZ, R4 ;  /* 0x000000ffff0c7224 */ /* 0x000fc400078e0004 */
[----:B------:R-:W-:Y:S11]  /*3cc50*/  IMAD.MOV.U32 R13, RZ, RZ, R5 ;  /* 0x000000ffff0d7224 */ /* 0x000ff600078e0005 */
[----:B------:R-:W-:Y:S09]  /*3cc60*/  @!UPT UIADD3 URZ, URZ, URZ, URZ ;  /* 0x0000003f3f3ff290 */ /* 0x000ff2000fffe03f */
[----:B------:R0:W-:Y:S01]  /*3cc70*/  STL.64 [R1+0x130], R24 ;  /* 0x0001301801007387 */ /* 0x0001e20000100a00 */
[----:B------:R-:W-:Y:S03]  /*3cc80*/  STL.64 [R1+0x138], R26 ;  /* 0x0001381a01007387 */ /* 0x000fe60000100a00 */
        /* <DEDUP_REMOVED lines=30> */
[----:B--2---:R-:W-:Y:S11]  /*3ce70*/  HMMA.16816.F32.BF16 R8, R16, R20, R8 ;  /* 0x000000141008723c */ /* 0x004ff60000041808 */
[----:B------:R-:W-:Y:S11]  /*3ce80*/  @!UPT UIADD3 URZ, URZ, URZ, URZ ;  /* 0x0000003f3f3ff290 */ /* 0x000ff6000fffe03f */
[----:B------:R-:W-:Y:S01]  /*3ce90*/  @!UPT UIADD3 URZ, URZ, URZ, URZ ;  /* 0x0000003f3f3ff290 */ /* 0x000fe2000fffe03f */
[----:B------:R-:W-:Y:S01]  /*3cea0*/  STL.64 [R1+0xf0], R8 ;  /* 0x0000f00801007387 */ /* 0x000fe20000100a00 */
[----:B------:R0:W-:Y:S03]  /*3ceb0*/  STL.64 [R1+0xf8], R10 ;  /* 0x0000f80a01007387 */ /* 0x0001e60000100a00 */
[----:B0-----:R-:W3:Y:S01]  /*3cec0*/  LDL.LU.64 R10, [R1+0x27c0] ;  /* 0x0027c000010a7983 */ /* 0x001ee20000300a00 */
[----:B------:R-:W3:Y:S02]  /*3ced0*/  LDL.LU.64 R8, [R1+0x27b8] ;  /* 0x0027b80001087983 */ /* 0x000ee40000300a00 */
[----:B------:R0:W-:Y:S02]  /*3cee0*/  STL.64 [R1+0x2638], R20 ;  /* 0x0026381401007387 */ /* 0x0001e40000100a00 */
[----:B0-----:R-:W-:Y:S02]  /*3cef0*/  IMAD.MOV.U32 R20, RZ, RZ, R26 ;  /* 0x000000ffff147224 */ /* 0x001fe400078e001a */
[----:B------:R-:W-:Y:S01]  /*3cf00*/  IMAD.MOV.U32 R21, RZ, RZ, R27 ;  /* 0x000000ffff157224 */ /* 0x000fe200078e001b */
[----:B------:R-:W2:Y:S01]  /*3cf10*/  LDL.LU R26, [R1+0x27b4] ;  /* 0x0027b400011a7983 */ /* 0x000ea20000300800 */
[----:B------:R-:W2:Y:S03]  /*3cf20*/  LDL.LU R27, [R1+0x27b0] ;  /* 0x0027b000011b7983 */ /* 0x000ea60000300800 */
[----:B------:R0:W-:Y:S02]  /*3cf30*/  STL.64 [R1+0x2650], R20 ;  /* 0x0026501401007387 */ /* 0x0001e40000100a00 */
[----:B0-----:R-:W-:-:S02]  /*3cf40*/  IMAD.MOV.U32 R20, RZ, RZ, R6 ;  /* 0x000000ffff147224 */ /* 0x001fc400078e0006 */
[----:B------:R-:W-:Y:S01]  /*3cf50*/  IMAD.MOV.U32 R21, RZ, RZ, R7 ;  /* 0x000000ffff157224 */ /* 0x000fe200078e0007 */
[----:B---3--:R-:W-:Y:S11]  /*3cf60*/  HMMA.16816.F32.BF16 R8, R16, R24, R8 ;  /* 0x000000181008723c */ /* 0x008ff60000041808 */
[----:B------:R-:W-:Y:S11]  /*3cf70*/  @!UPT UIADD3 URZ, URZ, URZ, URZ ;  /* 0x0000003f3f3ff290 */ /* 0x000ff6000fffe03f */
[----:B------:R-:W-:Y:S01]  /*3cf80*/  @!UPT UIADD3 URZ, URZ, URZ, URZ ;  /* 0x0000003f3f3ff290 */ /* 0x000fe2000fffe03f */
[----:B------:R-:W-:Y:S01]  /*3cf90*/  STL.64 [R1+0xe0], R8 ;  /* 0x0000e00801007387 */ /* 0x000fe20000100a00 */
[----:B------:R0:W-:Y:S03]  /*3cfa0*/  STL.64 [R1+0xe8], R10 ;  /* 0x0000e80a01007387 */ /* 0x0001e60000100a00 */
[----:B0-----:R-:W3:Y:S01]  /*3cfb0*/  LDL.LU.64 R10, [R1+0x27a8] ;  /* 0x0027a800010a7983 */ /* 0x001ee20000300a00 */
[----:B------:R-:W4:Y:S02]  /*3cfc0*/  LDL.LU.64 R8, [R1+0x27a0] ;  /* 0x0027a00001087983 */ /* 0x000f240000300a00 */
[----:B------:R-:W3:Y:S02]  /*3cfd0*/  LDL.LU R6, [R1+0x279c] ;  /* 0x00279c0001067983 */ /* 0x000ee40000300800 */
[----:B------:R-:W3:Y:S01]  /*3cfe0*/  LDL.LU R7, [R1+0x2798] ;  /* 0x0027980001077983 */ /* 0x000ee20000300800 */
[----:B------:R-:W-:Y:S01]  /*3cff0*/  STL.64 [R1+0x2668], R20 ;  /* 0x0026681401007387 */ /* 0x000fe20000100a00 */
[----:B--2---:R-:W-:Y:S02]  /*3d000*/  STL.64 [R1+0x2630], R26 ;  /* 0x0026301a01007387 */ /* 0x004fe40000100a00 */
[----:B------:R0:W-:Y:S02]  /*3d010*/  STL.64 [R1+0x2628], R24 ;  /* 0x0026281801007387 */ /* 0x0001e40000100a00 */
        /* <DEDUP_REMOVED lines=11> */
[----:B------:R-:W3:Y:S01]  /*3d0d0*/  LDL.LU R12, [R1+0x278c] ;  /* 0x00278c00010c7983 */ /* 0x000ee20000300800 */
[----:B------:R-:W3:Y:S03]  /*3d0e0*/  LDL.LU R13, [R1+0x2788] ;  /* 0x00278800010d7983 */ /* 0x000ee60000300800 */
[----:B------:R0:W-:Y:S02]  /*3d0f0*/  STL.64 [R1+0x2698], R20 ;  /* 0x0026981401007387 */ /* 0x0001e40000100a00 */
[----:B0-----:R-:W-:-:S02]  /*3d100*/  IMAD.MOV.U32 R20, RZ, RZ, R23 ;  /* 0x000000ffff147224 */ /* 0x001fc400078e0017 */
        /* <DEDUP_REMOVED lines=19> */
[----:B------:R-:W-:Y:S02]  /*3d240*/  STL.64 [R1+0x2660], R26 ;  /* 0x0026601a01007387 */ /* 0x000fe40000100a00 */
        /* <DEDUP_REMOVED lines=92> */
[----:B------:R0:W-:Y:S01]  /*3d810*/  STL.64 [R1+0xd0], R16 ;  /* 0x0000d01001007387 */ /* 0x0001e20000100a00 */
[----:B------:R-:W-:Y:S02]  /*3d820*/  STL.64 [R1+0xd8], R18 ;  /* 0x0000d81201007387 */ /* 0x000fe40000100a00 */
[----:B0-----:R-:W-:Y:S02]  /*3d830*/  IMAD.MOV.U32 R16, RZ, RZ, R28 ;  /* 0x000000ffff107224 */ /* 0x001fe400078e001c */
[----:B------:R-:W4:Y:S01]  /*3d840*/  LDL.LU R28, [R1+0x2750] ;  /* 0x00275000011c7983 */ /* 0x000f220000300800 */
        /* <DEDUP_REMOVED lines=43> */
[----:B------:R-:W-:-:S07]  /*3db00*/  IMAD.MOV.U32 R17, RZ, RZ, R14 ;  /* 0x000000ffff117224 */ /* 0x000fce00078e000e */
[C---:B--2---:R-:W-:Y:S01]  /*3db10*/  HMMA.16816.F32.BF16 R16, R4.reuse, R16, R20 ;  /* 0x000000100410723c */ /* 0x044fe20000041814 */
[----:B------:R-:W2:Y:S11]  /*3db20*/  LDL.LU.64 R20, [R1+0x26b0] ;  /* 0x0026b00001147983 */ /* 0x000eb60000300a00 */
[----:B------:R-:W-:Y:S11]  /*3db30*/  @!UPT UIADD3 URZ, URZ, URZ, URZ ;  /* 0x0000003f3f3ff290 */ /* 0x000ff6000fffe03f */
[----:B------:R-:W-:Y:S01]  /*3db40*/  STL.64 [R1+0x360], R16 ;  /* 0x0003601001007387 */ /* 0x000fe20000100a00 */
[----:B------:R-:W-:Y:S02]  /*3db50*/  STL.64 [R1+0x368], R18 ;  /* 0x0003681201007387 */ /* 0x000fe40000100a00 */
[----:B------:R-:W0:Y:S02]  /*3db60*/  LDSM.16.MT88.4 R16, [R15+0x6080] ;  /* 0x006080000f10783b */ /* 0x000e240000004200 */
[----:B0-----:R-:W-:Y:S02]  /*3db70*/  STL.64 [R1+0x2498], R18 ;  /* 0x0024981201007387 */ /* 0x001fe40000100a00 */
[----:B------:R0:W-:Y:S02]  /*3db80*/  STL.64 [R1+0x2490], R16 ;  /* 0x0024901001007387 */ /* 0x0001e40000100a00 */
[----:B0-----:R-:W3:Y:S01]  /*3db90*/  LDL.LU R16, [R1+0x880] ;  /* 0x0008800001107983 */ /* 0x001ee20000300800 */
[----:B------:R-:W3:Y:S01]  /*3dba0*/  LDL.LU R17, [R1+0x884] ;  /* 0x0008840001117983 */ /* 0x000ee20000300800 */
        /* <DEDUP_REMOVED lines=43> */
[----:B----4-:R-:W-:Y:S01]  /*3de60*/  IMAD.MOV.U32 R18, RZ, RZ, R28 ;  /* 0x000000ffff127224 */ /* 0x010fe200078e001c */
[----:B--2---:R-:W-:Y:S11]  /*3de70*/  HMMA.16816.F32.BF16 R20, R4, R24, R20 ;  /* 0x000000180414723c */ /* 0x004ff60000041814 */
[----:B------:R-:W-:Y:S11]  /*3de80*/  @!UPT UIADD3 URZ, URZ, URZ, URZ ;  /* 0x0000003f3f3ff290 */ /* 0x000ff6000fffe03f */
[----:B------:R-:W-:Y:S01]  /*3de90*/  @!UPT UIADD3 URZ, URZ, URZ, URZ ;  /* 0x0000003f3f3ff290 */ /* 0x000fe2000fffe03f */
[----:B------:R-:W-:Y:S01]  /*3dea0*/  STL.64 [R1+0x2f0], R20 ;  /* 0x0002f01401007387 */ /* 0x000fe20000100a00 */
[----:B------:R0:W-:Y:S03]  /*3deb0*/  STL.64 [R1+0x2f8], R22 ;  /* 0x0002f81601007387 */ /* 0x0001e60000100a00 */
[----:B0-----:R-:W2:Y:S01]  /*3dec0*/  LDL.LU.64 R22, [R1+0x2610] ;  /* 0x0026100001167983 */ /* 0x001ea20000300a00 */
[----:B------:R-:W2:Y:S02]  /*3ded0*/  LDL.LU.64 R20, [R1+0x2608] ;  /* 0x0026080001147983 */ /* 0x000ea40000300a00 */
[----:B------:R0:W-:Y:S02]  /*3dee0*/  STL.64 [R1+0x2540], R26 ;  /* 0x0025401a01007387 */ /* 0x0001e40000100a00 */
[----:B0-----:R-:W4:Y:S01]  /*3def0*/  LDL.64 R26, [R1+0x78] ;  /* 0x00007800011a7983 */ /* 0x001f220000100a00 */
[----:B------:R-:W-:-:S07]  /*3df00*/  IMAD.MOV.U32 R19, RZ, RZ, R0 ;  /* 0x000000ffff137224 */ /* 0x000fce00078e0000 */
[----:B---3--:R-:W-:Y:S01]  /*3df10*/  HMMA.16816.F32.BF16 R12, R4, R12, R16 ;  /* 0x0000000c040c723c */ /* 0x008fe20000041810 */
[----:B----4-:R0:W-:Y:S11]  /*3df20*/  STL.64 [R1+0x2598], R26 ;  /* 0x0025981a01007387 */ /* 0x0101f60000100a00 */
[----:B------:R-:W-:Y:S11]  /*3df30*/  @!UPT UIADD3 URZ, URZ, URZ, URZ ;  /* 0x0000003f3f3ff290 */ /* 0x000ff6000fffe03f */
[----:B------:R-:W-:Y:S02]  /*3df40*/  STL.64 [R1+0x2e0], R12 ;  /* 0x0002e00c01007387 */ /* 0x000fe40000100a00 */
[----:B------:R-:W3:Y:S02]  /*3df50*/  LDL.LU R24, [R1+0x830] ;  /* 0x0008300001187983 */ /* 0x000ee40000300800 */
[----:B------:R-:W3:Y:S01]  /*3df60*/  LDL.LU R25, [R1+0x834] ;  /* 0x0008340001197983 */ /* 0x000ee20000300800 */
[----:B0-----:R-:W4:Y:S01]  /*3df70*/  LDL.LU R26, [R1+0x838] ;  /* 0x00083800011a7983 */ /* 0x001f220000300800 */
[----:B------:R-:W4:Y:S02]  /*3df80*/  LDL.LU R27, [R1+0x83c] ;  /* 0x00083c00011b7983 */ /* 0x000f240000300800 */
[----:B------:R-:W2:Y:S02]  /*3df90*/  LDL.LU R16, [R1+0x870] ;  /* 0x0008700001107983 */ /* 0x000ea40000300800 */
[----:B------:R-:W2:Y:S01]  /*3dfa0*/  LDL.LU R17, [R1+0x874] ;  /* 0x0008740001117983 */ /* 0x000ea20000300800 */
[----:B------:R-:W2:Y:S01]  /*3dfb0*/  LDL.LU R18, [R1+0x878] ;  /* 0x0008780001127983 */ /* 0x000ea20000300800 */
[----:B------:R-:W2:Y:S03]  /*3dfc0*/  LDL.LU R19, [R1+0x87c] ;  /* 0x00087c0001137983 */ /* 0x000ea60000300800 */
[----:B----4-:R0:W-:Y:S01]  /*3dfd0*/  STL.64 [R1+0x25a8], R26 ;  /* 0x0025a81a01007387 */ /* 0x0101e20000100a00 */
[----:B---3--:R-:W-:Y:S03]  /*3dfe0*/  STL.64 [R1+0x25a0], R24 ;  /* 0x0025a01801007387 */ /* 0x008fe60000100a00 */
[----:B0-----:R-:W3:Y:S04]  /*3dff0*/  LDL.64 R26, [R1+0x98] ;  /* 0x00009800011a7983 */ /* 0x001ee80000100a00 */
[----:B---3--:R0:W-:Y:S04]  /*3e000*/  STL.64 [R1+0x25b8], R26 ;  /* 0x0025b81a01007387 */ /* 0x0081e80000100a00 */
[----:B0-----:R-:W3:Y:S04]  /*3e010*/  LDL.64 R26, [R1+0xa8] ;  /* 0x0000a800011a7983 */ /* 0x001ee80000100a00 */
[----:B---3--:R0:W-:Y:S04]  /*3e020*/  STL.64 [R1+0x25d0], R26 ;  /* 0x0025d01a01007387 */ /* 0x0081e80000100a00 */
[----:B0-----:R-:W3:Y:S04]  /*3e030*/  LDL.64 R26, [R1+0xb8] ;  /* 0x0000b800011a7983 */ /* 0x001ee80000100a00 */
[----:B---3--:R0:W-:Y:S01]  /*3e040*/  STL.64 [R1+0x25e8], R26 ;  /* 0x0025e81a01007387 */ /* 0x0081e20000100a00 */
[----:B------:R-:W3:Y:S02]  /*3e050*/  LDL.LU R24, [R1+0x7e0] ;  /* 0x0007e00001187983 */ /* 0x000ee40000300800 */
[----:B------:R-:W3:Y:S01]  /*3e060*/  LDL.LU R25, [R1+0x7e4] ;  /* 0x0007e40001197983 */ /* 0x000ee20000300800 */
[----:B0-----:R-:W3:Y:S01]  /*3e070*/  LDL.LU R26, [R1+0x7e8] ;  /* 0x0007e800011a7983 */ /* 0x001ee20000300800 */
[----:B------:R-:W3:Y:S02]  /*3e080*/  LDL.LU R27, [R1+0x7ec] ;  /* 0x0007ec00011b7983 */ /* 0x000ee40000300800 */
[----:B------:R-:W4:Y:S02]  /*3e090*/  LDL R13, [R1+0xb10] ;  /* 0x000b1000010d7983 */ /* 0x000f240000100800 */
[----:B------:R-:W-:-:S02]  /*3e0a0*/  IMAD.MOV.U32 R0, RZ, RZ, R14 ;  /* 0x000000ffff007224 */ /* 0x000fc400078e000e */
[----:B------:R-:W-:Y:S02]  /*3e0b0*/  IMAD.MOV.U32 R28, RZ, RZ, R15 ;  /* 0x000000ffff1c7224 */ /* 0x000fe400078e000f */
[----:B------:R-:W-:Y:S02]  /*3e0c0*/  IMAD.MOV.U32 R14, RZ, RZ, R2 ;  /* 0x000000ffff0e7224 */ /* 0x000fe400078e0002 */
[----:B------:R-:W-:Y:S01]  /*3e0d0*/  IMAD.MOV.U32 R15, RZ, RZ, R3 ;  /* 0x000000ffff0f7224 */ /* 0x000fe200078e0003 */
[----:B----4-:R0:W-:Y:S01]  /*3e0e0*/  STL [R1+0x25b0], R13 ;  /* 0x0025b00d01007387 */ /* 0x0101e20000100800 */
[----:B------:R-:W4:Y:S03]  /*3e0f0*/  LDL.LU R12, [R1+0x840] ;  /* 0x00084000010c7983 */ /* 0x000f260000300800 */
[----:B0-----:R-:W4:Y:S01]  /*3e100*/  LDL.LU R13, [R1+0x844] ;  /* 0x00084400010d7983 */ /* 0x001f220000300800 */
[----:B------:R-:W2:Y:S02]  /*3e110*/  LDL.LU R2, [R1+0x2604] ;  /* 0x0026040001027983 */ /* 0x000ea40000300800 */
[----:B------:R-:W2:Y:S02]  /*3e120*/  LDL.LU R3, [R1+0x2600] ;  /* 0x0026000001037983 */ /* 0x000ea40000300800 */
[----:B------:R-:W-:Y:S01]  /*3e130*/  STL.64 [R1+0x25c8], R14 ;  /* 0x0025c80e01007387 */ /* 0x000fe20000100a00 */
        /* <DEDUP_REMOVED lines=9> */
[----:B------:R-:W-:-:S02]  /*3e1d0*/  IMAD.MOV.U32 R14, RZ, RZ, R3 ;  /* 0x000000ffff0e7224 */ /* 0x000fc400078e0003 */
[----:B------:R-:W-:-:S05]  /*3e1e0*/  IMAD.MOV.U32 R15, RZ, RZ, R2 ;  /* 0x000000ffff0f7224 */ /* 0x000fca00078e0002 */
[----:B------:R0:W-:Y:S01]  /*3e1f0*/  STL.64 [R1+0x25f8], R14 ;  /* 0x0025f80e01007387 */ /* 0x0001e20000100a00 */
[----:B---3--:R-:W-:Y:S03]  /*3e200*/  HMMA.16816.F32.BF16 R4, R4, R8, R24 ;  /* 0x000000080404723c */ /* 0x008fe60000041818 */
[----:B--2---:R-:W-:Y:S01]  /*3e210*/  STL.64 [R1+0x25f0], R12 ;  /* 0x0025f00c01007387 */ /* 0x004fe20000100a00 */
[----:B0-----:R-:W2:Y:S02]  /*3e220*/  LDL.64 R14, [R1+0xc8] ;  /* 0x0000c800010e7983 */ /* 0x001ea40000100a00 */
[----:B------:R-:W-:Y:S02]  /*3e230*/  STL [R1+0x1d40], R28 ;  /* 0x001d401c01007387 */ /* 0x000fe40000100800 */
[----:B------:R-:W-:Y:S11]  /*3e240*/  STL [R1+0x1d28], R0 ;  /* 0x001d280001007387 */ /* 0x000ff60000100800 */
[----:B------:R-:W-:Y:S05]  /*3e250*/  @!UPT UIADD3 URZ, URZ, URZ, URZ ;  /* 0x0000003f3f3ff290 */ /* 0x000fea000fffe03f */
[----:B------:R-:W-:Y:S02]  /*3e260*/  IMAD.MOV.U32 R2, RZ, RZ, R7 ;  /* 0x000000ffff027224 */ /* 0x000fe400078e0007 */
[----:B------:R-:W-:Y:S01]  /*3e270*/  IMAD.MOV.U32 R3, RZ, RZ, R6 ;  /* 0x000000ffff037224 */ /* 0x000fe200078e0006 */
[----:B------:R0:W-:Y:S04]  /*3e280*/  STL.64 [R1+0x2d0], R4 ;  /* 0x0002d00401007387 */ /* 0x0001e80000100a00 */
[----:B0-----:R-:W3:Y:S01]  /*3e290*/  LDL.LU R4, [R1+0x820] ;  /* 0x0008200001047983 */ /* 0x001ee20000300800 */
[----:B------:R-:W3:Y:S02]  /*3e2a0*/  LDL.LU R5, [R1+0x824] ;  /* 0x0008240001057983 */ /* 0x000ee40000300800 */
[----:B------:R-:W3:Y:S02]  /*3e2b0*/  LDL.LU R6, [R1+0x828] ;  /* 0x0008280001067983 */ /* 0x000ee40000300800 */
[----:B------:R-:W-:Y:S01]  /*3e2c0*/  STL [R1+0x1d48], R2 ;  /* 0x001d480201007387 */ /* 0x000fe20000100800 */
[----:B------:R-:W-:Y:S01]  /*3e2d0*/  STL [R1+0x1d44], R3 ;  /* 0x001d440301007387 */ /* 0x000fe20000100800 */
[----:B--2---:R-:W-:Y:S01]  /*3e2e0*/  HMMA.16816.F32.BF16 R24, R20, R14, R16 ;  /* 0x0000000e1418723c */ /* 0x004fe20000041810 */
[----:B------:R-:W-:-:S06]  /*3e2f0*/  IMAD.MOV.U32 R9, RZ, RZ, R15 ;  /* 0x000000ffff097224 */ /* 0x000fcc00078e000f */
[----:B------:R-:W-:Y:S02]  /*3e300*/  IMAD.MOV.U32 R16, RZ, RZ, R14 ;  /* 0x000000ffff107224 */ /* 0x000fe400078e000e */
[----:B------:R-:W2:Y:S01]  /*3e310*/  LDL.LU.64 R14, [R1+0x25f8] ;  /* 0x0025f800010e7983 */ /* 0x000ea20000300a00 */
[----:B------:R-:W2:Y:S11]  /*3e320*/  LDL.LU.64 R12, [R1+0x25f0] ;  /* 0x0025f000010c7983 */ /* 0x000eb60000300a00 */
[----:B------:R-:W-:Y:S02]  /*3e330*/  @!UPT UIADD3 URZ, URZ, URZ, URZ ;  /* 0x0000003f3f3ff290 */ /* 0x000fe4000fffe03f */
[----:B------:R-:W-:Y:S01]  /*3e340*/  STL.64 [R1+0xa20], R24 ;  /* 0x000a201801007387 */ /* 0x000fe20000100a00 */
[----:B------:R0:W-:Y:S03]  /*3e350*/  STL.64 [R1+0xa28], R26 ;  /* 0x000a281a01007387 */ /* 0x0001e60000100a00 */
[----:B0-----:R-:W2:Y:S01]  /*3e360*/  LDL.LU.64 R26, [R1+0x25e8] ;  /* 0x0025e800011a7983 */ /* 0x001ea20000300a00 */
[----:B------:R-:W-:Y:S02]  /*3e370*/  IMAD.MOV.U32 R7, RZ, RZ, R29 ;  /* 0x000000ffff077224 */ /* 0x000fe400078e001d */
[----:B------:R-:W-:Y:S02]  /*3e380*/  IMAD.MOV.U32 R29, RZ, RZ, R24 ;  /* 0x000000ffff1d7224 */ /* 0x000fe400078e0018 */
[----:B------:R-:W-:Y:S03]  /*3e390*/  STL [R1+0x24e8], R9 ;  /* 0x0024e80901007387 */ /* 0x000fe60000100800 */
        /* <DEDUP_REMOVED lines=20> */
[----:B------:R0:W-:Y:S01]  /*3e4e0*/  STL.64 [R1+0x24e0], R18 ;  /* 0x0024e01201007387 */ /* 0x0001e20000100a00 */
[----:B------:R-:W-:Y:S03]  /*3e4f0*/  STL.64 [R1+0x24d8], R16 ;  /* 0x0024d81001007387 */ /* 0x000fe60000100a00 */
[----:B0-----:R-:W4:Y:S04]  /*3e500*/  LDL R18, [R1+0x88] ;  /* 0x0000880001127983 */ /* 0x001f280000100800 */
[----:B------:R-:W4:Y:S01]  /*3e510*/  LDL R19, [R1+0x8c] ;  /* 0x00008c0001137983 */ /* 0x000f220000100800 */
[C---:B--2---:R-:W-:Y:S01]  /*3e520*/  HMMA.16816.F32.BF16 R12, R20.reuse, R26, R12 ;  /* 0x0000001a140c723c */ /* 0x044fe2000004180c */
[----:B------:R-:W-:Y:S11]  /*3e530*/  IMAD.MOV.U32 R29, RZ, RZ, R27 ;  /* 0x000000ffff1d7224 */ /* 0x000ff600078e001b */
[----:B------:R-:W-:Y:S11]  /*3e540*/  @!UPT UIADD3 URZ, URZ, URZ, URZ ;  /* 0x0000003f3f3ff290 */ /* 0x000ff6000fffe03f */
[----:B------:R0:W-:Y:S01]  /*3e550*/  STL.64 [R1+0x9f0], R12 ;  /* 0x0009f00c01007387 */ /* 0x0001e20000100a00 */
[----:B------:R1:W-:Y:S03]  /*3e560*/  STL.64 [R1+0x9f8], R14 ;  /* 0x0009f80e01007387 */ /* 0x0003e60000100a00 */
[----:B0-----:R-:W2:Y:S01]  /*3e570*/  LDL.LU R13, [R1+0x25b0] ;  /* 0x0025b000010d7983 */ /* 0x001ea20000300800 */
[----:B-1----:R-:W-:Y:S02]  /*3e580*/  IMAD.MOV.U32 R14, RZ, RZ, R26 ;  /* 0x000000ffff0e7224 */ /* 0x002fe400078e001a */
[----:B------:R-:W4:Y:S02]  /*3e590*/  LDL.LU.64 R26, [R1+0x25a8] ;  /* 0x0025a800011a7983 */ /* 0x000f240000300a00 */
[----:B------:R-:W4:Y:S02]  /*3e5a0*/  LDL.LU.64 R24, [R1+0x25a0] ;  /* 0x0025a00001187983 */ /* 0x000f240000300a00 */
[C---:B----4-:R-:W-:Y:S01]  /*3e5b0*/  HMMA.16816.F32.BF16 R16, R20.reuse, R18, R24 ;  /* 0x000000121410723c */ /* 0x050fe20000041818 */
[----:B------:R-:W3:Y:S11]  /*3e5c0*/  LDL.LU.64 R26, [R1+0x2598] ;  /* 0x00259800011a7983 */ /* 0x000ef60000300a00 */
[----:B------:R-:W-:Y:S11]  /*3e5d0*/  @!UPT UIADD3 URZ, URZ, URZ, URZ ;  /* 0x0000003f3f3ff290 */ /* 0x000ff6000fffe03f */
[----:B------:R0:W-:Y:S01]  /*3e5e0*/  STL.64 [R1+0x9d0], R16 ;  /* 0x0009d01001007387 */ /* 0x0001e20000100a00 */
[----:B------:R1:W-:Y:S02]  /*3e5f0*/  STL.64 [R1+0x9d8], R18 ;  /* 0x0009d81201007387 */ /* 0x0003e40000100a00 */
[----:B0-----:R-:W-:Y:S02]  /*3e600*/  IMAD.MOV.U32 R16, RZ, RZ, R10 ;  /* 0x000000ffff107224 */ /* 0x001fe400078e000a */
[----:B------:R-:W-:Y:S01]  /*3e610*/  IMAD.MOV.U32 R17, RZ, RZ, R11 ;  /* 0x000000ffff117224 */ /* 0x000fe200078e000b */
[----:B---3--:R-:W-:Y:S11]  /*3e620*/  HMMA.16816.F32.BF16 R4, R20, R26, R4 ;  /* 0x0000001a1404723c */ /* 0x008ff60000041804 */
[----:B------:R-:W-:Y:S11]  /*3e630*/  @!UPT UIADD3 URZ, URZ, URZ, URZ ;  /* 0x0000003f3f3ff290 */ /* 0x000ff6000fffe03f */
[----:B------:R-:W-:Y:S01]  /*3e640*/  @!UPT UIADD3 URZ, URZ, URZ, URZ ;  /* 0x0000003f3f3ff290 */ /* 0x000fe2000fffe03f */
[----:B------:R-:W-:Y:S01]  /*3e650*/  STL.64 [R1+0x9c0], R4 ;  /* 0x0009c00401007387 */ /* 0x000fe20000100a00 */
[----:B------:R-:W-:Y:S02]  /*3e660*/  STL.64 [R1+0x9c8], R6 ;  /* 0x0009c80601007387 */ /* 0x000fe40000100a00 */
[----:B------:R-:W3:Y:S02]  /*3e670*/  LDL.LU R10, [R1+0x2594] ;  /* 0x00259400010a7983 */ /* 0x000ee40000300800 */
[----:B------:R-:W4:Y:S01]  /*3e680*/  LDL.LU R11, [R1+0x2590] ;  /* 0x00259000010b7983 */ /* 0x000f220000300800 */
[----:B-1----:R-:W3:Y:S01]  /*3e690*/  LDL.LU R18, [R1+0x938] ;  /* 0x0009380001127983 */ /* 0x002ee20000300800 */
[----:B------:R-:W3:Y:S02]  /*3e6a0*/  LDL.LU R19, [R1+0x93c] ;  /* 0x00093c0001137983 */ /* 0x000ee40000300800 */
[----:B------:R-:W-:Y:S02]  /*3e6b0*/  IMAD.MOV.U32 R8, RZ, RZ, R26 ;  /* 0x000000ffff087224 */ /* 0x000fe400078e001a */
[----:B------:R-:W-:Y:S01]  /*3e6c0*/  IMAD.MOV.U32 R3, RZ, RZ, R27 ;  /* 0x000000ffff037224 */ /* 0x000fe200078e001b */
[----:B--2---:R-:W0:Y:S04]  /*3e6d0*/  LDSM.16.MT88.4 R4, [R13+0x6100] ;  /* 0x006100000d04783b */ /* 0x004e280000004200 */
[----:B---3--:R1:W-:Y:S01]  /*3e6e0*/  STL.64 [R1+0x24f8], R18 ;  /* 0x0024f81201007387 */ /* 0x0083e20000100a00 */
[----:B------:R2:W-:Y:S03]  /*3e6f0*/  STL.64 [R1+0x24f0], R16 ;  /* 0x0024f01001007387 */ /* 0x0005e60000100a00 */
[----:B-1----:R-:W3:Y:S01]  /*3e700*/  LDL.64 R18, [R1+0x8] ;  /* 0x0000080001127983 */ /* 0x002ee20000100a00 */
[----:B--2---:R-:W-:-:S02]  /*3e710*/  IMAD.MOV.U32 R16, RZ, RZ, R10 ;  /* 0x000000ffff107224 */ /* 0x004fc400078e000a */
[----:B----4-:R-:W-:Y:S01]  /*3e720*/  IMAD.MOV.U32 R17, RZ, RZ, R11 ;  /* 0x000000ffff117224 */ /* 0x010fe200078e000b */
[----:B---3--:R1:W-:Y:S01]  /*3e730*/  STL.64 [R1+0x2510], R18 ;  /* 0x0025101201007387 */ /* 0x0083e20000100a00 */
[----:B------:R-:W2:Y:S02]  /*3e740*/  LDL.LU R10, [R1+0x258c] ;  /* 0x00258c00010a7983 */ /* 0x000ea40000300800 */
[----:B------:R-:W3:Y:S01]  /*3e750*/  LDL.LU R11, [R1+0x2588] ;  /* 0x00258800010b7983 */ /* 0x000ee20000300800 */
[----:B-1----:R-:W4:Y:S01]  /*3e760*/  LDL.LU R18, [R1+0x958] ;  /* 0x0009580001127983 */ /* 0x002f220000300800 */
[----:B------:R-:W4:Y:S02]  /*3e770*/  LDL.LU R19, [R1+0x95c] ;  /* 0x00095c0001137983 */ /* 0x000f240000300800 */
[----:B------:R-:W4:Y:S02]  /*3e780*/  LDL.LU R24, [R1+0x970] ;  /* 0x0009700001187983 */ /* 0x000f240000300800 */
[----:B------:R-:W4:Y:S02]  /*3e790*/  LDL.LU R25, [R1+0x974] ;  /* 0x0009740001197983 */ /* 0x000f240000300800 */
[----:B--2---:R-:W-:-:S02]  /*3e7a0*/  IMAD.MOV.U32 R26, RZ, RZ, R10 ;  /* 0x000000ffff1a7224 */ /* 0x004fc400078e000a */
[----:B---3--:R-:W-:Y:S01]  /*3e7b0*/  IMAD.MOV.U32 R27, RZ, RZ, R11 ;  /* 0x000000ffff1b7224 */ /* 0x008fe200078e000b */
[----:B------:R-:W2:Y:S01]  /*3e7c0*/  LDL.LU R10, [R1+0x2584] ;  /* 0x00258400010a7983 */ /* 0x000ea20000300800 */
[----:B------:R-:W3:Y:S03]  /*3e7d0*/  LDL.LU R11, [R1+0x2580] ;  /* 0x00258000010b7983 */ /* 0x000ee60000300800 */
[----:B------:R1:W-:Y:S04]  /*3e7e0*/  STL.64 [R1+0x2550], R26 ;  /* 0x0025501a01007387 */ /* 0x0003e80000100a00 */
[----:B----4-:R4:W-:Y:S04]  /*3e7f0*/  STL.64 [R1+0x2548], R24 ;  /* 0x0025481801007387 */ /* 0x0109e80000100a00 */
[----:B-1----:R-:W2:Y:S04]  /*3e800*/  LDL.64 R26, [R1+0x48] ;  /* 0x00004800011a7983 */ /* 0x002ea80000100a00 */
[----:B--2---:R1:W-:Y:S01]  /*3e810*/  STL.64 [R1+0x2560], R26 ;  /* 0x0025601a01007387 */ /* 0x0043e20000100a00 */
[----:B----4-:R-:W2:Y:S02]  /*3e820*/  LDL.LU R24, [R1+0x990] ;  /* 0x0009900001187983 */ /* 0x010ea40000300800 */
[----:B------:R-:W2:Y:S02]  /*3e830*/  LDL.LU R25, [R1+0x994] ;  /* 0x0009940001197983 */ /* 0x000ea40000300800 */
[----:B-1----:R-:W-:-:S02]  /*3e840*/  IMAD.MOV.U32 R26, RZ, RZ, R10 ;  /* 0x000000ffff1a7224 */ /* 0x002fc400078e000a */
[----:B---3--:R-:W-:Y:S01]  /*3e850*/  IMAD.MOV.U32 R27, RZ, RZ, R11 ;  /* 0x000000ffff1b7224 */ /* 0x008fe200078e000b */
[----:B------:R-:W3:Y:S01]  /*3e860*/  LDL.LU R10, [R1+0x257c] ;  /* 0x00257c00010a7983 */ /* 0x000ee20000300800 */
[----:B------:R-:W3:Y:S03]  /*3e870*/  LDL.LU R11, [R1+0x2578] ;  /* 0x00257800010b7983 */ /* 0x000ee60000300800 */
[----:B------:R1:W-:Y:S04]  /*3e880*/  STL.64 [R1+0x2570], R26 ;  /* 0x0025701a01007387 */ /* 0x0003e80000100a00 */
[----:B--2---:R-:W-:Y:S01]  /*3e890*/  STL.64 [R1+0x2568], R24 ;  /* 0x0025681801007387 */ /* 0x004fe20000100a00 */
[----:B-1----:R-:W2:Y:S02]  /*3e8a0*/  LDL.64 R26, [R1+0x68] ;  /* 0x00006800011a7983 */ /* 0x002ea40000100a00 */
[----:B------:R1:W-:Y:S02]  /*3e8b0*/  STL.64 [R1+0x2520], R18 ;  /* 0x0025201201007387 */ /* 0x0003e40000100a00 */
[----:B------:R-:W-:Y:S01]  /*3e8c0*/  STL.64 [R1+0x2518], R16 ;  /* 0x0025181001007387 */ /* 0x000fe20000100a00 */
[----:B-1----:R-:W4:Y:S04]  /*3e8d0*/  LDL.64 R18, [R1+0x28] ;  /* 0x0000280001127983 */ /* 0x002f280000100a00 */
[----:B----4-:R1:W-:Y:S04]  /*3e8e0*/  STL.64 [R1+0x2538], R18 ;  /* 0x0025381201007387 */ /* 0x0103e80000100a00 */
[----:B-1----:R-:W4:Y:S04]  /*3e8f0*/  LDL.64 R18, [R1+0x38] ;  /* 0x0000380001127983 */ /* 0x002f280000100a00 */
[----:B----4-:R1:W-:Y:S01]  /*3e900*/  STL.64 [R1+0x2558], R18 ;  /* 0x0025581201007387 */ /* 0x0103e20000100a00 */
[----:B------:R-:W4:Y:S02]  /*3e910*/  LDL.LU R16, [R1+0x980] ;  /* 0x0009800001107983 */ /* 0x000f240000300800 */
[----:B------:R-:W4:Y:S01]  /*3e920*/  LDL.LU R17, [R1+0x984] ;  /* 0x0009840001117983 */ /* 0x000f220000300800 */
[----:B-1----:R-:W4:Y:S01]  /*3e930*/  LDL.LU R18, [R1+0x988] ;  /* 0x0009880001127983 */ /* 0x002f220000300800 */
[----:B------:R-:W4:Y:S02]  /*3e940*/  LDL.LU R19, [R1+0x98c] ;  /* 0x00098c0001137983 */ /* 0x000f240000300800 */
[----:B---3--:R-:W-:Y:S02]  /*3e950*/  STL.64 [R1+0x24a8], R10 ;  /* 0x0024a80a01007387 */ /* 0x008fe40000100a00 */
[----:B------:R1:W-:Y:S02]  /*3e960*/  STL [R1+0x24a0], R8 ;  /* 0x0024a00801007387 */ /* 0x0003e40000100800 */
[----:B-1----:R-:W2:Y:S01]  /*3e970*/  LDL.LU R8, [R1+0x9a0] ;  /* 0x0009a00001087983 */ /* 0x002ea20000300800 */
[----:B------:R-:W2:Y:S02]  /*3e980*/  LDL.LU R9, [R1+0x9a4] ;  /* 0x0009a40001097983 */ /* 0x000ea40000300800 */
[----:B------:R-:W2:Y:S02]  /*3e990*/  LDL.LU R10, [R1+0x9a8] ;  /* 0x0009a800010a7983 */ /* 0x000ea40000300800 */
[----:B------:R-:W2:Y:S01]  /*3e9a0*/  LDL.LU R11, [R1+0x9ac] ;  /* 0x0009ac00010b7983 */ /* 0x000ea20000300800 */
[----:B0-----:R0:W-:Y:S01]  /*3e9b0*/  STL.64 [R1+0x2368], R6 ;  /* 0x0023680601007387 */ /* 0x0011e20000100a00 */
[----:B------:R-:W-:Y:S03]  /*3e9c0*/  STL.64 [R1+0x2360], R4 ;  /* 0x0023600401007387 */ /* 0x000fe60000100a00 */
[----:B0-----:R-:W3:Y:S01]  /*3e9d0*/  LDL.64 R6, [R1+0x58] ;  /* 0x0000580001067983 */ /* 0x001ee20000100a00 */
[----:B--2---:R-:W-:Y:S11]  /*3e9e0*/  HMMA.16816.F32.BF16 R8, R20, R26, R8 ;  /* 0x0000001a1408723c */ /* 0x004ff60000041808 */
[----:B------:R-:W-:Y:S11]  /*3e9f0*/  @!UPT UIADD3 URZ, URZ, URZ, URZ ;  /* 0x0000003f3f3ff290 */ /* 0x000ff6000fffe03f */
[----:B------:R-:W-:Y:S01]  /*3ea00*/  @!UPT UIADD3 URZ, URZ, URZ, URZ ;  /* 0x0000003f3f3ff290 */ /* 0x000fe2000fffe03f */
[----:B------:R0:W-:Y:S01]  /*3ea10*/  STL.64 [R1+0x9a0], R8 ;  /* 0x0009a00801007387 */ /* 0x0001e20000100a00 */
[----:B------:R1:W-:Y:S02]  /*3ea20*/  STL.64 [R1+0x9a8], R10 ;  /* 0x0009a80a01007387 */ /* 0x0003e40000100a00 */
[----:B0-----:R-:W-:Y:S02]  /*3ea30*/  IMAD.MOV.U32 R8, RZ, RZ, R27 ;  /* 0x000000ffff087224 */ /* 0x001fe400078e001b */
[----:B-1----:R-:W-:Y:S02]  /*3ea40*/  IMAD.MOV.U32 R10, RZ, RZ, R26 ;  /* 0x000000ffff0a7224 */ /* 0x002fe400078e001a */
[----:B------:R-:W2:Y:S01]  /*3ea50*/  LDL.LU.64 R26, [R1+0x2570] ;  /* 0x00257000011a7983 */ /* 0x000ea20000300a00 */
[----:B------:R-:W2:Y:S02]  /*3ea60*/  LDL.LU.64 R24, [R1+0x2568] ;  /* 0x0025680001187983 */ /* 0x000ea40000300a00 */
[----:B---3--:R-:W-:-:S02]  /*3ea70*/  IMAD.MOV.U32 R11, RZ, RZ, R7 ;  /* 0x000000ffff0b7224 */ /* 0x008fc400078e0007 */
[----:B------:R-:W-:Y:S01]  /*3ea80*/  IMAD.MOV.U32 R15, RZ, RZ, R6 ;  /* 0x000000ffff0f7224 */ /* 0x000fe200078e0006 */
[C---:B--2---:R-:W-:Y:S11]  /*3ea90*/  HMMA.16816.F32.BF16 R24, R20.reuse, R6, R24 ;  /* 0x000000061418723c */ /* 0x044ff60000041818 */
[----:B------:R-:W-:Y:S11]  /*3eaa0*/  @!UPT UIADD3 URZ, URZ, URZ, URZ ;  /* 0x0000003f3f3ff290 */ /* 0x000ff6000fffe03f */
[----:B------:R-:W-:Y:S01]  /*3eab0*/  @!UPT UIADD3 URZ, URZ, URZ, URZ ;  /* 0x0000003f3f3ff290 */ /* 0x000fe2000fffe03f */
[----:B------:R-:W-:Y:S01]  /*3eac0*/  STL.64 [R1+0x990], R24 ;  /* 0x0009901801007387 */ /* 0x000fe20000100a00 */
[----:B------:R0:W-:Y:S03]  /*3ead0*/  STL.64 [R1+0x998], R26 ;  /* 0x0009981a01007387 */ /* 0x0001e60000100a00 */
[----:B0-----:R-:W4:Y:S01]  /*3eae0*/  LDL.LU.64 R26, [R1+0x2560] ;  /* 0x00256000011a7983 */ /* 0x001f220000300a00 */
[----:B------:R-:W-:Y:S02]  /*3eaf0*/  STL.64 [R1+0x2530], R10 ;  /* 0x0025300a01007387 */ /* 0x000fe40000100a00 */
[----:B------:R0:W-:Y:S02]  /*3eb00*/  STL [R1+0x2528], R8 ;  /* 0x0025280801007387 */ /* 0x0001e40000100800 */
        /* <DEDUP_REMOVED lines=8> */
[C---:B----4-:R-:W-:Y:S01]  /*3eb90*/  HMMA.16816.F32.BF16 R16, R20.reuse, R26, R16 ;  /* 0x0000001a1410723c */ /* 0x050fe20000041810 */
[----:B--2---:R0:W-:Y:S01]  /*3eba0*/  STL.64 [R1+0x2380], R6 ;  /* 0x0023800601007387 */ /* 0x0041e20000100a00 */
[----:B---3--:R1:W-:Y:S03]  /*3ebb0*/  STL.64 [R1+0x2378], R4 ;  /* 0x0023780401007387 */ /* 0x0083e60000100a00 */
[----:B0-----:R-:W2:Y:S11]  /*3ebc0*/  LDL.64 R6, [R1+0x18] ;  /* 0x0000180001067983 */ /* 0x001eb60000100a00 */
[----:B------:R-:W-:Y:S07]  /*3ebd0*/  @!UPT UIADD3 URZ, URZ, URZ, URZ ;  /* 0x0000003f3f3ff290 */ /* 0x000fee000fffe03f */
[----:B------:R-:W-:Y:S02]  /*3ebe0*/  STL.64 [R1+0x980], R16 ;  /* 0x0009801001007387 */ /* 0x000fe40000100a00 */
[----:B------:R0:W-:Y:S02]  /*3ebf0*/  STL.64 [R1+0x988], R18 ;  /* 0x0009881201007387 */ /* 0x0001e40000100a00 */
[----:B-1----:R-:W-:Y:S02]  /*3ec00*/  IMAD.MOV.U32 R5, RZ, RZ, R26 ;  /* 0x000000ffff057224 */ /* 0x002fe400078e001a */
[----:B------:R-:W-:Y:S01]  /*3ec10*/  IMAD.MOV.U32 R4, RZ, RZ, R27 ;  /* 0x000000ffff047224 */ /* 0x000fe200078e001b */
[----:B0-----:R-:W3:Y:S01]  /*3ec20*/  LDL.LU.64 R18, [R1+0x2558] ;  /* 0x0025580001127983 */ /* 0x001ee20000300a00 */
[----:B------:R-:W3:Y:S02]  /*3ec30*/  LDL.LU.64 R26, [R1+0x2550] ;  /* 0x00255000011a7983 */ /* 0x000ee40000300a00 */
[----:B------:R-:W3:Y:S02]  /*3ec40*/  LDL.LU.64 R24, [R1+0x2548] ;  /* 0x0025480001187983 */ /* 0x000ee40000300a00 */
[----:B------:R-:W4:Y:S01]  /*3ec50*/  LDL R12, [R1+0x1954] ;  /* 0x00195400010c7983 */ /* 0x000f220000100800 */
[----:B------:R-:W-:Y:S01]  /*3ec60*/  STL.64 [R1+0x2508], R14 ;  /* 0x0025080e01007387 */ /* 0x000fe20000100a00 */
[----:B---3--:R-:W-:Y:S03]  /*3ec70*/  HMMA.16816.F32.BF16 R24, R20, R18, R24 ;  /* 0x000000121418723c */ /* 0x008fe60000041818 */
[----:B----4-:R0:W-:Y:S04]  /*3ec80*/  STL.64 [R1+0x2500], R12 ;  /* 0x0025000c01007387 */ /* 0x0101e80000100a00 */
[----:B0-----:R-:W3:Y:S01]  /*3ec90*/  LDL.LU R12, [R1+0x940] ;  /* 0x00094000010c7983 */ /* 0x001ee20000300800 */
[----:B------:R-:W3:Y:S02]  /*3eca0*/  LDL.LU R13, [R1+0x944] ;  /* 0x00094400010d7983 */ /* 0x000ee40000300800 */
[----:B------:R-:W3:Y:S02]  /*3ecb0*/  LDL.LU R14, [R1+0x948] ;  /* 0x00094800010e7983 */ /* 0x000ee40000300800 */
[----:B------:R-:W3:Y:S11]  /*3ecc0*/  LDL.LU R15, [R1+0x94c] ;  /* 0x00094c00010f7983 */ /* 0x000ef60000300800 */
[----:B------:R0:W-:Y:S01]  /*3ecd0*/  STL.64 [R1+0x970], R24 ;  /* 0x0009701801007387 */ /* 0x0001e20000100a00 */
[----:B------:R1:W-:Y:S02]  /*3ece0*/  STL.64 [R1+0x978], R26 ;  /* 0x0009781a01007387 */ /* 0x0003e40000100a00 */
[----:B0-----:R-:W-:Y:S01]  /*3ecf0*/  IMAD.MOV.U32 R25, RZ, RZ, R18 ;  /* 0x000000ffff197224 */ /* 0x001fe200078e0012 */
[----:B-1----:R-:W4:Y:S01]  /*3ed00*/  LDL.LU.64 R26, [R1+0x2540] ;  /* 0x00254000011a7983 */ /* 0x002f220000300a00 */
[----:B------:R-:W-:-:S02]  /*3ed10*/  IMAD.MOV.U32 R24, RZ, RZ, R19 ;  /* 0x000000ffff187224 */ /* 0x000fc400078e0013 */
[----:B------:R-:W2:Y:S02]  /*3ed20*/  LDL.LU.64 R18, [R1+0x2538] ;  /* 0x0025380001127983 */ /* 0x000ea40000300a00 */
[C---:B--2---:R-:W-:Y:S01]  /*3ed30*/  HMMA.16816.F32.BF16 R8, R20.reuse, R18, R8 ;  /* 0x000000121408723c */ /* 0x044fe20000041808 */
[----:B------:R-:W-:Y:S11]  /*3ed40*/  IMAD.MOV.U32 R28, RZ, RZ, R18 ;  /* 0x000000ffff1c7224 */ /* 0x000ff600078e0012 */
[----:B------:R-:W-:Y:S11]  /*3ed50*/  @!UPT UIADD3 URZ, URZ, URZ, URZ ;  /* 0x0000003f3f3ff290 */ /* 0x000ff6000fffe03f */
[----:B------:R0:W-:Y:S01]  /*3ed60*/  STL.64 [R1+0x960], R8 ;  /* 0x0009600801007387 */ /* 0x0001e20000100a00 */
[----:B------:R1:W-:Y:S02]  /*3ed70*/  STL.64 [R1+0x968], R10 ;  /* 0x0009680a01007387 */ /* 0x0003e40000100a00 */
[----:B0-----:R-:W-:Y:S01]  /*3ed80*/  IMAD.MOV.U32 R9, RZ, RZ, R19 ;  /* 0x000000ffff097224 */ /* 0x001fe200078e0013 */
[----:B-1----:R-:W2:Y:S01]  /*3ed90*/  LDL.LU.64 R10, [R1+0x2530] ;  /* 0x00253000010a7983 */ /* 0x002ea20000300a00 */
[----:B------:R-:W2:Y:S02]  /*3eda0*/  LDL.LU R8, [R1+0x2528] ;  /* 0x0025280001087983 */ /* 0x000ea40000300800 */
[----:B------:R-:W2:Y:S02]  /*3edb0*/  LDL.LU.64 R18, [R1+0x2520] ;  /* 0x0025200001127983 */ /* 0x000ea40000300a00 */
[----:B------:R-:W2:Y:S02]  /*3edc0*/  LDL.LU.64 R16, [R1+0x2518] ;  /* 0x0025180001107983 */ /* 0x000ea40000300a00 */
[C---:B--2---:R-:W-:Y:S11]  /*3edd0*/  HMMA.16816.F32.BF16 R16, R20.reuse, R6, R16 ;  /* 0x000000061410723c */ /* 0x044ff60000041810 */
[----:B------:R-:W-:Y:S11]  /*3ede0*/  @!UPT UIADD3 URZ, URZ, URZ, URZ ;  /* 0x0000003f3f3ff290 */ /* 0x000ff6000fffe03f */
[----:B------:R-:W-:Y:S01]  /*3edf0*/  @!UPT UIADD3 URZ, URZ, URZ, URZ ;  /* 0x0000003f3f3ff290 */ /* 0x000fe2000fffe03f */
[----:B------:R-:W-:Y:S01]  /*3ee00*/  STL.64 [R1+0x900], R16 ;  /* 0x0009001001007387 */ /* 0x000fe20000100a00 */
[----:B------:R0:W-:Y:S03]  /*3ee10*/  STL.64 [R1+0x908], R18 ;  /* 0x0009081201007387 */ /* 0x0001e60000100a00 */
[----:B0-----:R-:W3:Y:S01]  /*3ee20*/  LDL.LU.64 R18, [R1+0x2510] ;  /* 0x0025100001127983 */ /* 0x001ee20000300a00 */
[----:B------:R-:W-:Y:S01]  /*3ee30*/  STL.64 [R1+0x2390], R6 ;  /* 0x0023900601007387 */ /* 0x000fe20000100a00 */
[----:B---3--:R-:W-:Y:S01]  /*3ee40*/  HMMA.16816.F32.BF16 R12, R20, R18, R12 ;  /* 0x00000012140c723c */ /* 0x008fe2000004180c */
[----:B------:R-:W-:Y:S02]  /*3ee50*/  IMAD.MOV.U32 R2, RZ, RZ, R18 ;  /* 0x000000ffff027224 */ /* 0x000fe400078e0012 */
[----:B------:R-:W-:Y:S11]  /*3ee60*/  IMAD.MOV.U32 R0, RZ, RZ, R19 ;  /* 0x000000ffff007224 */ /* 0x000ff600078e0013 */
[----:B------:R-:W-:Y:S09]  /*3ee70*/  @!UPT UIADD3 URZ, URZ, URZ, URZ ;  /* 0x0000003f3f3ff290 */ /* 0x000ff2000fffe03f */
[----:B------:R-:W-:Y:S01]  /*3ee80*/  STL.64 [R1+0x8f0], R12 ;  /* 0x0008f00c01007387 */ /* 0x000fe20000100a00 */
[----:B------:R0:W-:Y:S03]  /*3ee90*/  STL.64 [R1+0x8f8], R14 ;  /* 0x0008f80e01007387 */ /* 0x0001e60000100a00 */
[----:B0-----:R-:W2:Y:S01]  /*3eea0*/  LDL.LU.64 R14, [R1+0x2508] ;  /* 0x00250800010e7983 */ /* 0x001ea20000300a00 */
[----:B------:R-:W3:Y:S02]  /*3eeb0*/  LDL.LU.64 R12, [R1+0x2500] ;  /* 0x00250000010c7983 */ /* 0x000ee40000300a00 */
[----:B------:R-:W4:Y:S02]  /*3eec0*/  LDL.LU.64 R18, [R1+0x24f8] ;  /* 0x0024f80001127983 */ /* 0x000f240000300a00 */
[----:B------:R-:W4:Y:S02]  /*3eed0*/  LDL.LU.64 R16, [R1+0x24f0] ;  /* 0x0024f00001107983 */ /* 0x000f240000300a00 */
[----:B------:R-:W-:-:S02]  /*3eee0*/  IMAD.MOV.U32 R6, RZ, RZ, R28 ;  /* 0x000000ffff067224 */ /* 0x000fc400078e001c */
[----:B------:R-:W-:Y:S01]  /*3eef0*/  IMAD.MOV.U32 R7, RZ, RZ, R9 ;  /* 0x000000ffff077224 */ /* 0x000fe200078e0009 */
[----:B------:R-:W2:Y:S01]  /*3ef00*/  LDL.LU R28, [R1+0x24ec] ;  /* 0x0024ec00011c7983 */ /* 0x000ea20000300800 */
[----:B------:R-:W2:Y:S03]  /*3ef10*/  LDL.LU R9, [R1+0x24e8] ;  /* 0x0024e80001097983 */ /* 0x000ea60000300800 */
[----:B------:R0:W-:Y:S02]  /*3ef20*/  STL.64 [R1+0x23a8], R6 ;  /* 0x0023a80601007387 */ /* 0x0001e40000100a00 */
[----:B0-----:R-:W-:Y:S02]  /*3ef30*/  IMAD.MOV.U32 R6, RZ, RZ, R25 ;  /* 0x000000ffff067224 */ /* 0x001fe400078e0019 */
[----:B------:R-:W-:Y:S01]  /*3ef40*/  IMAD.MOV.U32 R7, RZ, RZ, R24 ;  /* 0x000000ffff077224 */ /* 0x000fe200078e0018 */
[----:B----4-:R-:W-:Y:S11]  /*3ef50*/  HMMA.16816.F32.BF16 R16, R20, R26, R16 ;  /* 0x0000001a1410723c */ /* 0x010ff60000041810 */
[----:B------:R-:W-:Y:S11]  /*3ef60*/  @!UPT UIADD3 URZ, URZ, URZ, URZ ;  /* 0x0000003f3f3ff290 */ /* 0x000ff6000fffe03f */
[----:B------:R-:W-:Y:S01]  /*3ef70*/  @!UPT UIADD3 URZ, URZ, URZ, URZ ;  /* 0x0000003f3f3ff290 */ /* 0x000fe2000fffe03f */
[----:B------:R-:W-:Y:S01]  /*3ef80*/  STL.64 [R1+0x820], R16 ;  /* 0x0008201001007387 */ /* 0x000fe20000100a00 */
[----:B------:R0:W-:Y:S03]  /*3ef90*/  STL.64 [R1+0x828], R18 ;  /* 0x0008281201007387 */ /* 0x0001e60000100a00 */
[----:B0-----:R-:W4:Y:S01]  /*3efa0*/  LDL.LU.64 R18, [R1+0x24e0] ;  /* 0x0024e00001127983 */ /* 0x001f220000300a00 */
[----:B------:R-:W2:Y:S02]  /*3efb0*/  LDL.LU.64 R16, [R1+0x24d8] ;  /* 0x0024d80001107983 */ /* 0x000ea40000300a00 */
[----:B------:R-:W-:Y:S02]  /*3efc0*/  STL.64 [R1+0x23c0], R6 ;  /* 0x0023c00601007387 */ /* 0x000fe40000100a00 */
[----:B------:R0:W-:Y:S01]  /*3efd0*/  STL.64 [R1+0x2388], R26 ;  /* 0x0023881a01007387 */ /* 0x0001e20000100a00 */
[----:B------:R-:W2:Y:S01]  /*3efe0*/  LDL.LU R24, [R1+0x650] ;  /* 0x0006500001187983 */ /* 0x000ea20000300800 */
[----:B------:R-:W2:Y:S03]  /*3eff0*/  LDL.LU R25, [R1+0x654] ;  /* 0x0006540001197983 */ /* 0x000ea60000300800 */
[----:B0-----:R-:W2:Y:S01]  /*3f000*/  LDL.LU R26, [R1+0x658] ;  /* 0x00065800011a7983 */ /* 0x001ea20000300800 */
[----:B------:R-:W2:Y:S02]  /*3f010*/  LDL.LU R27, [R1+0x65c] ;  /* 0x00065c00011b7983 */ /* 0x000ea40000300800 */
[----:B------:R-:W-:-:S02]  /*3f020*/  IMAD.MOV.U32 R6, RZ, RZ, R5 ;  /* 0x000000ffff067224 */ /* 0x000fc400078e0005 */
[----:B------:R-:W-:-:S05]  /*3f030*/  IMAD.MOV.U32 R7, RZ, RZ, R4 ;  /* 0x000000ffff077224 */ /* 0x000fca00078e0004 */
        /* <DEDUP_REMOVED lines=19> */
[----:B------:R0:W-:Y:S01]  /*3f170*/  STL.64 [R1+0x2408], R6 ;  /* 0x0024080601007387 */ /* 0x0001e20000100a00 */
[----:B------:R-:W2:Y:S02]  /*3f180*/  LDL.LU R4, [R1+0x5b0] ;  /* 0x0005b00001047983 */ /* 0x000ea40000300800 */
[----:B------:R-:W2:Y:S01]  /*3f190*/  LDL.LU R5, [R1+0x5b4] ;  /* 0x0005b40001057983 */ /* 0x000ea20000300800 */
[----:B0-----:R-:W2:Y:S01]  /*3f1a0*/  LDL.LU R6, [R1+0x5b8] ;  /* 0x0005b80001067983 */ /* 0x001ea20000300800 */
[----:B------:R-:W2:Y:S03]  /*3f1b0*/  LDL.LU R7, [R1+0x5bc] ;  /* 0x0005bc0001077983 */ /* 0x000ea60000300800 */
[----:B--2---:R0:W-:Y:S01]  /*3f1c0*/  STL.64 [R1+0x2418], R6 ;  /* 0x0024180601007387 */ /* 0x0041e20000100a00 */
[----:B------:R-:W-:Y:S03]  /*3f1d0*/  STL.64 [R1+0x2410], R4 ;  /* 0x0024100401007387 */ /* 0x000fe60000100a00 */
[----:B0-----:R-:W2:Y:S04]  /*3f1e0*/  LDL.64 R6, [R1+0x88] ;  /* 0x0000880001067983 */ /* 0x001ea80000100a00 */
[----:B--2---:R0:W-:Y:S02]  /*3f1f0*/  STL.64 [R1+0x2430], R6 ;  /* 0x0024300601007387 */ /* 0x0041e40000100a00 */
[----:B0-----:R-:W-:-:S02]  /*3f200*/  IMAD.MOV.U32 R6, RZ, RZ, R14 ;  /* 0x000000ffff067224 */ /* 0x001fc400078e000e */
[----:B------:R-:W-:Y:S01]  /*3f210*/  IMAD.MOV.U32 R7, RZ, RZ, R29 ;  /* 0x000000ffff077224 */ /* 0x000fe200078e001d */
[----:B------:R-:W2:Y:S04]  /*3f220*/  LDL.LU R14, [R1+0x24d0] ;  /* 0x0024d000010e7983 */ /* 0x000ea80000300800 */
[----:B------:R-:W-:Y:S01]  /*3f230*/  STL.64 [R1+0x2448], R6 ;  /* 0x0024480601007387 */ /* 0x000fe20000100a00 */
[----:B------:R-:W-:Y:S02]  /*3f240*/  STL.64 [R1+0x23d0], R26 ;  /* 0x0023d01a01007387 */ /* 0x000fe40000100a00 */
[----:B------:R0:W-:Y:S02]  /*3f250*/  STL.64 [R1+0x23c8], R24 ;  /* 0x0023c81801007387 */ /* 0x0001e40000100a00 */
[----:B0-----:R-:W2:Y:S01]  /*3f260*/  LDL.LU R24, [R1+0x680] ;  /* 0x0006800001187983 */ /* 0x001ea20000300800 */
[----:B------:R-:W2:Y:S02]  /*3f270*/  LDL.LU R25, [R1+0x684] ;  /* 0x0006840001197983 */ /* 0x000ea40000300800 */
[----:B------:R-:W-:-:S02]  /*3f280*/  IMAD.MOV.U32 R6, RZ, RZ, R28 ;  /* 0x000000ffff067224 */ /* 0x000fc400078e001c */
[----:B----4-:R-:W-:Y:S02]  /*3f290*/  IMAD.MOV.U32 R7, RZ, RZ, R19 ;  /* 0x000000ffff077224 */ /* 0x010fe400078e0013 */
[----:B---3--:R-:W-:Y:S02]  /*3f2a0*/  IMAD.MOV.U32 R26, RZ, RZ, R15 ;  /* 0x000000ffff1a7224 */ /* 0x008fe400078e000f */
[----:B------:R-:W3:Y:S01]  /*3f2b0*/  LDL.LU R15, [R1+0x24cc] ;  /* 0x0024cc00010f7983 */ /* 0x000ee20000300800 */
[----:B--2---:R-:W-:-:S03]  /*3f2c0*/  IMAD.MOV.U32 R27, RZ, RZ, R14 ;  /* 0x000000ffff1b7224 */ /* 0x004fc600078e000e */
[----:B------:R-:W2:Y:S01]  /*3f2d0*/  LDL.LU R14, [R1+0x24c8] ;  /* 0x0024c800010e7983 */ /* 0x000ea20000300800 */
[----:B------:R-:W-:Y:S02]  /*3f2e0*/  STL.64 [R1+0x2460], R6 ;  /* 0x0024600601007387 */ /* 0x000fe40000100a00 */
[----:B------:R-:W-:Y:S01]  /*3f2f0*/  STL.64 [R1+0x23e8], R26 ;  /* 0x0023e81a01007387 */ /* 0x000fe20000100a00 */
[----:B------:R0:W-:Y:S04]  /*3f300*/  STL.64 [R1+0x23e0], R24 ;  /* 0x0023e01801007387 */ /* 0x0001e80000100a00 */
[----:B0-----:R-:W4:Y:S01]  /*3f310*/  LDL.LU R24, [R1+0x690] ;  /* 0x0006900001187983 */ /* 0x001f220000300800 */
[----:B------:R-:W4:Y:S02]  /*3f320*/  LDL.LU R25, [R1+0x694] ;  /* 0x0006940001197983 */ /* 0x000f240000300800 */
[----:B------:R-:W2:Y:S02]  /*3f330*/  LDL.LU R26, [R1+0x698] ;  /* 0x00069800011a7983 */ /* 0x000ea40000300800 */
[----:B------:R-:W2:Y:S02]  /*3f340*/  LDL.LU R27, [R1+0x69c] ;  /* 0x00069c00011b7983 */ /* 0x000ea40000300800 */
[----:B------:R-:W-:-:S02]  /*3f350*/  IMAD.MOV.U32 R6, RZ, RZ, R18 ;  /* 0x000000ffff067224 */ /* 0x000fc400078e0012 */
[----:B------:R-:W-:-:S05]  /*3f360*/  IMAD.MOV.U32 R7, RZ, RZ, R17 ;  /* 0x000000ffff077224 */ /* 0x000fca00078e0011 */
[----:B------:R-:W-:Y:S04]  /*3f370*/  STL.64 [R1+0x2478], R6 ;  /* 0x0024780601007387 */ /* 0x000fe80000100a00 */
[----:B--2---:R-:W-:Y:S01]  /*3f380*/  STL.64 [R1+0x2400], R26 ;  /* 0x0024001a01007387 */ /* 0x004fe20000100a00 */
[----:B----4-:R0:W-:Y:S03]  /*3f390*/  STL.64 [R1+0x23f8], R24 ;  /* 0x0023f81801007387 */ /* 0x0101e60000100a00 */
[----:B0-----:R-:W2:Y:S01]  /*3f3a0*/  LDL.LU R24, [R1+0x6a0] ;  /* 0x0006a00001187983 */ /* 0x001ea20000300800 */
[----:B------:R-:W2:Y:S02]  /*3f3b0*/  LDL.LU R25, [R1+0x6a4] ;  /* 0x0006a40001197983 */ /* 0x000ea40000300800 */
[----:B------:R-:W-:-:S02]  /*3f3c0*/  IMAD.MOV.U32 R26, RZ, RZ, R14 ;  /* 0x000000ffff1a7224 */ /* 0x000fc400078e000e */
[----:B---3--:R-:W-:Y:S01]  /*3f3d0*/  IMAD.MOV.U32 R27, RZ, RZ, R15 ;  /* 0x000000ffff1b7224 */ /* 0x008fe200078e000f */
[----:B------:R-:W3:Y:S01]  /*3f3e0*/  LDL.LU R14, [R1+0x24c4] ;  /* 0x0024c400010e7983 */ /* 0x000ee20000300800 */
[----:B------:R-:W4:Y:S02]  /*3f3f0*/  LDL.LU R15, [R1+0x24c0] ;  /* 0x0024c000010f7983 */ /* 0x000f240000300800 */
[----:B------:R-:W-:Y:S02]  /*3f400*/  IMAD.MOV.U32 R6, RZ, RZ, R16 ;  /* 0x000000ffff067224 */ /* 0x000fe400078e0010 */
[----:B------:R-:W3:Y:S01]  /*3f410*/  LDL.LU R16, [R1+0x810] ;  /* 0x0008100001107983 */ /* 0x000ee20000300800 */
[----:B------:R-:W3:Y:S02]  /*3f420*/  LDL.LU R17, [R1+0x814] ;  /* 0x0008140001117983 */ /* 0x000ee40000300800 */
[----:B------:R-:W3:Y:S02]  /*3f430*/  LDL.LU R18, [R1+0x818] ;  /* 0x0008180001127983 */ /* 0x000ee40000300800 */
[----:B------:R-:W3:Y:S02]  /*3f440*/  LDL.LU R19, [R1+0x81c] ;  /* 0x00081c0001137983 */ /* 0x000ee40000300800 */
[----:B------:R-:W-:Y:S01]  /*3f450*/  IMAD.MOV.U32 R7, RZ, RZ, R9 ;  /* 0x000000ffff077224 */ /* 0x000fe200078e0009 */
[----:B------:R-:W3:Y:S01]  /*3f460*/  LDL.LU R8, [R1+0x920] ;  /* 0x0009200001087983 */ /* 0x000ee20000300800 */
[----:B------:R-:W3:Y:S02]  /*3f470*/  LDL.LU R9, [R1+0x924] ;  /* 0x0009240001097983 */ /* 0x000ee40000300800 */
[----:B------:R-:W3:Y:S02]  /*3f480*/  LDL.LU R10, [R1+0x928] ;  /* 0x00092800010a7983 */ /* 0x000ee40000300800 */
[----:B------:R-:W3:Y:S01]  /*3f490*/  LDL.LU R11, [R1+0x92c] ;  /* 0x00092c00010b7983 */ /* 0x000ee20000300800 */
[----:B------:R-:W-:Y:S04]  /*3f4a0*/  STL.64 [R1+0x2428], R26 ;  /* 0x0024281a01007387 */ /* 0x000fe80000100a00 */
[----:B--2---:R0:W-:Y:S04]  /*3f4b0*/  STL.64 [R1+0x2420], R24 ;  /* 0x0024201801007387 */ /* 0x0041e80000100a00 */
        /* <DEDUP_REMOVED lines=8> */
[----:B----4-:R-:W-:-:S02]  /*3f540*/  IMAD.MOV.U32 R26, RZ, RZ, R15 ;  /* 0x000000ffff1a7224 */ /* 0x010fc400078e000f */
[----:B---3--:R-:W-:Y:S01]  /*3f550*/  IMAD.MOV.U32 R27, RZ, RZ, R14 ;  /* 0x000000ffff1b7224 */ /* 0x008fe200078e000e */
[----:B------:R-:W3:Y:S01]  /*3f560*/  LDL.LU R15, [R1+0x24bc] ;  /* 0x0024bc00010f7983 */ /* 0x000ee20000300800 */
[----:B------:R-:W4:Y:S03]  /*3f570*/  LDL.LU R14, [R1+0x24b8] ;  /* 0x0024b800010e7983 */ /* 0x000f260000300800 */
[----:B------:R-:W-:Y:S04]  /*3f580*/  STL.64 [R1+0x2458], R26 ;  /* 0x0024581a01007387 */ /* 0x000fe80000100a00 */
[----:B--2---:R0:W-:Y:S04]  /*3f590*/  STL.64 [R1+0x2450], R24 ;  /* 0x0024501801007387 */ /* 0x0041e80000100a00 */
[----:B0-----:R-:W2:Y:S01]  /*3f5a0*/  LDL.LU R24, [R1+0x5e0] ;  /* 0x0005e00001187983 */ /* 0x001ea20000300800 */
[----:B------:R-:W2:Y:S02]  /*3f5b0*/  LDL.LU R25, [R1+0x5e4] ;  /* 0x0005e40001197983 */ /* 0x000ea40000300800 */
[----:B------:R-:W2:Y:S02]  /*3f5c0*/  LDL.LU R26, [R1+0x5e8] ;  /* 0x0005e800011a7983 */ /* 0x000ea40000300800 */
[----:B------:R-:W2:Y:S02]  /*3f5d0*/  LDL.LU R27, [R1+0x5ec] ;  /* 0x0005ec00011b7983 */ /* 0x000ea40000300800 */
[----:B--2---:R4:W-:Y:S01]  /*3f5e0*/  STL.64 [R1+0x2470], R26 ;  /* 0x0024701a01007387 */ /* 0x0049e20000100a00 */
[----:B------:R0:W-:Y:S02]  /*3f5f0*/  STL.64 [R1+0x2468], R24 ;  /* 0x0024681801007387 */ /* 0x0001e40000100a00 */
[----:B----4-:R-:W-:Y:S01]  /*3f600*/  IMAD.MOV.U32 R26, RZ, RZ, R14 ;  /* 0x000000ffff1a7224 */ /* 0x010fe200078e000e */
[----:B0-----:R-:W2:Y:S01]  /*3f610*/  LDL.LU R24, [R1+0x5f0] ;  /* 0x0005f00001187983 */ /* 0x001ea20000300800 */
[----:B------:R-:W2:Y:S02]  /*3f620*/  LDL.LU R25, [R1+0x5f4] ;  /* 0x0005f40001197983 */ /* 0x000ea40000300800 */
[----:B------:R-:W4:Y:S02]  /*3f630*/  LDL.LU R14, [R1+0x24b4] ;  /* 0x0024b400010e7983 */ /* 0x000f240000300800 */
[----:B---3--:R-:W-:-:S02]  /*3f640*/  IMAD.MOV.U32 R27, RZ, RZ, R15 ;  /* 0x000000ffff1b7224 */ /* 0x008fc400078e000f */
[----:B------:R-:W4:Y:S03]  /*3f650*/  LDL.LU R15, [R1+0x24b0] ;  /* 0x0024b000010f7983 */ /* 0x000f260000300800 */
[----:B------:R-:W-:Y:S01]  /*3f660*/  STL.64 [R1+0x2488], R26 ;  /* 0x0024881a01007387 */ /* 0x000fe20000100a00 */
[C---:B----4-:R-:W-:Y:S01]  /*3f670*/  HMMA.16816.F32.BF16 R8, R20.reuse, R14, R8 ;  /* 0x0000000e1408723c */ /* 0x050fe20000041808 */
[----:B--2---:R0:W-:Y:S04]  /*3f680*/  STL.64 [R1+0x2480], R24 ;  /* 0x0024801801007387 */ /* 0x0041e80000100a00 */
[----:B0-----:R-:W2:Y:S01]  /*3f690*/  LDL.LU R24, [R1+0x600] ;  /* 0x0006000001187983 */ /* 0x001ea20000300800 */
[----:B------:R-:W2:Y:S02]  /*3f6a0*/  LDL.LU R25, [R1+0x604] ;  /* 0x0006040001197983 */ /* 0x000ea40000300800 */
[----:B------:R-:W2:Y:S02]  /*3f6b0*/  LDL.LU R26, [R1+0x608] ;  /* 0x00060800011a7983 */ /* 0x000ea40000300800 */
[----:B------:R-:W2:Y:S11]  /*3f6c0*/  LDL.LU R27, [R1+0x60c] ;  /* 0x00060c00011b7983 */ /* 0x000eb60000300800 */
[----:B------:R-:W-:Y:S02]  /*3f6d0*/  @!UPT UIADD3 URZ, URZ, URZ, URZ ;  /* 0x0000003f3f3ff290 */ /* 0x000fe4000fffe03f */
[----:B------:R-:W-:Y:S01]  /*3f6e0*/  STL.64 [R1+0x7f0], R8 ;  /* 0x0007f00801007387 */ /* 0x000fe20000100a00 */
[----:B------:R0:W-:Y:S03]  /*3f6f0*/  STL.64 [R1+0x7f8], R10 ;  /* 0x0007f80a01007387 */ /* 0x0001e60000100a00 */
[----:B0-----:R-:W3:Y:S01]  /*3f700*/  LDL.LU.64 R10, [R1+0x24a8] ;  /* 0x0024a800010a7983 */ /* 0x001ee20000300a00 */
[----:B------:R-:W4:Y:S01]  /*3f710*/  LDL.LU R8, [R1+0x24a0] ;  /* 0x0024a00001087983 */ /* 0x000f220000300800 */
[----:B---3--:R-:W-:Y:S02]  /*3f720*/  HMMA.16816.F32.BF16 R20, R20, R10, R16 ;  /* 0x0000000a1414723c */ /* 0x008fe40000041810 */
[----:B------:R-:W2:Y:S01]  /*3f730*/  LDL.LU.64 R18, [R1+0x2498] ;  /* 0x0024980001127983 */ /* 0x000ea20000300a00 */
[----:B------:R-:W2:Y:S11]  /*3f740*/  LDL.LU.64 R16, [R1+0x2490] ;  /* 0x0024900001107983 */ /* 0x000eb60000300a00 */
[----:B------:R-:W-:Y:S09]  /*3f750*/  @!UPT UIADD3 URZ, URZ, URZ, URZ ;  /* 0x0000003f3f3ff290 */ /* 0x000ff2000fffe03f */
[----:B------:R-:W-:Y:S01]  /*3f760*/  STL.64 [R1+0x7e0], R20 ;  /* 0x0007e01401007387 */ /* 0x000fe20000100a00 */
[----:B------:R-:W-:Y:S02]  /*3f770*/  STL.64 [R1+0x7e8], R22 ;  /* 0x0007e81601007387 */ /* 0x000fe40000100a00 */
[----:B------:R-:W-:Y:S01]  /*3f780*/  STL.64 [R1+0x2370], R10 ;  /* 0x0023700a01007387 */ /* 0x000fe20000100a00 */
        /* <DEDUP_REMOVED lines=28> */
[----:B--2---:R-:W-:Y:S01]  /*3f950*/  HMMA.16816.F32.BF16 R24, R16, R6, R24 ;  /* 0x000000061018723c */ /* 0x004fe20000041818 */
[----:B------:R-:W-:Y:S02]  /*3f960*/  IMAD.MOV.U32 R29, RZ, RZ, R6 ;  /* 0x000000ffff1d7224 */ /* 0x000fe400078e0006 */
[----:B------:R-:W-:Y:S11]  /*3f970*/  IMAD.MOV.U32 R28, RZ, RZ, R7 ;  /* 0x000000ffff1c7224 */ /* 0x000ff600078e0007 */
[----:B------:R-:W-:Y:S09]  /*3f980*/  @!UPT UIADD3 URZ, URZ, URZ, URZ ;  /* 0x0000003f3f3ff290 */ /* 0x000ff2000fffe03f */
[----:B------:R-:W-:Y:S01]  /*3f990*/  STL.64 [R1+0x9e0], R24 ;  /* 0x0009e01801007387 */ /* 0x000fe20000100a00 */
[----:B------:R0:W-:Y:S03]  /*3f9a0*/  STL.64 [R1+0x9e8], R26 ;  /* 0x0009e81a01007387 */ /* 0x0001e60000100a00 */
[----:B0-----:R-:W2:Y:S01]  /*3f9b0*/  LDL.LU.64 R26, [R1+0x2428] ;  /* 0x00242800011a7983 */ /* 0x001ea20000300a00 */
[----:B------:R-:W2:Y:S02]  /*3f9c0*/  LDL.LU.64 R24, [R1+0x2420] ;  /* 0x0024200001187983 */ /* 0x000ea40000300a00 */
[----:B------:R-:W3:Y:S02]  /*3f9d0*/  LDL.LU.64 R6, [R1+0x2418] ;  /* 0x0024180001067983 */ /* 0x000ee40000300a00 */
[----:B------:R-:W3:Y:S02]  /*3f9e0*/  LDL.LU.64 R4, [R1+0x2410] ;  /* 0x0024100001047983 */ /* 0x000ee40000300a00 */
[----:B----4-:R-:W-:-:S02]  /*3f9f0*/  IMAD.MOV.U32 R22, RZ, RZ, R8 ;  /* 0x000000ffff167224 */ /* 0x010fc400078e0008 */
[----:B------:R-:W-:-:S07]  /*3fa00*/  IMAD.MOV.U32 R23, RZ, RZ, R3 ;  /* 0x000000ffff177224 */ /* 0x000fce00078e0003 */
[C---:B---3--:R-:W-:Y:S01]  /*3fa10*/  HMMA.16816.F32.BF16 R20, R16.reuse, R22, R4 ;  /* 0x000000161014723c */ /* 0x048fe20000041804 */
        /* <DEDUP_REMOVED lines=46> */
[----:B------:R-:W-:Y:S02]  /*3fd00*/  IMAD.MOV.U32 R10, RZ, RZ, R2 ;  /* 0x000000ffff0a7224 */ /* 0x000fe400078e0002 */
        /* <DEDUP_REMOVED lines=9> */
[----:B------:R-:W2:Y:S01]  /*3fda0*/  LDL.LU.64 R4, [R1+0x2378] ;  /* 0x0023780001047983 */ /* 0x000ea20000300a00 */
[C---:B---3--:R-:W-:Y:S01]  /*3fdb0*/  HMMA.16816.F32.BF16 R8, R16.reuse, R10, R20 ;  /* 0x0000000a1008723c */ /* 0x048fe20000041814 */
[----:B------:R-:W3:Y:S11]  /*3fdc0*/  LDL.LU R20, [R1+0x200] ;  /* 0x0002000001147983 */ /* 0x000ef60000300800 */
[----:B------:R-:W-:Y:S11]  /*3fdd0*/  @!UPT UIADD3 URZ, URZ, URZ, URZ ;  /* 0x0000003f3f3ff290 */ /* 0x000ff6000fffe03f */
[----:B------:R0:W-:Y:S01]  /*3fde0*/  STL.64 [R1+0x670], R8 ;  /* 0x0006700801007387 */ /* 0x0001e20000100a00 */
[----:B------:R1:W-:Y:S01]  /*3fdf0*/  STL.64 [R1+0x678], R10 ;  /* 0x0006780a01007387 */ /* 0x0003e20000100a00 */
[C---:B--2---:R-:W-:Y:S11]  /*3fe00*/  HMMA.16816.F32.BF16 R4, R16.reuse, R26, R4 ;  /* 0x0000001a1004723c */ /* 0x044ff60000041804 */
[----:B------:R-:W-:Y:S11]  /*3fe10*/  @!UPT UIADD3 URZ, URZ, URZ, URZ ;  /* 0x0000003f3f3ff290 */ /* 0x000ff6000fffe03f */
[----:B------:R-:W-:Y:S01]  /*3fe20*/  @!UPT UIADD3 URZ, URZ, URZ, URZ ;  /* 0x0000003f3f3ff290 */ /* 0x000fe2000fffe03f */
[----:B------:R2:W-:Y:S01]  /*3fe30*/  STL.64 [R1+0x660], R4 ;  /* 0x0006600401007387 */ /* 0x0005e20000100a00 */
[----:B------:R4:W-:Y:S02]  /*3fe40*/  STL.64 [R1+0x668], R6 ;  /* 0x0006680601007387 */ /* 0x0009e40000100a00 */
[----:B------:R-:W3:Y:S02]  /*3fe50*/  LDL.LU R21, [R1+0x204] ;  /* 0x0002040001157983 */ /* 0x000ee40000300800 */
[----:B------:R-:W3:Y:S01]  /*3fe60*/  LDL.LU R22, [R1+0x208] ;  /* 0x0002080001167983 */ /* 0x000ee20000300800 */
[----:B------:R-:W3:Y:S01]  /*3fe70*/  LDL.LU R23, [R1+0x20c] ;  /* 0x00020c0001177983 */ /* 0x000ee20000300800 */
[----:B0-----:R-:W3:Y:S02]  /*3fe80*/  LDL.LU R8, [R1+0x620] ;  /* 0x0006200001087983 */ /* 0x001ee40000300800 */
[----:B------:R-:W3:Y:S02]  /*3fe90*/  LDL.LU R9, [R1+0x624] ;  /* 0x0006240001097983 */ /* 0x000ee40000300800 */
[----:B-1----:R-:W3:Y:S01]  /*3fea0*/  LDL.LU R10, [R1+0x628] ;  /* 0x00062800010a7983 */ /* 0x002ee20000300800 */
[----:B------:R-:W3:Y:S04]  /*3feb0*/  LDL.LU R11, [R1+0x62c] ;  /* 0x00062c00010b7983 */ /* 0x000ee80000300800 */
[----:B--2---:R-:W2:Y:S01]  /*3fec0*/  LDL.LU R4, [R1+0x5a0] ;  /* 0x0005a00001047983 */ /* 0x004ea20000300800 */
[----:B------:R-:W2:Y:S02]  /*3fed0*/  LDL.LU R5, [R1+0x5a4] ;  /* 0x0005a40001057983 */ /* 0x000ea40000300800 */
[----:B----4-:R-:W2:Y:S02]  /*3fee0*/  LDL.LU R6, [R1+0x5a8] ;  /* 0x0005a80001067983 */ /* 0x010ea40000300800 */
[----:B------:R-:W2:Y:S01]  /*3fef0*/  LDL.LU R7, [R1+0x5ac] ;  /* 0x0005ac0001077983 */ /* 0x000ea20000300800 */
[----:B---3--:R0:W-:Y:S01]  /*3ff00*/  STL.64 [R1+0x2330], R22 ;  /* 0x0023301601007387 */ /* 0x0081e20000100a00 */
[----:B------:R-:W-:Y:S03]  /*3ff10*/  STL.64 [R1+0x2328], R20 ;  /* 0x0023281401007387 */ /* 0x000fe60000100a00 */
[----:B0-----:R-:W3:Y:S04]  /*3ff20*/  LDL.64 R22, [R1+0xa8] ;  /* 0x0000a80001167983 */ /* 0x001ee80000100a00 */
[----:B---3--:R0:W-:Y:S04]  /*3ff30*/  STL.64 [R1+0x2340], R22 ;  /* 0x0023401601007387 */ /* 0x0081e80000100a00 */
[----:B0-----:R-:W3:Y:S04]  /*3ff40*/  LDL.64 R22, [R1+0xb8] ;  /* 0x0000b80001167983 */ /* 0x001ee80000100a00 */
[----:B---3--:R0:W-:Y:S04]  /*3ff50*/  STL.64 [R1+0x2358], R22 ;  /* 0x0023581601007387 */ /* 0x0081e80000100a00 */
[----:B0-----:R-:W3:Y:S01]  /*3ff60*/  LDL.64 R22, [R1+0xc8] ;  /* 0x0000c80001167983 */ /* 0x001ee20000100a00 */
[----:B------:R0:W-:Y:S03]  /*3ff70*/  STL.64 [R1+0x22c0], R26 ;  /* 0x0022c01a01007387 */ /* 0x0001e60000100a00 */
[----:B0-----:R-:W4:Y:S04]  /*3ff80*/  LDL.64 R26, [R1+0x78] ;  /* 0x00007800011a7983 */ /* 0x001f280000100a00 */
[----:B----4-:R0:W-:Y:S01]  /*3ff90*/  STL.64 [R1+0x2310], R26 ;  /* 0x0023101a01007387 */ /* 0x0101e20000100a00 */
[----:B------:R-:W4:Y:S02]  /*3ffa0*/  LDL.LU R24, [R1+0x1f0] ;  /* 0x0001f00001187983 */ /* 0x000f240000300800 */
[----:B------:R-:W4:Y:S01]  /*3ffb0*/  LDL.LU R25, [R1+0x1f4] ;  /* 0x0001f40001197983 */ /* 0x000f220000300800 */
[----:B0-----:R-:W2:Y:S01]  /*3ffc0*/  LDL.LU R26, [R1+0x1f8] ;  /* 0x0001f800011a7983 */ /* 0x001ea20000300800 */
[----:B------:R-:W2:Y:S03]  /*3ffd0*/  LDL.LU R27, [R1+0x1fc] ;  /* 0x0001fc00011b7983 */ /* 0x000ea60000300800 */
[----:B--2---:R0:W-:Y:S01]  /*3ffe0*/  STL.64 [R1+0x2320], R26 ;  /* 0x0023201a01007387 */ /* 0x0041e20000100a00 */
[----:B----4-:R1:W-:Y:S03]  /*3fff0*/  STL.64 [R1+0x2318], R24 ;  /* 0x0023181801007387 */ /* 0x0103e60000100a00 */
[----:B0-----:R-:W2:Y:S01]  /*40000*/  LDL.64 R26, [R1+0x98] ;  /* 0x00009800011a7983 */ /* 0x001ea20000100a00 */
[C---:B------:R-:W-:Y:S03]  /*40010*/  HMMA.16816.F32.BF16 R8, R16.reuse, R14, R8 ;  /* 0x0000000e1008723c */ /* 0x040fe60000041808 */
[----:B--2---:R0:W-:Y:S01]  /*40020*/  STL.64 [R1+0x2338], R26 ;  /* 0x0023381a01007387 */ /* 0x0041e20000100a00 */
[----:B-1----:R-:W2:Y:S02]  /*40030*/  LDL.LU R24, [R1+0x210] ;  /* 0x0002100001187983 */ /* 0x002ea40000300800 */
[----:B------:R-:W2:Y:S01]  /*40040*/  LDL.LU R25, [R1+0x214] ;  /* 0x0002140001197983 */ /* 0x000ea20000300800 */
[----:B0-----:R-:W4:Y:S01]  /*40050*/  LDL.LU R26, [R1+0x218] ;  /* 0x00021800011a7983 */ /* 0x001f220000300800 */
[----:B------:R-:W4:Y:S03]  /*40060*/  LDL.LU R27, [R1+0x21c] ;  /* 0x00021c00011b7983 */ /* 0x000f260000300800 */
[----:B----4-:R-:W-:Y:S01]  /*40070*/  STL.64 [R1+0x2350], R26 ;  /* 0x0023501a01007387 */ /* 0x010fe20000100a00 */
[----:B--2---:R0:W-:Y:S03]  /*40080*/  STL.64 [R1+0x2348], R24 ;  /* 0x0023481801007387 */ /* 0x0041e60000100a00 */
[----:B0-----:R-:W2:Y:S01]  /*40090*/  LDL.LU R24, [R1+0x220] ;  /* 0x0002200001187983 */ /* 0x001ea20000300800 */
[----:B------:R-:W2:Y:S02]  /*400a0*/  LDL.LU R25, [R1+0x224] ;  /* 0x0002240001197983 */ /* 0x000ea40000300800 */
[----:B------:R-:W2:Y:S02]  /*400b0*/  LDL.LU R26, [R1+0x228] ;  /* 0x00022800011a7983 */ /* 0x000ea40000300800 */
[----:B------:R-:W2:Y:S03]  /*400c0*/  LDL.LU R27, [R1+0x22c] ;  /* 0x00022c00011b7983 */ /* 0x000ea60000300800 */
[----:B------:R-:W-:Y:S01]  /*400d0*/  STL.64 [R1+0x650], R8 ;  /* 0x0006500801007387 */ /* 0x000fe20000100a00 */
[----:B------:R0:W-:Y:S03]  /*400e0*/  STL.64 [R1+0x658], R10 ;  /* 0x0006580a01007387 */ /* 0x0001e60000100a00 */
[----:B0-----:R-:W4:Y:S01]  /*400f0*/  LDL.LU.64 R10, [R1+0x2370] ;  /* 0x00237000010a7983 */ /* 0x001f220000300a00 */
        /* <DEDUP_REMOVED lines=16> */
[----:B------:R-:W4:Y:S02]  /*40200*/  LDL.LU R11, [R1+0x23c] ;  /* 0x00023c00010b7983 */ /* 0x000f240000300800 */
[----:B---3--:R-:W-:Y:S01]  /*40210*/  IMAD.MOV.U32 R3, RZ, RZ, R23 ;  /* 0x000000ffff037224 */ /* 0x008fe200078e0017 */
[C---:B----4-:R-:W-:Y:S11]  /*40220*/  HMMA.16816.F32.BF16 R8, R4.reuse, R22, R8 ;  /* 0x000000160408723c */ /* 0x050ff60000041808 */
[----:B------:R-:W-:Y:S11]  /*40230*/  @!UPT UIADD3 URZ, URZ, URZ, URZ ;  /* 0x0000003f3f3ff290 */ /* 0x000ff6000fffe03f */
[----:B------:R-:W-:Y:S01]  /*40240*/  @!UPT UIADD3 URZ, URZ, URZ, URZ ;  /* 0x0000003f3f3ff290 */ /* 0x000fe2000fffe03f */
[----:B------:R0:W-:Y:S01]  /*40250*/  STL.64 [R1+0xc30], R8 ;  /* 0x000c300801007387 */ /* 0x0001e20000100a00 */
[----:B------:R1:W-:Y:S02]  /*40260*/  STL.64 [R1+0xc38], R10 ;  /* 0x000c380a01007387 */ /* 0x0003e40000100a00 */
[----:B0-----:R-:W-:Y:S02]  /*40270*/  IMAD.MOV.U32 R8, RZ, RZ, R22 ;  /* 0x000000ffff087224 */ /* 0x001fe400078e0016 */
[----:B------:R-:W2:Y:S02]  /*40280*/  LDL.LU.64 R22, [R1+0x2358] ;  /* 0x0023580001167983 */ /* 0x000ea40000300a00 */
[C---:B--2---:R-:W-:Y:S01]  /*40290*/  HMMA.16816.F32.BF16 R24, R4.reuse, R22, R24 ;  /* 0x000000160418723c */ /* 0x044fe20000041818 */
[----:B-1----:R-:W-:Y:S02]  /*402a0*/  IMAD.MOV.U32 R10, RZ, RZ, R22 ;  /* 0x000000ffff0a7224 */ /* 0x002fe400078e0016 */
        /* <DEDUP_REMOVED lines=16> */
[----:B------:R-:W-:Y:S01]  /*403b0*/  STL.64 [R1+0x2268], R10 ;  /* 0x0022680a01007387 */ /* 0x000fe20000100a00 */
[----:B------:R-:W-:Y:S01]  /*403c0*/  STL.64 [R1+0x2260], R8 ;  /* 0x0022600801007387 */ /* 0x000fe20000100a00 */
[----:B--2---:R-:W-:Y:S11]  /*403d0*/  HMMA.16816.F32.BF16 R20, R4, R26, R20 ;  /* 0x0000001a0414723c */ /* 0x004ff60000041814 */
        /* <DEDUP_REMOVED lines=8> */
[----:B------:R-:W-:-:S02]  /*40460*/  IMAD.MOV.U32 R10, RZ, RZ, R29 ;  /* 0x000000ffff0a7224 */ /* 0x000fc400078e001d */
[----:B------:R-:W-:-:S07]  /*40470*/  IMAD.MOV.U32 R11, RZ, RZ, R28 ;  /* 0x000000ffff0b7224 */ /* 0x000fce00078e001c */
[C---:B--2---:R-:W-:Y:S01]  /*40480*/  HMMA.16816.F32.BF16 R8, R4.reuse, R10, R24 ;  /* 0x0000000a0408723c */ /* 0x044fe20000041818 */
[----:B------:R-:W2:Y:S11]  /*40490*/  LDL.LU.64 R26, [R1+0x2310] ;  /* 0x00231000011a7983 */ /* 0x000eb60000300a00 */
[----:B------:R-:W-:Y:S11]  /*404a0*/  @!UPT UIADD3 URZ, URZ, URZ, URZ ;  /* 0x0000003f3f3ff290 */ /* 0x000ff6000fffe03f */
[----:B------:R-:W-:Y:S01]  /*404b0*/  STL.64 [R1+0xae0], R8 ;  /* 0x000ae00801007387 */ /* 0x000fe20000100a00 */
[----:B------:R2:W-:Y:S02]  /*404c0*/  STL.64 [R1+0xae8], R10 ;  /* 0x000ae80a01007387 */ /* 0x0005e40000100a00 */
[C---:B--2---:R-:W-:Y:S01]  /*404d0*/  HMMA.16816.F32.BF16 R8, R4.reuse, R26, R16 ;  /* 0x0000001a0408723c */ /* 0x044fe20000041810 */
[----:B------:R-:W-:Y:S02]  /*404e0*/  IMAD.MOV.U32 R23, RZ, RZ, R26 ;  /* 0x000000ffff177224 */ /* 0x000fe400078e001a */
[----:B------:R-:W-:Y:S01]  /*404f0*/  IMAD.MOV.U32 R22, RZ, RZ, R27 ;  /* 0x000000ffff167224 */ /* 0x000fe200078e001b */
[----:B------:R-:W0:Y:S11]  /*40500*/  LDSM.16.MT88.4 R16, [R12+0x6000] ;  /* 0x006000000c10783b */ /* 0x000e360000004200 */
[----:B------:R-:W-:Y:S08]  /*40510*/  @!UPT UIADD3 URZ, URZ, URZ, URZ ;  /* 0x0000003f3f3ff290 */ /* 0x000ff0000fffe03f */
[----:B------:R-:W-:Y:S01]  /*40520*/  STL.64 [R1+0xab0], R8 ;  /* 0x000ab00801007387 */ /* 0x000fe20000100a00 */
[----:B------:R-:W-:Y:S02]  /*40530*/  STL.64 [R1+0xab8], R10 ;  /* 0x000ab80a01007387 */ /* 0x000fe40000100a00 */
[----:B------:R1:W-:Y:S02]  /*40540*/  STL.64 [R1+0x2278], R22 ;  /* 0x0022781601007387 */ /* 0x0003e40000100a00 */
[----:B------:R2:W-:Y:S01]  /*40550*/  STL.64 [R1+0x2270], R20 ;  /* 0x0022701401007387 */ /* 0x0005e20000100a00 */
[----:B-1----:R-:W3:Y:S04]  /*40560*/  LDL.64 R22, [R1+0x8] ;  /* 0x0000080001167983 */ /* 0x002ee80000100a00 */
[----:B---3--:R1:W-:Y:S01]  /*40570*/  STL.64 [R1+0x2290], R22 ;  /* 0x0022901601007387 */ /* 0x0083e20000100a00 */
[----:B------:R-:W3:Y:S02]  /*40580*/  LDL.LU R8, [R1+0x250] ;  /* 0x0002500001087983 */ /* 0x000ee40000300800 */
[----:B------:R-:W3:Y:S02]  /*40590*/  LDL.LU R9, [R1+0x254] ;  /* 0x0002540001097983 */ /* 0x000ee40000300800 */
[----:B------:R-:W4:Y:S01]  /*405a0*/  LDL.LU R10, [R1+0x258] ;  /* 0x00025800010a7983 */ /* 0x000f220000300800 */
[----:B------:R-:W4:Y:S01]  /*405b0*/  LDL.LU R11, [R1+0x25c] ;  /* 0x00025c00010b7983 */ /* 0x000f220000300800 */
[----:B--2---:R-:W2:Y:S02]  /*405c0*/  LDL.LU R20, [R1+0x270] ;  /* 0x0002700001147983 */ /* 0x004ea40000300800 */
[----:B------:R-:W2:Y:S01]  /*405d0*/  LDL.LU R21, [R1+0x274] ;  /* 0x0002740001157983 */ /* 0x000ea20000300800 */
[----:B-1----:R-:W2:Y:S01]  /*405e0*/  LDL.LU R22, [R1+0x278] ;  /* 0x0002780001167983 */ /* 0x002ea20000300800 */
[----:B------:R-:W2:Y:S02]  /*405f0*/  LDL.LU R23, [R1+0x27c] ;  /* 0x00027c0001177983 */ /* 0x000ea40000300800 */
[----:B------:R-:W2:Y:S02]  /*40600*/  LDL.LU R24, [R1+0x290] ;  /* 0x0002900001187983 */ /* 0x000ea40000300800 */
[----:B------:R-:W2:Y:S01]  /*40610*/  LDL.LU R25, [R1+0x294] ;  /* 0x0002940001197983 */ /* 0x000ea20000300800 */
[----:B------:R-:W2:Y:S01]  /*40620*/  LDL.LU R26, [R1+0x298] ;  /* 0x00029800011a7983 */ /* 0x000ea20000300800 */
[----:B------:R-:W2:Y:S03]  /*40630*/  LDL.LU R27, [R1+0x29c] ;  /* 0x00029c00011b7983 */ /* 0x000ea60000300800 */
[----:B--2---:R1:W-:Y:S01]  /*40640*/  STL.64 [R1+0x22d0], R26 ;  /* 0x0022d01a01007387 */ /* 0x0043e20000100a00 */
[----:B------:R-:W-:Y:S03]  /*40650*/  STL.64 [R1+0x22c8], R24 ;  /* 0x0022c81801007387 */ /* 0x000fe60000100a00 */
[----:B-1----:R-:W2:Y:S04]  /*40660*/  LDL.64 R26, [R1+0x48] ;  /* 0x00004800011a7983 */ /* 0x002ea80000100a00 */
[----:B--2---:R1:W-:Y:S04]  /*40670*/  STL.64 [R1+0x22e0], R26 ;  /* 0x0022e01a01007387 */ /* 0x0043e80000100a00 */
[----:B-1----:R-:W2:Y:S04]  /*40680*/  LDL.64 R26, [R1+0x58] ;  /* 0x00005800011a7983 */ /* 0x002ea80000100a00 */
[----:B--2---:R1:W-:Y:S04]  /*40690*/  STL.64 [R1+0x22f8], R26 ;  /* 0x0022f81a01007387 */ /* 0x0043e80000100a00 */
[----:B-1----:R-:W2:Y:S01]  /*406a0*/  LDL.64 R26, [R1+0x68] ;  /* 0x00006800011a7983 */ /* 0x002ea20000100a00 */
[----:B------:R1:W-:Y:S02]  /*406b0*/  STL.64 [R1+0x22a0], R22 ;  /* 0x0022a01601007387 */ /* 0x0003e40000100a00 */
[----:B------:R-:W-:Y:S01]  /*406c0*/  STL.64 [R1+0x2298], R20 ;  /* 0x0022981401007387 */ /* 0x000fe20000100a00 */
[----:B-1----:R-:W2:Y:S04]  /*406d0*/  LDL.64 R22, [R1+0x28] ;  /* 0x0000280001167983 */ /* 0x002ea80000100a00 */
[----:B--2---:R1:W-:Y:S04]  /*406e0*/  STL.64 [R1+0x22b8], R22 ;  /* 0x0022b81601007387 */ /* 0x0043e80000100a00 */
[----:B-1----:R-:W2:Y:S04]  /*406f0*/  LDL.64 R22, [R1+0x38] ;  /* 0x0000380001167983 */ /* 0x002ea80000100a00 */
[----:B--2---:R1:W-:Y:S01]  /*40700*/  STL.64 [R1+0x22d8], R22 ;  /* 0x0022d81601007387 */ /* 0x0043e20000100a00 */
[----:B------:R-:W2:Y:S02]  /*40710*/  LDL.LU R20, [R1+0x2a0] ;  /* 0x0002a00001147983 */ /* 0x000ea40000300800 */
[----:B------:R-:W2:Y:S01]  /*40720*/  LDL.LU R21, [R1+0x2a4] ;  /* 0x0002a40001157983 */ /* 0x000ea20000300800 */
[----:B-1----:R-:W2:Y:S01]  /*40730*/  LDL.LU R22, [R1+0x2a8] ;  /* 0x0002a80001167983 */ /* 0x002ea20000300800 */
[----:B------:R-:W2:Y:S03]  /*40740*/  LDL.LU R23, [R1+0x2ac] ;  /* 0x0002ac0001177983 */ /* 0x000ea60000300800 */
[----:B--2---:R-:W-:Y:S01]  /*40750*/  STL.64 [R1+0x22f0], R22 ;  /* 0x0022f01601007387 */ /* 0x004fe20000100a00 */
[----:B------:R1:W-:Y:S03]  /*40760*/  STL.64 [R1+0x22e8], R20 ;  /* 0x0022e81401007387 */ /* 0x0003e60000100a00 */
[----:B-1----:R-:W2:Y:S01]  /*40770*/  LDL.LU R20, [R1+0x2b0] ;  /* 0x0002b00001147983 */ /* 0x002ea20000300800 */
[----:B------:R-:W2:Y:S02]  /*40780*/  LDL.LU R21, [R1+0x2b4] ;  /* 0x0002b40001157983 */ /* 0x000ea40000300800 */
[----:B------:R-:W2:Y:S02]  /*40790*/  LDL.LU R22, [R1+0x2b8] ;  /* 0x0002b80001167983 */ /* 0x000ea40000300800 */
[----:B------:R-:W2:Y:S02]  /*407a0*/  LDL.LU R23, [R1+0x2bc] ;  /* 0x0002bc0001177983 */ /* 0x000ea40000300800 */
[----:B--2---:R-:W-:Y:S01]  /*407b0*/  STL.64 [R1+0x2308], R22 ;  /* 0x0023081601007387 */ /* 0x004fe20000100a00 */
[----:B------:R1:W-:Y:S03]  /*407c0*/  STL.64 [R1+0x2300], R20 ;  /* 0x0023001401007387 */ /* 0x0003e60000100a00 */
[----:B-1----:R-:W2:Y:S01]  /*407d0*/  LDL.LU R20, [R1+0x2c0] ;  /* 0x0002c00001147983 */ /* 0x002ea20000300800 */
[----:B------:R-:W2:Y:S02]  /*407e0*/  LDL.LU R21, [R1+0x2c4] ;  /* 0x0002c40001157983 */ /* 0x000ea40000300800 */
[----:B------:R-:W2:Y:S02]  /*407f0*/  LDL.LU R22, [R1+0x2c8] ;  /* 0x0002c80001167983 */ /* 0x000ea40000300800 */
[----:B------:R-:W2:Y:S01]  /*40800*/  LDL.LU R23, [R1+0x2cc] ;  /* 0x0002cc0001177983 */ /* 0x000ea20000300800 */
[----:B----4-:R-:W-:Y:S01]  /*40810*/  STL.64 [R1+0x2288], R10 ;  /* 0x0022880a01007387 */ /* 0x010fe20000100a00 */
[----:B---3--:R1:W-:Y:S03]  /*40820*/  STL.64 [R1+0x2280], R8 ;  /* 0x0022800801007387 */ /* 0x0083e60000100a00 */
[----:B-1----:R-:W3:Y:S01]  /*40830*/  LDL.LU R8, [R1+0x260] ;  /* 0x0002600001087983 */ /* 0x002ee20000300800 */
[----:B------:R-:W3:Y:S02]  /*40840*/  LDL.LU R9, [R1+0x264] ;  /* 0x0002640001097983 */ /* 0x000ee40000300800 */
[----:B------:R-:W4:Y:S02]  /*40850*/  LDL.LU R10, [R1+0x268] ;  /* 0x00026800010a7983 */ /* 0x000f240000300800 */
[----:B------:R-:W4:Y:S02]  /*40860*/  LDL.LU R11, [R1+0x26c] ;  /* 0x00026c00010b7983 */ /* 0x000f240000300800 */
[----:B----4-:R-:W-:Y:S01]  /*40870*/  STL.64 [R1+0x22b0], R10 ;  /* 0x0022b00a01007387 */ /* 0x010fe20000100a00 */
[----:B---3--:R1:W-:Y:S03]  /*40880*/  STL.64 [R1+0x22a8], R8 ;  /* 0x0022a80801007387 */ /* 0x0083e60000100a00 */
[----:B-1----:R-:W3:Y:S01]  /*40890*/  LDL.LU R8, [R1+0x280] ;  /* 0x0002800001087983 */ /* 0x002ee20000300800 */
[----:B------:R-:W3:Y:S02]  /*408a0*/  LDL.LU R9, [R1+0x284] ;  /* 0x0002840001097983 */ /* 0x000ee40000300800 */
[----:B------:R-:W3:Y:S02]  /*408b0*/  LDL.LU R10, [R1+0x288] ;  /* 0x00028800010a7983 */ /* 0x000ee40000300800 */
[----:B------:R-:W3:Y:S01]  /*408c0*/  LDL.LU R11, [R1+0x28c] ;  /* 0x00028c00010b7983 */ /* 0x000ee20000300800 */
        /* <DEDUP_REMOVED lines=8> */
[----:B----4-:R0:W-:Y:S11]  /*40950*/  STL.64 [R1+0x2120], R16 ;  /* 0x0021201001007387 */ /* 0x0101f60000100a00 */
[----:B------:R-:W-:Y:S10]  /*40960*/  @!UPT UIADD3 URZ, URZ, URZ, URZ ;  /* 0x0000003f3f3ff290 */ /* 0x000ff4000fffe03f */
[----:B------:R-:W-:Y:S02]  /*40970*/  STL.64 [R1+0xad0], R20 ;  /* 0x000ad01401007387 */ /* 0x000fe40000100a00 */
[----:B------:R1:W-:Y:S02]  /*40980*/  STL.64 [R1+0xad8], R22 ;  /* 0x000ad81601007387 */ /* 0x0003e40000100a00 */
[----:B0-----:R-:W-:Y:S02]  /*40990*/  IMAD.MOV.U32 R17, RZ, RZ, R26 ;  /* 0x000000ffff117224 */ /* 0x001fe400078e001a */
[----:B------:R-:W-:Y:S01]  /*409a0*/  IMAD.MOV.U32 R16, RZ, RZ, R27 ;  /* 0x000000ffff107224 */ /* 0x000fe200078e001b */
[----:B-1----:R-:W2:Y:S01]  /*409b0*/  LDL.LU.64 R22, [R1+0x2308] ;  /* 0x0023080001167983 */ /* 0x002ea20000300a00 */
        /* <DEDUP_REMOVED lines=29> */
[----:B------:R-:W-:Y:S02]  /*40b90*/  IMAD.MOV.U32 R18, RZ, RZ, R2 ;  /* 0x000000ffff127224 */ /* 0x000fe400078e0002 */
[----:B------:R-:W-:Y:S01]  /*40ba0*/  IMAD.MOV.U32 R19, RZ, RZ, R0 ;  /* 0x000000ffff137224 */ /* 0x000fe200078e0000 */
        /* <DEDUP_REMOVED lines=8> */
[----:B------:R-:W4:Y:S02]  /*40c30*/  LDL.LU.64 R22, [R1+0x22a0] ;  /* 0x0022a00001167983 */ /* 0x000f240000300a00 */
[----:B------:R-:W4:Y:S02]  /*40c40*/  LDL.LU.64 R20, [R1+0x2298] ;  /* 0x0022980001147983 */ /* 0x000f240000300a00 */
[----:B----4-:R-:W-:Y:S11]  /*40c50*/  HMMA.16816.F32.BF16 R20, R4, R18, R20 ;  /* 0x000000120414723c */ /* 0x010ff60000041814 */
[----:B------:R-:W-:Y:S11]  /*40c60*/  @!UPT UIADD3 URZ, URZ, URZ, URZ ;  /* 0x0000003f3f3ff290 */ /* 0x000ff6000fffe03f */
[----:B------:R-:W-:Y:S01]  /*40c70*/  @!UPT UIADD3 URZ, URZ, URZ, URZ ;  /* 0x0000003f3f3ff290 */ /* 0x000fe2000fffe03f */
[----:B------:R-:W-:Y:S01]  /*40c80*/  STL.64 [R1+0xa70], R20 ;  /* 0x000a701401007387 */ /* 0x000fe20000100a00 */
[----:B------:R0:W-:Y:S03]  /*40c90*/  STL.64 [R1+0xa78], R22 ;  /* 0x000a781601007387 */ /* 0x0001e60000100a00 */
[----:B0-----:R-:W3:Y:S01]  /*40ca0*/  LDL.LU.64 R22, [R1+0x2290] ;  /* 0x0022900001167983 */ /* 0x001ee20000300a00 */
[----:B------:R0:W-:Y:S02]  /*40cb0*/  STL.64 [R1+0x2138], R18 ;  /* 0x0021381201007387 */ /* 0x0001e40000100a00 */
[----:B0-----:R-:W-:Y:S02]  /*40cc0*/  IMAD.MOV.U32 R18, RZ, RZ, R2 ;  /* 0x000000ffff127224 */ /* 0x001fe400078e0002 */
[----:B------:R-:W-:-:S05]  /*40cd0*/  IMAD.MOV.U32 R19, RZ, RZ, R0 ;  /* 0x000000ffff137224 */ /* 0x000fca00078e0000 */
[----:B------:R-:W-:Y:S01]  /*40ce0*/  STL.64 [R1+0x2150], R18 ;  /* 0x0021501201007387 */ /* 0x000fe20000100a00 */
[C---:B---3--:R-:W-:Y:S11]  /*40cf0*/  HMMA.16816.F32.BF16 R8, R4.reuse, R22, R8 ;  /* 0x000000160408723c */ /* 0x048ff60000041808 */
[----:B------:R-:W-:Y:S11]  /*40d00*/  @!UPT UIADD3 URZ, URZ, URZ, URZ ;  /* 0x0000003f3f3ff290 */ /* 0x000ff6000fffe03f */
[----:B------:R-:W-:Y:S01]  /*40d10*/  @!UPT UIADD3 URZ, URZ, URZ, URZ ;  /* 0x0000003f3f3ff290 */ /* 0x000fe2000fffe03f */
[----:B------:R-:W-:Y:S01]  /*40d20*/  STL.64 [R1+0xa60], R8 ;  /* 0x000a600801007387 */ /* 0x000fe20000100a00 */
[----:B------:R0:W-:Y:S03]  /*40d30*/  STL.64 [R1+0xa68], R10 ;  /* 0x000a680a01007387 */ /* 0x0001e60000100a00 */
[----:B0-----:R-:W2:Y:S01]  /*40d40*/  LDL.LU.64 R10, [R1+0x2288] ;  /* 0x00228800010a7983 */ /* 0x001ea20000300a00 */
[----:B------:R-:W2:Y:S02]  /*40d50*/  LDL.LU.64 R8, [R1+0x2280] ;  /* 0x0022800001087983 */ /* 0x000ea40000300a00 */
[----:B------:R-:W-:Y:S02]  /*40d60*/  IMAD.MOV.U32 R2, RZ, RZ, R22 ;  /* 0x000000ffff027224 */ /* 0x000fe400078e0016 */
[----:B------:R-:W-:Y:S02]  /*40d70*/  IMAD.MOV.U32 R0, RZ, RZ, R23 ;  /* 0x000000ffff007224 */ /* 0x000fe400078e0017 */
[----:B------:R-:W-:Y:S01]  /*40d80*/  IMAD.MOV.U32 R18, RZ, RZ, R25 ;  /* 0x000000ffff127224 */ /* 0x000fe200078e0019 */
[----:B------:R-:W3:Y:S01]  /*40d90*/  LDL.LU.64 R22, [R1+0x2278] ;  /* 0x0022780001167983 */ /* 0x000ee20000300a00 */
[----:B------:R-:W4:Y:S02]  /*40da0*/  LDL.LU.64 R20, [R1+0x2270] ;  /* 0x0022700001147983 */ /* 0x000f240000300a00 */
[----:B------:R-:W-:Y:S01]  /*40db0*/  IMAD.MOV.U32 R19, RZ, RZ, R24 ;  /* 0x000000ffff137224 */ /* 0x000fe200078e0018 */
[----:B--2---:R-:W-:Y:S11]  /*40dc0*/  HMMA.16816.F32.BF16 R8, R4, R26, R8 ;  /* 0x0000001a0408723c */ /* 0x004ff60000041808 */
[----:B------:R-:W-:Y:S11]  /*40dd0*/  @!UPT UIADD3 URZ, URZ, URZ, URZ ;  /* 0x0000003f3f3ff290 */ /* 0x000ff6000fffe03f */
[----:B------:R-:W-:Y:S01]  /*40de0*/  @!UPT UIADD3 URZ, URZ, URZ, URZ ;  /* 0x0000003f3f3ff290 */ /* 0x000fe2000fffe03f */
[----:B------:R-:W-:Y:S01]  /*40df0*/  STL.64 [R1+0xa50], R8 ;  /* 0x000a500801007387 */ /* 0x000fe20000100a00 */
[----:B------:R0:W-:Y:S03]  /*40e00*/  STL.64 [R1+0xa58], R10 ;  /* 0x000a580a01007387 */ /* 0x0001e60000100a00 */
[----:B0-----:R-:W2:Y:S01]  /*40e10*/  LDL.LU.64 R10, [R1+0x2268] ;  /* 0x00226800010a7983 */ /* 0x001ea20000300a00 */
        /* <DEDUP_REMOVED lines=29> */
[----:B------:R3:W-:Y:S02]  /*40ff0*/  STL.64 [R1+0x21b0], R18 ;  /* 0x0021b01201007387 */ /* 0x0007e40000100a00 */
[----:B---3--:R-:W-:Y:S02]  /*41000*/  IMAD.MOV.U32 R18, RZ, RZ, R23 ;  /* 0x000000ffff127224 */ /* 0x008fe400078e0017 */
[----:B------:R-:W-:Y:S01]  /*41010*/  IMAD.MOV.U32 R19, RZ, RZ, R22 ;  /* 0x000000ffff137224 */ /* 0x000fe200078e0016 */
[----:B--2---:R-:W-:Y:S01]  /*41020*/  STL.64 [R1+0x2178], R26 ;  /* 0x0021781a01007387 */ /* 0x004fe20000100a00 */
[----:B------:R0:W-:Y:S03]  /*41030*/  STL.64 [R1+0x2170], R24 ;  /* 0x0021701801007387 */ /* 0x0001e60000100a00 */
[----:B0-----:R-:W2:Y:S01]  /*41040*/  LDL.LU R24, [R1+0x130] ;  /* 0x0001300001187983 */ /* 0x001ea20000300800 */
[----:B------:R-:W2:Y:S02]  /*41050*/  LDL.LU R25, [R1+0x134] ;  /* 0x0001340001197983 */ /* 0x000ea40000300800 */
[----:B------:R-:W3:Y:S02]  /*41060*/  LDL.LU R26, [R1+0x138] ;  /* 0x00013800011a7983 */ /* 0x000ee40000300800 */
[----:B------:R-:W3:Y:S01]  /*41070*/  LDL.LU R27, [R1+0x13c] ;  /* 0x00013c00011b7983 */ /* 0x000ee20000300800 */
[----:B------:R0:W-:Y:S04]  /*41080*/  STL.64 [R1+0x21c8], R18 ;  /* 0x0021c81201007387 */ /* 0x0001e80000100a00 */
[----:B0-----:R-:W2:Y:S04]  /*41090*/  LDL.64 R18, [R1+0x88] ;  /* 0x0000880001127983 */ /* 0x001ea80000100a00 */
[----:B--2---:R-:W-:Y:S01]  /*410a0*/  STL.64 [R1+0x21e0], R18 ;  /* 0x0021e01201007387 */ /* 0x004fe20000100a00 */
[----:B---3--:R-:W-:Y:S02]  /*410b0*/  STL.64 [R1+0x2190], R26 ;  /* 0x0021901a01007387 */ /* 0x008fe40000100a00 */
[----:B------:R0:W-:Y:S02]  /*410c0*/  STL.64 [R1+0x2188], R24 ;  /* 0x0021881801007387 */ /* 0x0001e40000100a00 */
        /* <DEDUP_REMOVED lines=28> */
[----:B------:R-:W-:Y:S01]  /*41290*/  IMAD.MOV.U32 R18, RZ, RZ, R8 ;  /* 0x000000ffff127224 */ /* 0x000fe200078e0008 */
[----:B------:R-:W4:Y:S01]  /*412a0*/  LDL.LU R23, [R1+0x1dc] ;  /* 0x0001dc0001177983 */ /* 0x000f220000300800 */
[----:B------:R-:W4:Y:S02]  /*412b0*/  LDL.LU R8, [R1+0x240] ;  /* 0x0002400001087983 */ /* 0x000f240000300800 */
[----:B------:R-:W4:Y:S02]  /*412c0*/  LDL.LU R9, [R1+0x244] ;  /* 0x0002440001097983 */ /* 0x000f240000300800 */
[----:B------:R-:W4:Y:S01]  /*412d0*/  LDL.LU R10, [R1+0x248] ;  /* 0x00024800010a7983 */ /* 0x000f220000300800 */
[----:B------:R-:W4:Y:S04]  /*412e0*/  LDL.LU R11, [R1+0x24c] ;  /* 0x00024c00010b7983 */ /* 0x000f280000300800 */
        /* <DEDUP_REMOVED lines=34> */
[----:B------:R-:W-:Y:S01]  /*41510*/  IMAD.MOV.U32 R19, RZ, RZ, R3 ;  /* 0x000000ffff137224 */ /* 0x000fe200078e0003 */
[----:B---3--:R-:W-:Y:S02]  /*41520*/  HMMA.16816.F32.BF16 R4, R4, R10, R20 ;  /* 0x0000000a0404723c */ /* 0x008fe40000041814 */
[----:B------:R-:W2:Y:S01]  /*41530*/  LDL.LU.64 R22, [R1+0x2248] ;  /* 0x0022480001167983 */ /* 0x000ea20000300a00 */
[----:B------:R-:W2:Y:S11]  /*41540*/  LDL.LU.64 R20, [R1+0x2240] ;  /* 0x0022400001147983 */ /* 0x000eb60000300a00 */
[----:B------:R-:W-:Y:S09]  /*41550*/  @!UPT UIADD3 URZ, URZ, URZ, URZ ;  /* 0x0000003f3f3ff290 */ /* 0x000ff2000fffe03f */
[----:B------:R-:W-:Y:S01]  /*41560*/  STL.64 [R1+0xa30], R4 ;  /* 0x000a300401007387 */ /* 0x000fe20000100a00 */
[----:B------:R-:W-:Y:S02]  /*41570*/  STL.64 [R1+0xa38], R6 ;  /* 0x000a380601007387 */ /* 0x000fe40000100a00 */
[----:B------:R0:W-:Y:S02]  /*41580*/  STL.64 [R1+0x2118], R10 ;  /* 0x0021180a01007387 */ /* 0x0001e40000100a00 */
[----:B------:R-:W3:Y:S01]  /*41590*/  LDL.LU R8, [R1+0xf0] ;  /* 0x0000f00001087983 */ /* 0x000ee20000300800 */
[----:B------:R-:W3:Y:S04]  /*415a0*/  LDL.LU R9, [R1+0xf4] ;  /* 0x0000f40001097983 */ /* 0x000ee80000300800 */
[----:B0-----:R-:W3:Y:S01]  /*415b0*/  LDL.LU R10, [R1+0xf8] ;  /* 0x0000f800010a7983 */ /* 0x001ee20000300800 */
[----:B------:R-:W3:Y:S01]  /*415c0*/  LDL.LU R11, [R1+0xfc] ;  /* 0x0000fc00010b7983 */ /* 0x000ee20000300800 */
        /* <DEDUP_REMOVED lines=14> */
[----:B------:R-:W-:-:S05]  /*416b0*/  IMAD.MOV.U32 R13, RZ, RZ, R16 ;  /* 0x000000ffff0d7224 */ /* 0x000fca00078e0010 */
[----:B------:R-:W-:Y:S01]  /*416c0*/  STL [R1+0x1b58], R13 ;  /* 0x001b580d01007387 */ /* 0x000fe20000100800 */
[C---:B--2---:R-:W-:Y:S03]  /*416d0*/  HMMA.16816.F32.BF16 R16, R20.reuse, R18, R24 ;  /* 0x000000121410723c */ /* 0x044fe60000041818 */
[----:B------:R-:W2:Y:S01]  /*416e0*/  LDL.LU.64 R26, [R1+0x2208] ;  /* 0x00220800011a7983 */ /* 0x000ea20000300a00 */
[----:B------:R-:W2:Y:S11]  /*416f0*/  LDL.LU.64 R24, [R1+0x2200] ;  /* 0x0022000001187983 */ /* 0x000eb60000300a00 */
[----:B------:R-:W-:Y:S08]  /*41700*/  @!UPT UIADD3 URZ, URZ, URZ, URZ ;  /* 0x0000003f3f3ff290 */ /* 0x000ff0000fffe03f */
        /* <DEDUP_REMOVED lines=69> */
[----:B------:R-:W4:Y:S01]  /*41b60*/  LDL.LU.64 R16, [R1+0x2120] ;  /* 0x0021200001107983 */ /* 0x000f220000300a00 */
[C---:B---3--:R-:W-:Y:S02]  /*41b70*/  HMMA.16816.F32.BF16 R8, R20.reuse, R6, R8 ;  /* 0x000000061408723c */ /* 0x048fe40000041808 */
[----:B--2---:R0:W-:Y:S11]  /*41b80*/  STL.64 [R1+0x2060], R26 ;  /* 0x0020601a01007387 */ /* 0x0041f60000100a00 */
[----:B------:R-:W-:Y:S10]  /*41b90*/  @!UPT UIADD3 URZ, URZ, URZ, URZ ;  /* 0x0000003f3f3ff290 */ /* 0x000ff4000fffe03f */
[----:B------:R-:W-:Y:S02]  /*41ba0*/  STL.64 [R1+0xba0], R8 ;  /* 0x000ba00801007387 */ /* 0x000fe40000100a00 */
[----:B------:R-:W-:Y:S01]  /*41bb0*/  STL.64 [R1+0xba8], R10 ;  /* 0x000ba80a01007387 */ /* 0x000fe20000100a00 */
[----:B----4-:R-:W-:Y:S01]  /*41bc0*/  HMMA.16816.F32.BF16 R4, R20, R26, R16 ;  /* 0x0000001a1404723c */ /* 0x010fe20000041810 */
[----:B0-----:R-:W2:Y:S11]  /*41bd0*/  LDL.64 R26, [R1+0x68] ;  /* 0x00006800011a7983 */ /* 0x001eb60000100a00 */
[----:B------:R-:W-:Y:S11]  /*41be0*/  @!UPT UIADD3 URZ, URZ, URZ, URZ ;  /* 0x0000003f3f3ff290 */ /* 0x000ff6000fffe03f */
[----:B------:R-:W-:Y:S01]  /*41bf0*/  STL.64 [R1+0xb90], R4 ;  /* 0x000b900401007387 */ /* 0x000fe20000100a00 */
[----:B------:R-:W-:Y:S02]  /*41c00*/  STL.64 [R1+0xb98], R6 ;  /* 0x000b980601007387 */ /* 0x000fe40000100a00 */
[----:B------:R-:W0:Y:S01]  /*41c10*/  LDSM.16.MT88.4 R4, [R12+0x6080] ;  /* 0x006080000c04783b */ /* 0x000e220000004200 */
[----:B--2---:R1:W-:Y:S03]  /*41c20*/  STL.64 [R1+0x20a0], R26 ;  /* 0x0020a01a01007387 */ /* 0x0043e60000100a00 */
[----:B------:R-:W2:Y:S02]  /*41c30*/  LDL.LU R24, [R1+0x7b0] ;  /* 0x0007b00001187983 */ /* 0x000ea40000300800 */
[----:B------:R-:W2:Y:S01]  /*41c40*/  LDL.LU R25, [R1+0x7b4] ;  /* 0x0007b40001197983 */ /* 0x000ea20000300800 */
[----:B-1----:R-:W3:Y:S01]  /*41c50*/  LDL.LU R26, [R1+0x7b8] ;  /* 0x0007b800011a7983 */ /* 0x002ee20000300800 */
[----:B------:R-:W3:Y:S02]  /*41c60*/  LDL.LU R27, [R1+0x7bc] ;  /* 0x0007bc00011b7983 */ /* 0x000ee40000300800 */
[----:B------:R-:W4:Y:S02]  /*41c70*/  LDL.LU R8, [R1+0x1c0] ;  /* 0x0001c00001087983 */ /* 0x000f240000300800 */
[----:B------:R-:W4:Y:S01]  /*41c80*/  LDL.LU R9, [R1+0x1c4] ;  /* 0x0001c40001097983 */ /* 0x000f220000300800 */
[----:B------:R-:W4:Y:S01]  /*41c90*/  LDL.LU R10, [R1+0x1c8] ;  /* 0x0001c800010a7983 */ /* 0x000f220000300800 */
[----:B------:R-:W4:Y:S03]  /*41ca0*/  LDL.LU R11, [R1+0x1cc] ;  /* 0x0001cc00010b7983 */ /* 0x000f260000300800 */
[----:B---3--:R1:W-:Y:S01]  /*41cb0*/  STL.64 [R1+0x20b0], R26 ;  /* 0x0020b01a01007387 */ /* 0x0083e20000100a00 */
[----:B--2---:R-:W-:Y:S02]  /*41cc0*/  STL.64 [R1+0x20a8], R24 ;  /* 0x0020a81801007387 */ /* 0x004fe40000100a00 */
[----:B------:R-:W2:Y:S02]  /*41cd0*/  LDL.LU R16, [R1+0xd0] ;  /* 0x0000d00001107983 */ /* 0x000ea40000300800 */
[----:B------:R-:W2:Y:S01]  /*41ce0*/  LDL.LU R17, [R1+0xd4] ;  /* 0x0000d40001117983 */ /* 0x000ea20000300800 */
[----:B------:R-:W2:Y:S01]  /*41cf0*/  LDL.LU R18, [R1+0xd8] ;  /* 0x0000d80001127983 */ /* 0x000ea20000300800 */
[----:B------:R-:W2:Y:S02]  /*41d00*/  LDL.LU R19, [R1+0xdc] ;  /* 0x0000dc0001137983 */ /* 0x000ea40000300800 */
[----:B-1----:R-:W-:-:S02]  /*41d10*/  IMAD.MOV.U32 R26, RZ, RZ, R2 ;  /* 0x000000ffff1a7224 */ /* 0x002fc400078e0002 */
[----:B------:R-:W-:-:S05]  /*41d20*/  IMAD.MOV.U32 R27, RZ, RZ, R0 ;  /* 0x000000ffff1b7224 */ /* 0x000fca00078e0000 */
[----:B------:R1:W-:Y:S04]  /*41d30*/  STL.64 [R1+0x20c8], R26 ;  /* 0x0020c81a01007387 */ /* 0x0003e80000100a00 */
[----:B-1----:R-:W3:Y:S04]  /*41d40*/  LDL.64 R26, [R1+0x98] ;  /* 0x00009800011a7983 */ /* 0x002ee80000100a00 */
[----:B---3--:R1:W-:Y:S04]  /*41d50*/  STL.64 [R1+0x20d0], R26 ;  /* 0x0020d01a01007387 */ /* 0x0083e80000100a00 */
[----:B-1----:R-:W3:Y:S04]  /*41d60*/  LDL.64 R26, [R1+0xa8] ;  /* 0x0000a800011a7983 */ /* 0x002ee80000100a00 */
[----:B---3--:R1:W-:Y:S04]  /*41d70*/  STL.64 [R1+0x20e8], R26 ;  /* 0x0020e81a01007387 */ /* 0x0083e80000100a00 */
[----:B-1----:R-:W3:Y:S01]  /*41d80*/  LDL.64 R26, [R1+0xb8] ;  /* 0x0000b800011a7983 */ /* 0x002ee20000100a00 */
[C---:B----4-:R-:W-:Y:S03]  /*41d90*/  HMMA.16816.F32.BF16 R8, R20.reuse, R14, R8 ;  /* 0x0000000e1408723c */ /* 0x050fe60000041808 */
[----:B---3--:R1:W-:Y:S04]  /*41da0*/  STL.64 [R1+0x20f0], R26 ;  /* 0x0020f01a01007387 */ /* 0x0083e80000100a00 */
[----:B-1----:R-:W3:Y:S01]  /*41db0*/  LDL.64 R26, [R1+0xc8] ;  /* 0x0000c800011a7983 */ /* 0x002ee20000100a00 */
[----:B0-----:R0:W-:Y:S02]  /*41dc0*/  STL [R1+0x1fc4], R4 ;  /* 0x001fc40401007387 */ /* 0x0011e40000100800 */
[----:B------:R1:W-:Y:S02]  /*41dd0*/  STL [R1+0x1fc0], R5 ;  /* 0x001fc00501007387 */ /* 0x0003e40000100800 */
[----:B------:R4:W-:Y:S01]  /*41de0*/  STL [R1+0x1fbc], R6 ;  /* 0x001fbc0601007387 */ /* 0x0009e20000100800 */
[----:B------:R2:W-:Y:S04]  /*41df0*/  STL [R1+0x1fb8], R7 ;  /* 0x001fb80701007387 */ /* 0x0005e80000100800 */
[----:B0-----:R-:W3:Y:S01]  /*41e00*/  LDL.LU R4, [R1+0x910] ;  /* 0x0009100001047983 */ /* 0x001ee20000300800 */
[----:B-1----:R-:W3:Y:S02]  /*41e10*/  LDL.LU R5, [R1+0x914] ;  /* 0x0009140001057983 */ /* 0x002ee40000300800 */
[----:B----4-:R-:W4:Y:S02]  /*41e20*/  LDL.LU R6, [R1+0x918] ;  /* 0x0009180001067983 */ /* 0x010f240000300800 */
[----:B--2---:R-:W4:Y:S02]  /*41e30*/  LDL.LU R7, [R1+0x91c] ;  /* 0x00091c0001077983 */ /* 0x004f240000300800 */
[----:B----4-:R-:W-:Y:S01]  /*41e40*/  STL.64 [R1+0x2100], R6 ;  /* 0x0021000601007387 */ /* 0x010fe20000100a00 */
[----:B---3--:R0:W-:Y:S03]  /*41e50*/  STL.64 [R1+0x20f8], R4 ;  /* 0x0020f80401007387 */ /* 0x0081e60000100a00 */
[----:B0-----:R-:W2:Y:S01]  /*41e60*/  LDL.LU R4, [R1+0x9b0] ;  /* 0x0009b00001047983 */ /* 0x001ea20000300800 */
[----:B------:R-:W2:Y:S02]  /*41e70*/  LDL.LU R5, [R1+0x9b4] ;  /* 0x0009b40001057983 */ /* 0x000ea40000300800 */
[----:B------:R-:W2:Y:S02]  /*41e80*/  LDL.LU R6, [R1+0x9b8] ;  /* 0x0009b80001067983 */ /* 0x000ea40000300800 */
[----:B------:R-:W2:Y:S01]  /*41e90*/  LDL.LU R7, [R1+0x9bc] ;  /* 0x0009bc0001077983 */ /* 0x000ea20000300800 */
[----:B------:R-:W-:Y:S01]  /*41ea0*/  STL.64 [R1+0xb80], R8 ;  /* 0x000b800801007387 */ /* 0x000fe20000100a00 */
[----:B------:R0:W-:Y:S03]  /*41eb0*/  STL.64 [R1+0xb88], R10 ;  /* 0x000b880a01007387 */ /* 0x0001e60000100a00 */
[----:B0-----:R-:W3:Y:S01]  /*41ec0*/  LDL.LU.64 R10, [R1+0x2118] ;  /* 0x00211800010a7983 */ /* 0x001ee20000300a00 */
[----:B------:R-:W-:Y:S02]  /*41ed0*/  STL.64 [R1+0x20c0], R14 ;  /* 0x0020c00e01007387 */ /* 0x000fe40000100a00 */
[----:B------:R0:W-:Y:S02]  /*41ee0*/  STL [R1+0x20b8], R12 ;  /* 0x0020b80c01007387 */ /* 0x0001e40000100800 */
[----:B0-----:R-:W4:Y:S01]  /*41ef0*/  LDL.LU R12, [R1+0x7c0] ;  /* 0x0007c000010c7983 */ /* 0x001f220000300800 */
[----:B------:R-:W4:Y:S02]  /*41f00*/  LDL.LU R13, [R1+0x7c4] ;  /* 0x0007c400010d7983 */ /* 0x000f240000300800 */
[----:B------:R-:W2:Y:S02]  /*41f10*/  LDL.LU R14, [R1+0x7c8] ;  /* 0x0007c800010e7983 */ /* 0x000ea40000300800 */
[----:B------:R-:W2:Y:S01]  /*41f20*/  LDL.LU R15, [R1+0x7cc] ;  /* 0x0007cc00010f7983 */ /* 0x000ea20000300800 */
[----:B---3--:R-:W-:Y:S01]  /*41f30*/  HMMA.16816.F32.BF16 R20, R20, R10, R16 ;  /* 0x0000000a1414723c */ /* 0x008fe20000041810 */
[----:B--2---:R-:W-:Y:S01]  /*41f40*/  STL.64 [R1+0x20e0], R14 ;  /* 0x0020e00e01007387 */ /* 0x004fe20000100a00 */
[----:B----4-:R0:W-:Y:S03]  /*41f50*/  STL.64 [R1+0x20d8], R12 ;  /* 0x0020d80c01007387 */ /* 0x0101e60000100a00 */
[----:B0-----:R-:W2:Y:S01]  /*41f60*/  LDL.LU R12, [R1+0x800] ;  /* 0x00080000010c7983 */ /* 0x001ea20000300800 */
[----:B------:R-:W2:Y:S02]  /*41f70*/  LDL.LU R13, [R1+0x804] ;  /* 0x00080400010d7983 */ /* 0x000ea40000300800 */
[----:B------:R-:W2:Y:S02]  /*41f80*/  LDL.LU R14, [R1+0x808] ;  /* 0x00080800010e7983 */ /* 0x000ea40000300800 */
[----:B------:R-:W2:Y:S01]  /*41f90*/  LDL.LU R15, [R1+0x80c] ;  /* 0x00080c00010f7983 */ /* 0x000ea20000300800 */
[----:B------:R-:W3:Y:S01]  /*41fa0*/  LDL.LU.64 R18, [R1+0x2110] ;  /* 0x0021100001127983 */ /* 0x000ee20000300a00 */
[----:B------:R-:W3:Y:S11]  /*41fb0*/  LDL.LU.64 R16, [R1+0x2108] ;  /* 0x0021080001107983 */ /* 0x000ef60000300a00 */
[----:B------:R0:W-:Y:S02]  /*41fc0*/  STL.64 [R1+0xb40], R20 ;  /* 0x000b401401007387 */ /* 0x0001e40000100a00 */
[----:B------:R1:W-:Y:S02]  /*41fd0*/  STL.64 [R1+0xb48], R22 ;  /* 0x000b481601007387 */ /* 0x0003e40000100a00 */
[----:B------:R-:W-:-:S02]  /*41fe0*/  IMAD.MOV.U32 R28, RZ, RZ, R26 ;  /* 0x000000ffff1c7224 */ /* 0x000fc400078e001a */
[----:B------:R-:W-:Y:S01]  /*41ff0*/  IMAD.MOV.U32 R3, RZ, RZ, R27 ;  /* 0x000000ffff037224 */ /* 0x000fe200078e001b */
[----:B0-----:R-:W4:Y:S01]  /*42000*/  LDL.LU R20, [R1+0x7a0] ;  /* 0x0007a00001147983 */ /* 0x001f220000300800 */
[----:B------:R-:W4:Y:S02]  /*42010*/  LDL.LU R21, [R1+0x7a4] ;  /* 0x0007a40001157983 */ /* 0x000f240000300800 */
[----:B-1----:R-:W4:Y:S02]  /*42020*/  LDL.LU R22, [R1+0x7a8] ;  /* 0x0007a80001167983 */ /* 0x002f240000300800 */
        /* <DEDUP_REMOVED lines=9> */
[----:B------:R-:W-:Y:S01]  /*420c0*/  STL [R1+0x1fcc], R3 ;  /* 0x001fcc0301007387 */ /* 0x000fe20000100800 */
[----:B------:R-:W-:Y:S01]  /*420d0*/  STL [R1+0x1fc8], R28 ;  /* 0x001fc81c01007387 */ /* 0x000fe20000100800 */
[C---:B---3--:R-:W-:Y:S01]  /*420e0*/  HMMA.16816.F32.BF16 R4, R16.reuse, R26, R4 ;  /* 0x0000001a1004723c */ /* 0x048fe20000041804 */
[----:B------:R-:W-:Y:S11]  /*420f0*/  IMAD.MOV.U32 R29, RZ, RZ, R27 ;  /* 0x000000ffff1d7224 */ /* 0x000ff600078e001b */
[----:B------:R-:W-:Y:S11]  /*42100*/  @!UPT UIADD3 URZ, URZ, URZ, URZ ;  /* 0x0000003f3f3ff290 */ /* 0x000ff6000fffe03f */
[----:B------:R-:W-:Y:S01]  /*42110*/  STL.64 [R1+0x570], R4 ;  /* 0x0005700401007387 */ /* 0x000fe20000100a00 */
[----:B------:R0:W-:Y:S02]  /*42120*/  STL.64 [R1+0x578], R6 ;  /* 0x0005780601007387 */ /* 0x0001e40000100a00 */
[----:B0-----:R-:W-:Y:S02]  /*42130*/  IMAD.MOV.U32 R7, RZ, RZ, R26 ;  /* 0x000000ffff077224 */ /* 0x001fe400078e001a */
[----:B------:R-:W2:Y:S01]  /*42140*/  LDL.LU.64 R26, [R1+0x20e8] ;  /* 0x0020e800011a7983 */ /* 0x000ea20000300a00 */
[----:B------:R-:W-:Y:S02]  /*42150*/  STL [R1+0x1fd4], R29 ;  /* 0x001fd41d01007387 */ /* 0x000fe40000100800 */
[----:B------:R0:W-:Y:S02]  /*42160*/  STL [R1+0x1fd0], R7 ;  /* 0x001fd00701007387 */ /* 0x0001e40000100800 */
[----:B------:R-:W3:Y:S01]  /*42170*/  LDL.LU R4, [R1+0x7d0] ;  /* 0x0007d00001047983 */ /* 0x000ee20000300800 */
[----:B------:R-:W3:Y:S01]  /*42180*/  LDL.LU R5, [R1+0x7d4] ;  /* 0x0007d40001057983 */ /* 0x000ee20000300800 */
[----:B------:R-:W3:Y:S03]  /*42190*/  LDL.LU R6, [R1+0x7d8] ;  /* 0x0007d80001067983 */ /* 0x000ee60000300800 */
[----:B0-----:R-:W3:Y:S01]  /*421a0*/  LDL.LU R7, [R1+0x7dc] ;  /* 0x0007dc0001077983 */ /* 0x001ee20000300800 */
        /* <DEDUP_REMOVED lines=9> */
[----:B------:R-:W-:Y:S01]  /*42240*/  STL [R1+0x1fd8], R9 ;  /* 0x001fd80901007387 */ /* 0x000fe20000100800 */
[----:B------:R0:W-:Y:S01]  /*42250*/  STL.64 [R1+0x2028], R10 ;  /* 0x0020280a01007387 */ /* 0x0001e20000100a00 */
[----:B------:R-:W-:Y:S03]  /*42260*/  STL [R1+0x2020], R8 ;  /* 0x0020200801007387 */ /* 0x000fe60000100800 */
[----:B0-----:R-:W2:Y:S01]  /*42270*/  LDL.64 R10, [R1+0x78] ;  /* 0x00007800010a7983 */ /* 0x001ea20000100a00 */
[C---:B---3--:R-:W-:Y:S11]  /*42280*/  HMMA.16816.F32.BF16 R4, R16.reuse, R26, R4 ;  /* 0x0000001a1004723c */ /* 0x048ff60000041804 */
[----:B------:R-:W-:Y:S11]  /*42290*/  @!UPT UIADD3 URZ, URZ, URZ, URZ ;  /* 0x0000003f3f3ff290 */ /* 0x000ff6000fffe03f */
[----:B------:R-:W-:Y:S01]  /*422a0*/  @!UPT UIADD3 URZ, URZ, URZ, URZ ;  /* 0x0000003f3f3ff290 */ /* 0x000fe2000fffe03f */
[----:B------:R0:W-:Y:S01]  /*422b0*/  STL.64 [R1+0x530], R4 ;  /* 0x0005300401007387 */ /* 0x0001e20000100a00 */
[----:B------:R1:W-:Y:S02]  /*422c0*/  STL.64 [R1+0x538], R6 ;  /* 0x0005380601007387 */ /* 0x0003e40000100a00 */
[----:B0-----:R-:W-:Y:S02]  /*422d0*/  IMAD.MOV.U32 R5, RZ, RZ, R26 ;  /* 0x000000ffff057224 */ /* 0x001fe400078e001a */
[----:B-1----:R-:W-:Y:S02]  /*422e0*/  IMAD.MOV.U32 R6, RZ, RZ, R27 ;  /* 0x000000ffff067224 */ /* 0x002fe400078e001b */
[----:B------:R-:W2:Y:S02]  /*422f0*/  LDL.LU.64 R26, [R1+0x20c8] ;  /* 0x0020c800011a7983 */ /* 0x000ea40000300a00 */
[C---:B--2---:R-:W-:Y:S02]  /*42300*/  HMMA.16816.F32.BF16 R24, R16.reuse, R26, R12 ;  /* 0x0000001a1018723c */ /* 0x044fe4000004180c */
[----:B------:R-:W2:Y:S01]  /*42310*/  LDL.LU.64 R14, [R1+0x20c0] ;  /* 0x0020c000010e7983 */ /* 0x000ea20000300a00 */
[----:B------:R-:W3:Y:S11]  /*42320*/  LDL.LU R12, [R1+0x20b8] ;  /* 0x0020b800010c7983 */ /* 0x000ef60000300800 */
[----:B------:R-:W-:Y:S09]  /*42330*/  @!UPT UIADD3 URZ, URZ, URZ, URZ ;  /* 0x0000003f3f3ff290 */ /* 0x000ff2000fffe03f */
        /* <DEDUP_REMOVED lines=9> */
[----:B0-----:R-:W4:Y:S01]  /*423d0*/  LDL.LU.64 R26, [R1+0x20a0] ;  /* 0x0020a000011a7983 */ /* 0x001f220000300a00 */
[----:B------:R-:W-:Y:S02]  /*423e0*/  IMAD.MOV.U32 R4, RZ, RZ, R11 ;  /* 0x000000ffff047224 */ /* 0x000fe400078e000b */
[----:B------:R-:W-:Y:S03]  /*423f0*/  STL [R1+0x2048], R6 ;  /* 0x0020480601007387 */ /* 0x000fe60000100800 */
[----:B------:R4:W-:Y:S01]  /*42400*/  STL.64 [R1+0x2040], R4 ;  /* 0x0020400401007387 */ /* 0x0009e20000100a00 */
[----:B------:R-:W-:Y:S01]  /*42410*/  IMAD.MOV.U32 R28, RZ, RZ, R10 ;  /* 0x000000ffff1c7224 */ /* 0x000fe200078e000a */
[----:B----4-:R-:W-:Y:S02]  /*42420*/  HMMA.16816.F32.BF16 R4, R16, R26, R20 ;  /* 0x0000001a1004723c */ /* 0x010fe40000041814 */
[----:B---3--:R-:W0:Y:S01]  /*42430*/  LDSM.16.MT88.4 R20, [R12+0x6100] ;  /* 0x006100000c14783b */ /* 0x008e220000004200 */
[----:B------:R-:W-:-:S02]  /*42440*/  IMAD.MOV.U32 R2, RZ, RZ, R26 ;  /* 0x000000ffff027224 */ /* 0x000fc400078e001a */
[----:B------:R-:W-:Y:S11]  /*42450*/  IMAD.MOV.U32 R0, RZ, RZ, R27 ;  /* 0x000000ffff007224 */ /* 0x000ff600078e001b */
[----:B------:R-:W-:Y:S07]  /*42460*/  @!UPT UIADD3 URZ, URZ, URZ, URZ ;  /* 0x0000003f3f3ff290 */ /* 0x000fee000fffe03f */
[----:B------:R-:W-:Y:S01]  /*42470*/  STL.64 [R1+0x200], R4 ;  /* 0x0002000401007387 */ /* 0x000fe20000100a00 */
[----:B------:R-:W-:Y:S02]  /*42480*/  STL.64 [R1+0x208], R6 ;  /* 0x0002080601007387 */ /* 0x000fe40000100a00 */
[----:B------:R-:W-:Y:S02]  /*42490*/  STL.64 [R1+0x2008], R14 ;  /* 0x0020080e01007387 */ /* 0x000fe40000100a00 */
[----:B------:R1:W-:Y:S02]  /*424a0*/  STL [R1+0x2000], R12 ;  /* 0x0020000c01007387 */ /* 0x0003e40000100800 */
[----:B-1----:R-:W2:Y:S01]  /*424b0*/  LDL.LU R12, [R1+0x730] ;  /* 0x00073000010c7983 */ /* 0x002ea20000300800 */
        /* <DEDUP_REMOVED lines=17> */
[----:B-1----:R-:W2:Y:S04]  /*425d0*/  LDL.64 R26, [R1+0x38] ;  /* 0x00003800011a7983 */ /* 0x002ea80000100a00 */
[----:B--2---:R1:W-:Y:S04]  /*425e0*/  STL.64 [R1+0x2080], R26 ;  /* 0x0020801a01007387 */ /* 0x0043e80000100a00 */
[----:B-1----:R-:W2:Y:S04]  /*425f0*/  LDL.64 R26, [R1+0x48] ;  /* 0x00004800011a7983 */ /* 0x002ea80000100a00 */
[----:B--2---:R1:W-:Y:S04]  /*42600*/  STL.64 [R1+0x2088], R26 ;  /* 0x0020881a01007387 */ /* 0x0043e80000100a00 */
[----:B-1----:R-:W2:Y:S04]  /*42610*/  LDL R26, [R1+0x58] ;  /* 0x00005800011a7983 */ /* 0x002ea80000100800 */
[----:B------:R-:W2:Y:S01]  /*42620*/  LDL R27, [R1+0x5c] ;  /* 0x00005c00011b7983 */ /* 0x000ea20000100800 */
[----:B------:R1:W-:Y:S02]  /*42630*/  STL.64 [R1+0x2058], R6 ;  /* 0x0020580601007387 */ /* 0x0003e40000100a00 */
[----:B------:R0:W-:Y:S01]  /*42640*/  STL.64 [R1+0x2050], R4 ;  /* 0x0020500401007387 */ /* 0x0001e20000100a00 */
[----:B-1----:R-:W2:Y:S04]  /*42650*/  LDL.64 R6, [R1+0x28] ;  /* 0x0000280001067983 */ /* 0x002ea80000100a00 */
[----:B--2---:R1:W-:Y:S01]  /*42660*/  STL.64 [R1+0x2078], R6 ;  /* 0x0020780601007387 */ /* 0x0043e20000100a00 */
[----:B0-----:R-:W2:Y:S02]  /*42670*/  LDL.LU R4, [R1+0x770] ;  /* 0x0007700001047983 */ /* 0x001ea40000300800 */
[----:B------:R-:W2:Y:S01]  /*42680*/  LDL.LU R5, [R1+0x774] ;  /* 0x0007740001057983 */ /* 0x000ea20000300800 */
[----:B-1----:R-:W2:Y:S01]  /*42690*/  LDL.LU R6, [R1+0x778] ;  /* 0x0007780001067983 */ /* 0x002ea20000300800 */
[----:B------:R-:W2:Y:S03]  /*426a0*/  LDL.LU R7, [R1+0x77c] ;  /* 0x00077c0001077983 */ /* 0x000ea60000300800 */
[----:B--2---:R-:W-:Y:S01]  /*426b0*/  STL.64 [R1+0x2098], R6 ;  /* 0x0020980601007387 */ /* 0x004fe20000100a00 */
[----:B------:R0:W-:Y:S03]  /*426c0*/  STL.64 [R1+0x2090], R4 ;  /* 0x0020900401007387 */ /* 0x0001e60000100a00 */
[----:B0-----:R-:W2:Y:S01]  /*426d0*/  LDL.LU R4, [R1+0x790] ;  /* 0x0007900001047983 */ /* 0x001ea20000300800 */
[----:B------:R-:W2:Y:S02]  /*426e0*/  LDL.LU R5, [R1+0x794] ;  /* 0x0007940001057983 */ /* 0x000ea40000300800 */
[----:B------:R-:W2:Y:S02]  /*426f0*/  LDL.LU R6, [R1+0x798] ;  /* 0x0007980001067983 */ /* 0x000ea40000300800 */
[----:B------:R-:W2:Y:S01]  /*42700*/  LDL.LU R7, [R1+0x79c] ;  /* 0x00079c0001077983 */ /* 0x000ea20000300800 */
[----:B------:R0:W-:Y:S01]  /*42710*/  STL.64 [R1+0x2038], R10 ;  /* 0x0020380a01007387 */ /* 0x0001e20000100a00 */
[----:B----4-:R-:W-:Y:S03]  /*42720*/  STL.64 [R1+0x2030], R8 ;  /* 0x0020300801007387 */ /* 0x010fe60000100a00 */
[----:B0-----:R-:W4:Y:S01]  /*42730*/  LDL.64 R10, [R1+0x18] ;  /* 0x00001800010a7983 */ /* 0x001f220000100a00 */
[----:B---3--:R0:W-:Y:S02]  /*42740*/  STL.64 [R1+0x2018], R14 ;  /* 0x0020180e01007387 */ /* 0x0081e40000100a00 */
[----:B------:R-:W-:Y:S01]  /*42750*/  STL.64 [R1+0x2010], R12 ;  /* 0x0020100c01007387 */ /* 0x000fe20000100a00 */
[----:B0-----:R-:W3:Y:S01]  /*42760*/  LDL.64 R14, [R1+0x8] ;  /* 0x00000800010e7983 */ /* 0x001ee20000100a00 */
[----:B------:R-:W-:Y:S02]  /*42770*/  STL.64 [R1+0x1e98], R22 ;  /* 0x001e981601007387 */ /* 0x000fe40000100a00 */
        /* <DEDUP_REMOVED lines=11> */
[----:B0-----:R-:W3:Y:S02]  /*42830*/  LDL.LU.64 R26, [R1+0x2088] ;  /* 0x00208800011a7983 */ /* 0x001ee40000300a00 */
[C---:B---3--:R-:W-:Y:S11]  /*42840*/  HMMA.16816.F32.BF16 R20, R16.reuse, R26, R20 ;  /* 0x0000001a1014723c */ /* 0x048ff60000041814 */
        /* <DEDUP_REMOVED lines=17> */
[----:B------:R0:W-:Y:S04]  /*42960*/  STL.64 [R1+0x1fe0], R20 ;  /* 0x001fe01401007387 */ /* 0x0001e80000100a00 */
        /* <DEDUP_REMOVED lines=18> */
[----:B------:R-:W2:Y:S02]  /*42a90*/  LDL.LU.64 R4, [R1+0x2050] ;  /* 0x0020500001047983 */ /* 0x000ea40000300a00 */
[----:B----4-:R-:W-:Y:S01]  /*42aa0*/  IMAD.MOV.U32 R3, RZ, RZ, R11 ;  /* 0x000000ffff037224 */ /* 0x010fe200078e000b */
[C---:B--2---:R-:W-:Y:S11]  /*42ab0*/  HMMA.16816.F32.BF16 R4, R16.reuse, R10, R4 ;  /* 0x0000000a1004723c */ /* 0x044ff60000041804 */
[----:B------:R-:W-:Y:S11]  /*42ac0*/  @!UPT UIADD3 URZ, URZ, URZ, URZ ;  /* 0x0000003f3f3ff290 */ /* 0x000ff6000fffe03f */
[----:B------:R-:W-:Y:S01]  /*42ad0*/  @!UPT UIADD3 URZ, URZ, URZ, URZ ;  /* 0x0000003f3f3ff290 */ /* 0x000fe2000fffe03f */
[----:B------:R-:W-:Y:S01]  /*42ae0*/  STL.64 [R1+0x1a0], R4 ;  /* 0x0001a00401007387 */ /* 0x000fe20000100a00 */
[----:B------:R0:W-:Y:S03]  /*42af0*/  STL.64 [R1+0x1a8], R6 ;  /* 0x0001a80601007387 */ /* 0x0001e60000100a00 */
[----:B0-----:R-:W2:Y:S01]  /*42b00*/  LDL.LU R6, [R1+0x2048] ;  /* 0x0020480001067983 */ /* 0x001ea20000300800 */
[----:B------:R-:W4:Y:S02]  /*42b10*/  LDL.LU.64 R4, [R1+0x2040] ;  /* 0x0020400001047983 */ /* 0x000f240000300a00 */
[----:B------:R-:W-:Y:S02]  /*42b20*/  IMAD.MOV.U32 R7, RZ, RZ, R10 ;  /* 0x000000ffff077224 */ /* 0x000fe400078e000a */
[----:B------:R-:W2:Y:S01]  /*42b30*/  LDL.LU.64 R10, [R1+0x2038] ;  /* 0x00203800010a7983 */ /* 0x000ea20000300a00 */
[----:B------:R-:W2:Y:S02]  /*42b40*/  LDL.LU.64 R8, [R1+0x2030] ;  /* 0x0020300001087983 */ /* 0x000ea40000300a00 */
[----:B------:R-:W-:Y:S01]  /*42b50*/  IMAD.MOV.U32 R29, RZ, RZ, R15 ;  /* 0x000000ffff1d7224 */ /* 0x000fe200078e000f */
[C---:B--2---:R-:W-:Y:S11]  /*42b60*/  HMMA.16816.F32.BF16 R8, R16.reuse, R14, R8 ;  /* 0x0000000e1008723c */ /* 0x044ff60000041808 */
[----:B------:R-:W-:Y:S11]  /*42b70*/  @!UPT UIADD3 URZ, URZ, URZ, URZ ;  /* 0x0000003f3f3ff290 */ /* 0x000ff6000fffe03f */
[----:B------:R-:W-:Y:S01]  /*42b80*/  @!UPT UIADD3 URZ, URZ, URZ, URZ ;  /* 0x0000003f3f3ff290 */ /* 0x000fe2000fffe03f */
[----:B------:R0:W-:Y:S01]  /*42b90*/  STL.64 [R1+0x190], R8 ;  /* 0x0001900801007387 */ /* 0x0001e20000100a00 */
[----:B------:R1:W-:Y:S02]  /*42ba0*/  STL.64 [R1+0x198], R10 ;  /* 0x0001980a01007387 */ /* 0x0003e40000100a00 */
[----:B0-----:R-:W-:Y:S01]  /*42bb0*/  IMAD.MOV.U32 R9, RZ, RZ, R14 ;  /* 0x000000ffff097224 */ /* 0x001fe200078e000e */
[----:B-1----:R-:W2:Y:S01]  /*42bc0*/  LDL.LU.64 R10, [R1+0x2028] ;  /* 0x00202800010a7983 */ /* 0x002ea20000300a00 */
[----:B------:R-:W2:Y:S02]  /*42bd0*/  LDL.LU R8, [R1+0x2020] ;  /* 0x0020200001087983 */ /* 0x000ea40000300800 */
[----:B------:R-:W3:Y:S02]  /*42be0*/  LDL.LU.64 R14, [R1+0x2018] ;  /* 0x00201800010e7983 */ /* 0x000ee40000300a00 */
[----:B------:R-:W3:Y:S02]  /*42bf0*/  LDL.LU.64 R12, [R1+0x2010] ;  /* 0x00201000010c7983 */ /* 0x000ee40000300a00 */
[C---:B---3--:R-:W-:Y:S11]  /*42c00*/  HMMA.16816.F32.BF16 R12, R16.reuse, R26, R12 ;  /* 0x0000001a100c723c */ /* 0x048ff6000004180c */
[----:B------:R-:W-:Y:S11]  /*42c10*/  @!UPT UIADD3 URZ, URZ, URZ, URZ ;  /* 0x0000003f3f3ff290 */ /* 0x000ff6000fffe03f */
[----:B------:R-:W-:Y:S01]  /*42c20*/  @!UPT UIADD3 URZ, URZ, URZ, URZ ;  /* 0x0000003f3f3ff290 */ /* 0x000fe2000fffe03f */
[----:B------:R-:W-:Y:S01]  /*42c30*/  STL.64 [R1+0x180], R12 ;  /* 0x0001800c01007387 */ /* 0x000fe20000100a00 */
[----:B------:R0:W-:Y:S03]  /*42c40*/  STL.64 [R1+0x188], R14 ;  /* 0x0001880e01007387 */ /* 0x0001e60000100a00 */
[----:B0-----:R-:W3:Y:S01]  /*42c50*/  LDL.LU.64 R14, [R1+0x2008] ;  /* 0x00200800010e7983 */ /* 0x001ee20000300a00 */
[----:B------:R-:W2:Y:S02]  /*42c60*/  LDL.LU R12, [R1+0x2000] ;  /* 0x00200000010c7983 */ /* 0x000ea40000300800 */
        /* <DEDUP_REMOVED lines=8> */
[----:B------:R-:W-:Y:S01]  /*42cf0*/  STL.64 [R1+0x1ea8], R14 ;  /* 0x001ea80e01007387 */ /* 0x000fe20000100a00 */
[----:B--2---:R-:W-:Y:S01]  /*42d00*/  HMMA.16816.F32.BF16 R16, R16, R10, R20 ;  /* 0x0000000a1010723c */ /* 0x004fe20000041814 */
[----:B------:R-:W2:Y:S01]  /*42d10*/  LDL.LU.64 R22, [R1+0x1fe8] ;  /* 0x001fe80001167983 */ /* 0x000ea20000300a00 */
[----:B------:R-:W3:Y:S02]  /*42d20*/  LDL.LU.64 R20, [R1+0x1fe0] ;  /* 0x001fe00001147983 */ /* 0x000ee40000300a00 */
[----:B------:R-:W-:Y:S11]  /*42d30*/  STL.64 [R1+0x1ea0], R10 ;  /* 0x001ea00a01007387 */ /* 0x000ff60000100a00 */
[----:B------:R-:W-:Y:S08]  /*42d40*/  @!UPT UIADD3 URZ, URZ, URZ, URZ ;  /* 0x0000003f3f3ff290 */ /* 0x000ff0000fffe03f */
[----:B------:R-:W-:Y:S01]  /*42d50*/  STL.64 [R1+0x160], R16 ;  /* 0x0001601001007387 */ /* 0x000fe20000100a00 */
[----:B------:R-:W-:Y:S02]  /*42d60*/  STL.64 [R1+0x168], R18 ;  /* 0x0001681201007387 */ /* 0x000fe40000100a00 */
[----:B------:R0:W1:Y:S02]  /*42d70*/  LDSM.16.MT88.4 R16, [R12+0x6180] ;  /* 0x006180000c10783b */ /* 0x0000640000004200 */
[----:B0-----:R-:W2:Y:S02]  /*42d80*/  LDL.LU R12, [R1+0x4f0] ;  /* 0x0004f000010c7983 */ /* 0x001ea40000300800 */
[----:B------:R-:W2:Y:S02]  /*42d90*/  LDL.LU R13, [R1+0x4f4] ;  /* 0x0004f400010d7983 */ /* 0x000ea40000300800 */
[----:B------:R-:W2:Y:S02]  /*42da0*/  LDL.LU R14, [R1+0x4f8] ;  /* 0x0004f800010e7983 */ /* 0x000ea40000300800 */
[----:B------:R-:W2:Y:S02]  /*42db0*/  LDL.LU R15, [R1+0x4fc] ;  /* 0x0004fc00010f7983 */ /* 0x000ea40000300800 */
[----:B------:R-:W-:-:S02]  /*42dc0*/  IMAD.MOV.U32 R26, RZ, RZ, R9 ;  /* 0x000000ffff1a7224 */ /* 0x000fc400078e0009 */
        /* <DEDUP_REMOVED lines=24> */
[----:B------:R-:W-:Y:S03]  /*42f50*/  STL.64 [R1+0x1ee8], R12 ;  /* 0x001ee80c01007387 */ /* 0x000fe60000100a00 */
        /* <DEDUP_REMOVED lines=16> */
[----:B------:R-:W3:Y:S01]  /*43060*/  LDL.LU R15, [R1+0x54c] ;  /* 0x00054c00010f7983 */ /* 0x000ee20000300800 */
[----:B------:R-:W2:Y:S04]  /*43070*/  LDL.LU.64 R26, [R1+0x58] ;  /* 0x00005800011a7983 */ /* 0x000ea80000300a00 */
[----:B--2---:R0:W-:Y:S01]  /*43080*/  STL.64 [R1+0x1f40], R26 ;  /* 0x001f401a01007387 */ /* 0x0041e20000100a00 */
[----:B------:R-:W2:Y:S02]  /*43090*/  LDL.LU R24, [R1+0x610] ;  /* 0x0006100001187983 */ /* 0x000ea40000300800 */
[----:B------:R-:W2:Y:S01]  /*430a0*/  LDL.LU R25, [R1+0x614] ;  /* 0x0006140001197983 */ /* 0x000ea20000300800 */
[----:B0-----:R-:W2:Y:S01]  /*430b0*/  LDL.LU R26, [R1+0x618] ;  /* 0x00061800011a7983 */ /* 0x001ea20000300800 */
[----:B------:R-:W2:Y:S02]  /*430c0*/  LDL.LU R27, [R1+0x61c] ;  /* 0x00061c00011b7983 */ /* 0x000ea40000300800 */
[----:B----4-:R-:W-:-:S02]  /*430d0*/  IMAD.MOV.U32 R22, RZ, RZ, R5 ;  /* 0x000000ffff167224 */ /* 0x010fc400078e0005 */
[----:B------:R-:W-:Y:S01]  /*430e0*/  IMAD.MOV.U32 R23, RZ, RZ, R6 ;  /* 0x000000ffff177224 */ /* 0x000fe200078e0006 */
[----:B--2---:R0:W-:Y:S01]  /*430f0*/  STL.64 [R1+0x1f50], R26 ;  /* 0x001f501a01007387 */ /* 0x0041e20000100a00 */
[----:B------:R-:W-:Y:S02]  /*43100*/  STL.64 [R1+0x1f48], R24 ;  /* 0x001f481801007387 */ /* 0x000fe40000100a00 */
[----:B0-----:R-:W-:Y:S02]  /*43110*/  IMAD.MOV.U32 R26, RZ, RZ, R28 ;  /* 0x000000ffff1a7224 */ /* 0x001fe400078e001c */
[----:B------:R-:W-:Y:S01]  /*43120*/  IMAD.MOV.U32 R27, RZ, RZ, R4 ;  /* 0x000000ffff1b7224 */ /* 0x000fe200078e0004 */
[----:B------:R-:W2:Y:S01]  /*43130*/  LDL.LU R28, [R1+0x1fc8] ;  /* 0x001fc800011c7983 */ /* 0x000ea20000300800 */
[----:B------:R-:W4:Y:S02]  /*43140*/  LDL.LU R4, [R1+0x1fc4] ;  /* 0x001fc40001047983 */ /* 0x000f240000300800 */
[----:B------:R-:W4:Y:S02]  /*43150*/  LDL.LU R5, [R1+0x1fc0] ;  /* 0x001fc00001057983 */ /* 0x000f240000300800 */
[----:B------:R-:W4:Y:S01]  /*43160*/  LDL.LU R6, [R1+0x1fbc] ;  /* 0x001fbc0001067983 */ /* 0x000f220000300800 */
[----:B------:R0:W-:Y:S02]  /*43170*/  STL.64 [R1+0x1f70], R22 ;  /* 0x001f701601007387 */ /* 0x0001e40000100a00 */
[----:B0-----:R-:W-:-:S02]  /*43180*/  IMAD.MOV.U32 R22, RZ, RZ, R9 ;  /* 0x000000ffff167224 */ /* 0x001fc400078e0009 */
[----:B------:R-:W-:-:S05]  /*43190*/  IMAD.MOV.U32 R23, RZ, RZ, R8 ;  /* 0x000000ffff177224 */ /* 0x000fca00078e0008 */
[----:B------:R0:W-:Y:S01]  /*431a0*/  STL.64 [R1+0x1f88], R22 ;  /* 0x001f881601007387 */ /* 0x0001e20000100a00 */
[----:B------:R-:W2:Y:S02]  /*431b0*/  LDL.LU R8, [R1+0x6d0] ;  /* 0x0006d00001087983 */ /* 0x000ea40000300800 */
[----:B------:R-:W2:Y:S02]  /*431c0*/  LDL.LU R9, [R1+0x6d4] ;  /* 0x0006d40001097983 */ /* 0x000ea40000300800 */
[----:B------:R-:W2:Y:S01]  /*431d0*/  LDL.LU R10, [R1+0x6d8] ;  /* 0x0006d800010a7983 */ /* 0x000ea20000300800 */
[----:B------:R-:W2:Y:S01]  /*431e0*/  LDL.LU R11, [R1+0x6dc] ;  /* 0x0006dc00010b7983 */ /* 0x000ea20000300800 */
[----:B0-----:R-:W-:Y:S02]  /*431f0*/  IMAD.MOV.U32 R22, RZ, RZ, R7 ;  /* 0x000000ffff167224 */ /* 0x001fe400078e0007 */
[----:B------:R-:W-:Y:S01]  /*43200*/  IMAD.MOV.U32 R23, RZ, RZ, R29 ;  /* 0x000000ffff177224 */ /* 0x000fe200078e001d */
[----:B------:R-:W4:Y:S04]  /*43210*/  LDL.LU R7, [R1+0x1fb8] ;  /* 0x001fb80001077983 */ /* 0x000f280000300800 */
[----:B------:R-:W-:Y:S04]  /*43220*/  STL.64 [R1+0x1fa0], R22 ;  /* 0x001fa01601007387 */ /* 0x000fe80000100a00 */
[----:B--2---:R-:W-:Y:S01]  /*43230*/  STL.64 [R1+0x1f80], R10 ;  /* 0x001f800a01007387 */ /* 0x004fe20000100a00 */
[----:B------:R0:W-:Y:S03]  /*43240*/  STL.64 [R1+0x1f78], R8 ;  /* 0x001f780801007387 */ /* 0x0001e60000100a00 */
        /* <DEDUP_REMOVED lines=12> */
[----:B0-----:R-:W4:Y:S01]  /*43310*/  LDL.LU R8, [R1+0x700] ;  /* 0x0007000001087983 */ /* 0x001f220000300800 */
[----:B------:R-:W4:Y:S02]  /*43320*/  LDL.LU R9, [R1+0x704] ;  /* 0x0007040001097983 */ /* 0x000f240000300800 */
[----:B------:R-:W4:Y:S02]  /*43330*/  LDL.LU R10, [R1+0x708] ;  /* 0x00070800010a7983 */ /* 0x000f240000300800 */
[----:B------:R-:W4:Y:S01]  /*43340*/  LDL.LU R11, [R1+0x70c] ;  /* 0x00070c00010b7983 */ /* 0x000f220000300800 */
[----:B------:R0:W-:Y:S01]  /*43350*/  STL.64 [R1+0x1f68], R26 ;  /* 0x001f681a01007387 */ /* 0x0001e20000100a00 */
        /* <DEDUP_REMOVED lines=8> */
[----:B------:R-:W2:Y:S02]  /*433e0*/  LDL.LU R14, [R1+0x568] ;  /* 0x00056800010e7983 */ /* 0x000ea40000300800 */
[----:B------:R-:W2:Y:S02]  /*433f0*/  LDL.LU R15, [R1+0x56c] ;  /* 0x00056c00010f7983 */ /* 0x000ea40000300800 */
[----:B------:R-:W-:-:S02]  /*43400*/  IMAD.MOV.U32 R22, RZ, RZ, R28 ;  /* 0x000000ffff167224 */ /* 0x000fc400078e001c */
[----:B------:R-:W-:Y:S01]  /*43410*/  IMAD.MOV.U32 R23, RZ, RZ, R3 ;  /* 0x000000ffff177224 */ /* 0x000fe200078e0003 */
[----:B--2---:R-:W-:Y:S01]  /*43420*/  STL.64 [R1+0x1f38], R14 ;  /* 0x001f380e01007387 */ /* 0x004fe20000100a00 */
[----:B---3--:R0:W-:Y:S03]  /*43430*/  STL.64 [R1+0x1f30], R12 ;  /* 0x001f300c01007387 */ /* 0x0081e60000100a00 */
        /* <DEDUP_REMOVED lines=9> */
[----:B------:R-:W2:Y:S02]  /*434d0*/  LDL.LU R14, [R1+0x6b8] ;  /* 0x0006b800010e7983 */ /* 0x000ea40000300800 */
[----:B------:R-:W2:Y:S01]  /*434e0*/  LDL.LU R15, [R1+0x6bc] ;  /* 0x0006bc00010f7983 */ /* 0x000ea20000300800 */
[----:B------:R-:W-:Y:S01]  /*434f0*/  STL [R1+0x1d70], R18 ;  /* 0x001d701201007387 */ /* 0x000fe20000100800 */
[----:B------:R0:W-:Y:S02]  /*43500*/  STL [R1+0x1d6c], R19 ;  /* 0x001d6c1301007387 */ /* 0x0001e40000100800 */
[----:B------:R-:W-:Y:S01]  /*43510*/  STL.64 [R1+0x1db0], R16 ;  /* 0x001db01001007387 */ /* 0x000fe20000100a00 */
[----:B0-----:R-:W3:Y:S01]  /*43520*/  LDL.LU.64 R18, [R1+0x88] ;  /* 0x0000880001127983 */ /* 0x001ee20000300a00 */
[----:B------:R-:W4:Y:S02]  /*43530*/  LDL.LU.64 R10, [R1+0x1fb0] ;  /* 0x001fb000010a7983 */ /* 0x000f240000300a00 */
[----:B------:R-:W4:Y:S05]  /*43540*/  LDL.LU.64 R8, [R1+0x1fa8] ;  /* 0x001fa80001087983 */ /* 0x000f2a0000300a00 */
[----:B------:R-:W-:Y:S01]  /*43550*/  STL.64 [R1+0x630], R20 ;  /* 0x0006301401007387 */ /* 0x000fe20000100a00 */
[----:B------:R0:W-:Y:S04]  /*43560*/  STL.64 [R1+0x638], R22 ;  /* 0x0006381601007387 */ /* 0x0001e80000100a00 */
        /* <DEDUP_REMOVED lines=14> */
[----:B0-----:R-:W4:Y:S01]  /*43650*/  LDL.LU.64 R22, [R1+0x1f70] ;  /* 0x001f700001167983 */ /* 0x001f220000300a00 */
[C---:B---3--:R-:W-:Y:S08]  /*43660*/  HMMA.16816.F32.BF16 R24, R4.reuse, R18, R24 ;  /* 0x000000120418723c */ /* 0x048ff00000041818 */
[C---:B----4-:R-:W-:Y:S01]  /*43670*/  HMMA.16816.F32.BF16 R20, R4.reuse, R22, R8 ;  /* 0x000000160414723c */ /* 0x050fe20000041808 */
[----:B------:R-:W3:Y:S11]  /*43680*/  LDL.LU R8, [R1+0x4e0] ;  /* 0x0004e00001087983 */ /* 0x000ef60000300800 */
[----:B------:R-:W-:Y:S11]  /*43690*/  @!UPT UIADD3 URZ, URZ, URZ, URZ ;  /* 0x0000003f3f3ff290 */ /* 0x000ff6000fffe03f */
[----:B------:R0:W-:Y:S01]  /*436a0*/  STL.64 [R1+0x600], R20 ;  /* 0x0006001401007387 */ /* 0x0001e20000100a00 */
[----:B------:R1:W-:Y:S02]  /*436b0*/  STL.64 [R1+0x608], R22 ;  /* 0x0006081601007387 */ /* 0x0003e40000100a00 */
[----:B------:R-:W3:Y:S02]  /*436c0*/  LDL.LU R9, [R1+0x4e4] ;  /* 0x0004e40001097983 */ /* 0x000ee40000300800 */
[----:B------:R-:W3:Y:S01]  /*436d0*/  LDL.LU R10, [R1+0x4e8] ;  /* 0x0004e800010a7983 */ /* 0x000ee20000300800 */
[----:B------:R-:W3:Y:S04]  /*436e0*/  LDL.LU R11, [R1+0x4ec] ;  /* 0x0004ec00010b7983 */ /* 0x000ee80000300800 */
[----:B0-----:R-:W4:Y:S01]  /*436f0*/  LDL.LU R20, [R1+0x4d0] ;  /* 0x0004d00001147983 */ /* 0x001f220000300800 */
[----:B------:R-:W4:Y:S02]  /*43700*/  LDL.LU R21, [R1+0x4d4] ;  /* 0x0004d40001157983 */ /* 0x000f240000300800 */
[----:B-1----:R-:W4:Y:S02]  /*43710*/  LDL.LU R22, [R1+0x4d8] ;  /* 0x0004d80001167983 */ /* 0x002f240000300800 */
[----:B------:R-:W4:Y:S01]  /*43720*/  LDL.LU R23, [R1+0x4dc] ;  /* 0x0004dc0001177983 */ /* 0x000f220000300800 */
[----:B------:R-:W-:Y:S01]  /*43730*/  STL.64 [R1+0x620], R24 ;  /* 0x0006201801007387 */ /* 0x000fe20000100a00 */
[----:B------:R0:W-:Y:S03]  /*43740*/  STL.64 [R1+0x628], R26 ;  /* 0x0006281a01007387 */ /* 0x0001e60000100a00 */
[----:B0-----:R-:W2:Y:S01]  /*43750*/  LDL.LU.64 R26, [R1+0x1f68] ;  /* 0x001f6800011a7983 */ /* 0x001ea20000300a00 */
[----:B------:R-:W-:Y:S01]  /*43760*/  STL.64 [R1+0x1e50], R18 ;  /* 0x001e501201007387 */ /* 0x000fe20000100a00 */
        /* <DEDUP_REMOVED lines=13> */
[----:B------:R-:W-:Y:S01]  /*43840*/  STL.64 [R1+0x2c0], R16 ;  /* 0x0002c01001007387 */ /* 0x000fe20000100a00 */
[----:B------:R0:W-:Y:S03]  /*43850*/  STL.64 [R1+0x2c8], R18 ;  /* 0x0002c81201007387 */ /* 0x0001e60000100a00 */
[----:B0-----:R-:W2:Y:S04]  /*43860*/  LDL.LU.64 R18, [R1+0xa8] ;  /* 0x0000a80001127983 */ /* 0x001ea80000300a00 */
[----:B--2---:R0:W-:Y:S04]  /*43870*/  STL.64 [R1+0x1e68], R18 ;  /* 0x001e681201007387 */ /* 0x0041e80000100a00 */
[----:B0-----:R-:W2:Y:S01]  /*43880*/  LDL.64 R18, [R1+0xb8] ;  /* 0x0000b80001127983 */ /* 0x001ea20000100a00 */
[----:B------:R-:W-:Y:S01]  /*43890*/  HMMA.16816.F32.BF16 R12, R4, R26, R12 ;  /* 0x0000001a040c723c */ /* 0x000fe2000004180c */
[----:B------:R-:W-:-:S02]  /*438a0*/  IMAD.MOV.U32 R2, RZ, RZ, R26 ;  /* 0x000000ffff027224 */ /* 0x000fc400078e001a */
[----:B------:R-:W-:Y:S01]  /*438b0*/  IMAD.MOV.U32 R0, RZ, RZ, R27 ;  /* 0x000000ffff007224 */ /* 0x000fe200078e001b */
[----:B--2---:R0:W-:Y:S04]  /*438c0*/  STL.64 [R1+0x1e78], R18 ;  /* 0x001e781201007387 */ /* 0x0041e80000100a00 */
[----:B0-----:R-:W2:Y:S11]  /*438d0*/  LDL.LU.64 R18, [R1+0xc8] ;  /* 0x0000c80001127983 */ /* 0x001eb60000300a00 */
        /* <DEDUP_REMOVED lines=46> */
[----:B0-----:R-:W3:Y:S01]  /*43bc0*/  LDL.LU.64 R14, [R1+0x1ea8] ;  /* 0x001ea800010e7983 */ /* 0x001ee20000300a00 */
[----:B------:R0:W-:Y:S02]  /*43bd0*/  STL.64 [R1+0x1e70], R26 ;  /* 0x001e701a01007387 */ /* 0x0001e40000100a00 */
[----:B------:R-:W2:Y:S02]  /*43be0*/  LDL.LU R24, [R1+0x4b0] ;  /* 0x0004b00001187983 */ /* 0x000ea40000300800 */
[----:B------:R-:W2:Y:S01]  /*43bf0*/  LDL.LU R25, [R1+0x4b4] ;  /* 0x0004b40001197983 */ /* 0x000ea20000300800 */
[----:B0-----:R-:W2:Y:S01]  /*43c00*/  LDL.LU R26, [R1+0x4b8] ;  /* 0x0004b800011a7983 */ /* 0x001ea20000300800 */
[----:B------:R-:W2:Y:S01]  /*43c10*/  LDL.LU R27, [R1+0x4bc] ;  /* 0x0004bc00011b7983 */ /* 0x000ea20000300800 */
[C---:B---3--:R-:W-:Y:S02]  /*43c20*/  HMMA.16816.F32.BF16 R8, R4.reuse, R14, R8 ;  /* 0x0000000e0408723c */ /* 0x048fe40000041808 */
[----:B--2---:R-:W-:Y:S01]  /*43c30*/  STL.64 [R1+0x1e88], R26 ;  /* 0x001e881a01007387 */ /* 0x004fe20000100a00 */
[----:B------:R0:W-:Y:S03]  /*43c40*/  STL.64 [R1+0x1e80], R24 ;  /* 0x001e801801007387 */ /* 0x0001e60000100a00 */
[----:B0-----:R-:W2:Y:S01]  /*43c50*/  LDL.LU R24, [R1+0x4c0] ;  /* 0x0004c00001187983 */ /* 0x001ea20000300800 */
[----:B------:R-:W2:Y:S02]  /*43c60*/  LDL.LU R25, [R1+0x4c4] ;  /* 0x0004c40001197983 */ /* 0x000ea40000300800 */
[----:B------:R-:W2:Y:S02]  /*43c70*/  LDL.LU R26, [R1+0x4c8] ;  /* 0x0004c800011a7983 */ /* 0x000ea40000300800 */
[----:B------:R-:W2:Y:S11]  /*43c80*/  LDL.LU R27, [R1+0x4cc] ;  /* 0x0004cc00011b7983 */ /* 0x000eb60000300800 */
[----:B------:R-:W-:Y:S01]  /*43c90*/  @!UPT UIADD3 URZ, URZ, URZ, URZ ;  /* 0x0000003f3f3ff290 */ /* 0x000fe2000fffe03f */
[----:B------:R-:W-:Y:S01]  /*43ca0*/  STL.64 [R1+0x230], R8 ;  /* 0x0002300801007387 */ /* 0x000fe20000100a00 */
[----:B------:R0:W-:Y:S03]  /*43cb0*/  STL.64 [R1+0x238], R10 ;  /* 0x0002380a01007387 */ /* 0x0001e60000100a00 */
[----:B0-----:R-:W4:Y:S02]  /*43cc0*/  LDL.LU.64 R10, [R1+0x1ea0] ;  /* 0x001ea000010a7983 */ /* 0x001f240000300a00 */
[----:B----4-:R-:W-:Y:S02]  /*43cd0*/  HMMA.16816.F32.BF16 R4, R4, R10, R20 ;  /* 0x0000000a0404723c */ /* 0x010fe40000041814 */
[----:B------:R-:W2:Y:S01]  /*43ce0*/  LDL.LU.64 R22, [R1+0x1e98] ;  /* 0x001e980001167983 */ /* 0x000ea20000300a00 */
[----:B------:R-:W2:Y:S02]  /*43cf0*/  LDL.LU.64 R20, [R1+0x1e90] ;  /* 0x001e900001147983 */ /* 0x000ea40000300a00 */
[----:B------:R0:W-:Y:S02]  /*43d00*/  STL.64 [R1+0x1d88], R10 ;  /* 0x001d880a01007387 */ /* 0x0001e40000100a00 */
[----:B------:R-:W3:Y:S11]  /*43d10*/  LDL.LU R8, [R1+0x480] ;  /* 0x0004800001087983 */ /* 0x000ef60000300800 */
[----:B------:R-:W-:Y:S05]  /*43d20*/  @!UPT UIADD3 URZ, URZ, URZ, URZ ;  /* 0x0000003f3f3ff290 */ /* 0x000fea000fffe03f */
[----:B------:R-:W-:Y:S01]  /*43d30*/  STL.64 [R1+0x220], R4 ;  /* 0x0002200401007387 */ /* 0x000fe20000100a00 */
[----:B------:R-:W-:Y:S02]  /*43d40*/  STL.64 [R1+0x228], R6 ;  /* 0x0002280601007387 */ /* 0x000fe40000100a00 */
[----:B------:R-:W3:Y:S02]  /*43d50*/  LDL.LU R9, [R1+0x484] ;  /* 0x0004840001097983 */ /* 0x000ee40000300800 */
[----:B0-----:R-:W4:Y:S01]  /*43d60*/  LDL.LU R10, [R1+0x488] ;  /* 0x00048800010a7983 */ /* 0x001f220000300800 */
[----:B------:R-:W4:Y:S01]  /*43d70*/  LDL.LU R11, [R1+0x48c] ;  /* 0x00048c00010b7983 */ /* 0x000f220000300800 */
[----:B------:R-:W-:Y:S02]  /*43d80*/  IMAD.MOV.U32 R13, RZ, RZ, R18 ;  /* 0x000000ffff0d7224 */ /* 0x000fe400078e0012 */
[----:B------:R-:W-:Y:S01]  /*43d90*/  IMAD.MOV.U32 R12, RZ, RZ, R19 ;  /* 0x000000ffff0c7224 */ /* 0x000fe200078e0013 */
[C---:B--2---:R-:W-:Y:S01]  /*43da0*/  HMMA.16816.F32.BF16 R24, R20.reuse, R18, R24 ;  /* 0x000000121418723c */ /* 0x044fe20000041818 */
[----:B----4-:R-:W-:Y:S01]  /*43db0*/  STL.64 [R1+0x1e60], R10 ;  /* 0x001e600a01007387 */ /* 0x010fe20000100a00 */
[----:B---3--:R0:W-:Y:S03]  /*43dc0*/  STL.64 [R1+0x1e58], R8 ;  /* 0x001e580801007387 */ /* 0x0081e60000100a00 */
        /* <DEDUP_REMOVED lines=8> */
[----:B------:R-:W3:Y:S02]  /*43e50*/  LDL.LU.64 R24, [R1+0x1e80] ;  /* 0x001e800001187983 */ /* 0x000ee40000300a00 */
[----:B------:R-:W3:Y:S02]  /*43e60*/  LDL.LU.64 R18, [R1+0x1e78] ;  /* 0x001e780001127983 */ /* 0x000ee40000300a00 */
[----:B------:R0:W-:Y:S01]  /*43e70*/  STL.64 [R1+0x1d98], R14 ;  /* 0x001d980e01007387 */ /* 0x0001e20000100a00 */
[----:B------:R-:W-:Y:S04]  /*43e80*/  STL.64 [R1+0x1d90], R12 ;  /* 0x001d900c01007387 */ /* 0x000fe80000100a00 */
[----:B0-----:R-:W4:Y:S01]  /*43e90*/  LDL.LU.64 R14, [R1+0x98] ;  /* 0x00009800010e7983 */ /* 0x001f220000300a00 */
[C---:B---3--:R-:W-:Y:S11]  /*43ea0*/  HMMA.16816.F32.BF16 R24, R20.reuse, R18, R24 ;  /* 0x000000121418723c */ /* 0x048ff60000041818 */
[----:B------:R-:W-:Y:S11]  /*43eb0*/  @!UPT UIADD3 URZ, URZ, URZ, URZ ;  /* 0x0000003f3f3ff290 */ /* 0x000ff6000fffe03f */
[----:B------:R-:W-:Y:S01]  /*43ec0*/  @!UPT UIADD3 URZ, URZ, URZ, URZ ;  /* 0x0000003f3f3ff290 */ /* 0x000fe2000fffe03f */
[----:B------:R0:W-:Y:S01]  /*43ed0*/  STL.64 [R1+0x6e0], R24 ;  /* 0x0006e01801007387 */ /* 0x0001e20000100a00 */
[----:B------:R1:W-:Y:S02]  /*43ee0*/  STL.64 [R1+0x6e8], R26 ;  /* 0x0006e81a01007387 */ /* 0x0003e40000100a00 */
[----:B0-----:R-:W-:Y:S01]  /*43ef0*/  IMAD.MOV.U32 R24, RZ, RZ, R19 ;  /* 0x000000ffff187224 */ /* 0x001fe200078e0013 */
[----:B-1----:R-:W3:Y:S01]  /*43f00*/  LDL.LU.64 R26, [R1+0x1e70] ;  /* 0x001e7000011a7983 */ /* 0x002ee20000300a00 */
[----:B------:R-:W2:Y:S02]  /*43f10*/  LDL.LU.64 R18, [R1+0x1e68] ;  /* 0x001e680001127983 */ /* 0x000ea40000300a00 */
[----:B--2---:R-:W-:Y:S01]  /*43f20*/  HMMA.16816.F32.BF16 R8, R20, R18, R8 ;  /* 0x000000121408723c */ /* 0x004fe20000041808 */
[----:B---3--:R-:W-:Y:S01]  /*43f30*/  STL.64 [R1+0x1dc0], R26 ;  /* 0x001dc01a01007387 */ /* 0x008fe20000100a00 */
[----:B------:R0:W-:Y:S02]  /*43f40*/  STL [R1+0x1db8], R24 ;  /* 0x001db81801007387 */ /* 0x0001e40000100800 */
[----:B------:R-:W-:-:S02]  /*43f50*/  IMAD.MOV.U32 R3, RZ, RZ, R18 ;  /* 0x000000ffff037224 */ /* 0x000fc400078e0012 */
[----:B------:R-:W-:Y:S01]  /*43f60*/  IMAD.MOV.U32 R28, RZ, RZ, R19 ;  /* 0x000000ffff1c7224 */ /* 0x000fe200078e0013 */
[----:B0-----:R-:W2:Y:S01]  /*43f70*/  LDL.LU R24, [R1+0x490] ;  /* 0x0004900001187983 */ /* 0x001ea20000300800 */
[----:B------:R-:W2:Y:S02]  /*43f80*/  LDL.LU R25, [R1+0x494] ;  /* 0x0004940001197983 */ /* 0x000ea40000300800 */
[----:B------:R-:W2:Y:S02]  /*43f90*/  LDL.LU R26, [R1+0x498] ;  /* 0x00049800011a7983 */ /* 0x000ea40000300800 */
[----:B------:R-:W2:Y:S11]  /*43fa0*/  LDL.LU R27, [R1+0x49c] ;  /* 0x00049c00011b7983 */ /* 0x000eb60000300800 */
[----:B------:R-:W-:Y:S01]  /*43fb0*/  STL.64 [R1+0x6f0], R8 ;  /* 0x0006f00801007387 */ /* 0x000fe20000100a00 */
[----:B------:R0:W-:Y:S03]  /*43fc0*/  STL.64 [R1+0x6f8], R10 ;  /* 0x0006f80a01007387 */ /* 0x0001e60000100a00 */
[----:B0-----:R-:W3:Y:S01]  /*43fd0*/  LDL.LU.64 R10, [R1+0x1e60] ;  /* 0x001e6000010a7983 */ /* 0x001ee20000300a00 */
[----:B------:R-:W3:Y:S02]  /*43fe0*/  LDL.LU.64 R8, [R1+0x1e58] ;  /* 0x001e580001087983 */ /* 0x000ee40000300a00 */
[----:B------:R-:W3:Y:S02]  /*43ff0*/  LDL.LU.64 R18, [R1+0x1e50] ;  /* 0x001e500001127983 */ /* 0x000ee40000300a00 */
[----:B------:R-:W-:-:S02]  /*44000*/  IMAD.MOV.U32 R7, RZ, RZ, R0 ;  /* 0x000000ffff077224 */ /* 0x000fc400078e0000 */
[----:B----4-:R-:W-:Y:S01]  /*44010*/  IMAD.MOV.U32 R29, RZ, RZ, R15 ;  /* 0x000000ffff1d7224 */ /* 0x010fe200078e000f */
[----:B------:R-:W-:Y:S01]  /*44020*/  STL [R1+0x1d50], R28 ;  /* 0x001d501c01007387 */ /* 0x000fe20000100800 */
[----:B------:R-:W-:Y:S02]  /*44030*/  IMAD.MOV.U32 R0, RZ, RZ, R14 ;  /* 0x000000ffff007224 */ /* 0x000fe400078e000e */
[----:B------:R-:W-:Y:S01]  /*44040*/  STL [R1+0x1d4c], R3 ;  /* 0x001d4c0301007387 */ /* 0x000fe20000100800 */
[C---:B--2---:R-:W-:Y:S08]  /*44050*/  HMMA.16816.F32.BF16 R24, R20.reuse, R14, R24 ;  /* 0x0000000e1418723c */ /* 0x044ff00000041818 */
[----:B---3--:R-:W-:Y:S11]  /*44060*/  HMMA.16816.F32.BF16 R8, R20, R18, R8 ;  /* 0x000000121408723c */ /* 0x008ff60000041808 */
[----:B------:R-:W-:Y:S04]  /*44070*/  @!UPT UIADD3 URZ, URZ, URZ, URZ ;  /* 0x0000003f3f3ff290 */ /* 0x000fe8000fffe03f */
[----:B------:R-:W-:Y:S01]  /*44080*/  STL.64 [R1+0x700], R24 ;  /* 0x0007001801007387 */ /* 0x000fe20000100a00 */
[----:B------:R-:W-:Y:S02]  /*44090*/  STL.64 [R1+0x708], R26 ;  /* 0x0007081a01007387 */ /* 0x000fe40000100a00 */
[----:B------:R-:W-:Y:S02]  /*440a0*/  STL [R1+0x1d58], R29 ;  /* 0x001d581d01007387 */ /* 0x000fe40000100800 */
[----:B------:R-:W-:Y:S03]  /*440b0*/  STL [R1+0x1d54], R0 ;  /* 0x001d540001007387 */ /* 0x000fe60000100800 */
[----:B------:R0:W-:Y:S01]  /*440c0*/  STL.64 [R1+0x710], R8 ;  /* 0x0007100801007387 */ /* 0x0001e20000100a00 */
[----:B------:R1:W-:Y:S03]  /*440d0*/  STL.64 [R1+0x718], R10 ;  /* 0x0007180a01007387 */ /* 0x0003e60000100a00 */
[----:B0-----:R-:W2:Y:S01]  /*440e0*/  LDL.LU R8, [R1+0x3e0] ;  /* 0x0003e00001087983 */ /* 0x001ea20000300800 */
[----:B------:R-:W2:Y:S02]  /*440f0*/  LDL.LU R9, [R1+0x3e4] ;  /* 0x0003e40001097983 */ /* 0x000ea40000300800 */
[----:B-1----:R-:W3:Y:S02]  /*44100*/  LDL.LU R10, [R1+0x3e8] ;  /* 0x0003e800010a7983 */ /* 0x002ee40000300800 */
[----:B------:R-:W3:Y:S02]  /*44110*/  LDL.LU R11, [R1+0x3ec] ;  /* 0x0003ec00010b7983 */ /* 0x000ee40000300800 */
[----:B---3--:R-:W-:Y:S01]  /*44120*/  STL.64 [R1+0x1da8], R10 ;  /* 0x001da80a01007387 */ /* 0x008fe20000100a00 */
[----:B--2---:R-:W-:Y:S02]  /*44130*/  STL.64 [R1+0x1da0], R8 ;  /* 0x001da00801007387 */ /* 0x004fe40000100a00 */
[----:B------:R-:W2:Y:S02]  /*44140*/  LDL.LU R12, [R1+0x3f0] ;  /* 0x0003f000010c7983 */ /* 0x000ea40000300800 */
[----:B------:R-:W2:Y:S01]  /*44150*/  LDL.LU R13, [R1+0x3f4] ;  /* 0x0003f400010d7983 */ /* 0x000ea20000300800 */
[----:B------:R-:W3:Y:S01]  /*44160*/  LDL.LU R14, [R1+0x3f8] ;  /* 0x0003f800010e7983 */ /* 0x000ee20000300800 */
[----:B------:R-:W3:Y:S03]  /*44170*/  LDL.LU R15, [R1+0x3fc] ;  /* 0x0003fc00010f7983 */ /* 0x000ee60000300800 */
[----:B---3--:R-:W-:Y:S01]  /*44180*/  STL.64 [R1+0x1dd0], R14 ;  /* 0x001dd00e01007387 */ /* 0x008fe20000100a00 */
[----:B--2---:R0:W-:Y:S03]  /*44190*/  STL.64 [R1+0x1dc8], R12 ;  /* 0x001dc80c01007387 */ /* 0x0041e60000100a00 */
[----:B0-----:R-:W2:Y:S01]  /*441a0*/  LDL.LU R12, [R1+0x410] ;  /* 0x00041000010c7983 */ /* 0x001ea20000300800 */
[----:B------:R-:W2:Y:S02]  /*441b0*/  LDL.LU R13, [R1+0x414] ;  /* 0x00041400010d7983 */ /* 0x000ea40000300800 */
[----:B------:R-:W3:Y:S02]  /*441c0*/  LDL.LU R14, [R1+0x418] ;  /* 0x00041800010e7983 */ /* 0x000ee40000300800 */
[----:B------:R-:W3:Y:S02]  /*441d0*/  LDL.LU R15, [R1+0x41c] ;  /* 0x00041c00010f7983 */ /* 0x000ee40000300800 */
[----:B---3--:R0:W-:Y:S01]  /*441e0*/  STL.64 [R1+0x1de0], R14 ;  /* 0x001de00e01007387 */ /* 0x0081e20000100a00 */
[----:B--2---:R-:W-:Y:S03]  /*441f0*/  STL.64 [R1+0x1dd8], R12 ;  /* 0x001dd80c01007387 */ /* 0x004fe60000100a00 */
[----:B0-----:R-:W2:Y:S04]  /*44200*/  LDL.LU.64 R14, [R1+0x28] ;  /* 0x00002800010e7983 */ /* 0x001ea80000300a00 */
[----:B--2---:R0:W-:Y:S04]  /*44210*/  STL.64 [R1+0x1df0], R14 ;  /* 0x001df00e01007387 */ /* 0x0041e80000100a00 */
[----:B0-----:R-:W2:Y:S04]  /*44220*/  LDL.LU.64 R14, [R1+0x38] ;  /* 0x00003800010e7983 */ /* 0x001ea80000300a00 */
[----:B--2---:R0:W-:Y:S04]  /*44230*/  STL.64 [R1+0x1e08], R14 ;  /* 0x001e080e01007387 */ /* 0x0041e80000100a00 */
[----:B0-----:R-:W2:Y:S04]  /*44240*/  LDL.LU.64 R14, [R1+0x48] ;  /* 0x00004800010e7983 */ /* 0x001ea80000300a00 */
[----:B--2---:R0:W-:Y:S01]  /*44250*/  STL.64 [R1+0x1e10], R14 ;  /* 0x001e100e01007387 */ /* 0x0041e20000100a00 */
[----:B------:R-:W2:Y:S02]  /*44260*/  LDL.LU R12, [R1+0x450] ;  /* 0x00045000010c7983 */ /* 0x000ea40000300800 */
[----:B------:R-:W2:Y:S01]  /*44270*/  LDL.LU R13, [R1+0x454] ;  /* 0x00045400010d7983 */ /* 0x000ea20000300800 */
[----:B0-----:R-:W3:Y:S01]  /*44280*/  LDL.LU R14, [R1+0x458] ;  /* 0x00045800010e7983 */ /* 0x001ee20000300800 */
[----:B------:R-:W3:Y:S03]  /*44290*/  LDL.LU R15, [R1+0x45c] ;  /* 0x00045c00010f7983 */ /* 0x000ee60000300800 */
[----:B---3--:R0:W-:Y:S01]  /*442a0*/  STL.64 [R1+0x1e20], R14 ;  /* 0x001e200e01007387 */ /* 0x0081e20000100a00 */
[----:B--2---:R-:W-:Y:S03]  /*442b0*/  STL.64 [R1+0x1e18], R12 ;  /* 0x001e180c01007387 */ /* 0x004fe60000100a00 */
[----:B0-----:R-:W2:Y:S04]  /*442c0*/  LDL.LU.64 R14, [R1+0x68] ;  /* 0x00006800010e7983 */ /* 0x001ea80000300a00 */
[----:B--2---:R0:W-:Y:S04]  /*442d0*/  STL.64 [R1+0x1e38], R14 ;  /* 0x001e380e01007387 */ /* 0x0041e80000100a00 */
[----:B0-----:R-:W2:Y:S01]  /*442e0*/  LDL.LU.64 R14, [R1+0x78] ;  /* 0x00007800010e7983 */ /* 0x001ea20000300a00 */
[----:B------:R-:W3:Y:S03]  /*442f0*/  LDL.LU.64 R26, [R1+0x18] ;  /* 0x00001800011a7983 */ /* 0x000ee60000300a00 */
[----:B---3--:R0:W-:Y:S01]  /*44300*/  STL.64 [R1+0x1de8], R26 ;  /* 0x001de81a01007387 */ /* 0x0081e20000100a00 */
[----:B------:R-:W3:Y:S02]  /*44310*/  LDL.LU R24, [R1+0x420] ;  /* 0x0004200001187983 */ /* 0x000ee40000300800 */
[----:B------:R-:W3:Y:S01]  /*44320*/  LDL.LU R25, [R1+0x424] ;  /* 0x0004240001197983 */ /* 0x000ee20000300800 */
[----:B0-----:R-:W4:Y:S01]  /*44330*/  LDL.LU R26, [R1+0x428] ;  /* 0x00042800011a7983 */ /* 0x001f220000300800 */
[----:B------:R-:W4:Y:S03]  /*44340*/  LDL.LU R27, [R1+0x42c] ;  /* 0x00042c00011b7983 */ /* 0x000f260000300800 */
[----:B----4-:R-:W-:Y:S01]  /*44350*/  STL.64 [R1+0x1e00], R26 ;  /* 0x001e001a01007387 */ /* 0x010fe20000100a00 */
[----:B---3--:R0:W-:Y:S03]  /*44360*/  STL.64 [R1+0x1df8], R24 ;  /* 0x001df81801007387 */ /* 0x0081e60000100a00 */
        /* <DEDUP_REMOVED lines=15> */
[----:B------:R-:W3:Y:S02]  /*44460*/  LDL.LU R27, [R1+0x47c] ;  /* 0x00047c00011b7983 */ /* 0x000ee40000300800 */
[----:B------:R-:W-:Y:S01]  /*44470*/  IMAD.MOV.U32 R4, RZ, RZ, R19 ;  /* 0x000000ffff047224 */ /* 0x000fe200078e0013 */
[----:B------:R-:W4:Y:S01]  /*44480*/  LDL.LU R16, [R1+0x400] ;  /* 0x0004000001107983 */ /* 0x000f220000300800 */
[----:B------:R-:W-:-:S02]  /*44490*/  IMAD.MOV.U32 R5, RZ, RZ, R18 ;  /* 0x000000ffff057224 */ /* 0x000fc400078e0012 */
[----:B------:R-:W4:Y:S02]  /*444a0*/  LDL.LU R17, [R1+0x404] ;  /* 0x0004040001117983 */ /* 0x000f240000300800 */
[----:B------:R-:W4:Y:S01]  /*444b0*/  LDL.LU R18, [R1+0x408] ;  /* 0x0004080001127983 */ /* 0x000f220000300800 */
[----:B------:R-:W4:Y:S01]  /*444c0*/  LDL.LU R19, [R1+0x40c] ;  /* 0x00040c0001137983 */ /* 0x000f220000300800 */
[----:B------:R-:W4:Y:S02]  /*444d0*/  LDL.LU.64 R10, [R1+0x8] ;  /* 0x00000800010a7983 */ /* 0x000f240000300a00 */
[----:B------:R-:W-:Y:S02]  /*444e0*/  STL [R1+0x1d60], R4 ;  /* 0x001d600401007387 */ /* 0x000fe40000100800 */
[----:B------:R-:W-:Y:S02]  /*444f0*/  STL [R1+0x1d5c], R5 ;  /* 0x001d5c0501007387 */ /* 0x000fe40000100800 */
[----:B------:R-:W-:-:S02]  /*44500*/  IMAD.MOV.U32 R6, RZ, RZ, R2 ;  /* 0x000000ffff067224 */ /* 0x000fc400078e0002 */
[----:B--2---:R-:W-:Y:S02]  /*44510*/  IMAD.MOV.U32 R3, RZ, RZ, R14 ;  /* 0x000000ffff037224 */ /* 0x004fe400078e000e */
[----:B------:R-:W-:Y:S01]  /*44520*/  IMAD.MOV.U32 R2, RZ, RZ, R15 ;  /* 0x000000ffff027224 */ /* 0x000fe200078e000f */
[C---:B---3--:R-:W-:Y:S11]  /*44530*/  HMMA.16816.F32.BF16 R24, R20.reuse, R14, R24 ;  /* 0x0000000e1418723c */ /* 0x048ff60000041818 */
        /* <DEDUP_REMOVED lines=72> */
[----:B------:R-:W4:Y:S11]  /*449c0*/  LDL.LU R24, [R1+0x1db8] ;  /* 0x001db80001187983 */ /* 0x000f360000300800 */
[----:B------:R-:W-:Y:S11]  /*449d0*/  @!UPT UIADD3 URZ, URZ, URZ, URZ ;  /* 0x0000003f3f3ff290 */ /* 0x000ff6000fffe03f */
[----:B------:R0:W-:Y:S01]  /*449e0*/  STL.64 [R1+0x790], R16 ;  /* 0x0007901001007387 */ /* 0x0001e20000100a00 */
[----:B------:R1:W-:Y:S03]  /*449f0*/  STL.64 [R1+0x798], R18 ;  /* 0x0007981201007387 */ /* 0x0003e60000100a00 */
[----:B0-----:R-:W3:Y:S01]  /*44a00*/  LDL.LU.64 R16, [R1+0x1db0] ;  /* 0x001db00001107983 */ /* 0x001ee20000300a00 */
[----:B-1----:R-:W-:Y:S02]  /*44a10*/  IMAD.MOV.U32 R18, RZ, RZ, R10 ;  /* 0x000000ffff127224 */ /* 0x002fe400078e000a */
        /* <DEDUP_REMOVED lines=8> */
[----:B0-----:R-:W3:Y:S01]  /*44aa0*/  LDL.LU.64 R14, [R1+0x1d98] ;  /* 0x001d9800010e7983 */ /* 0x001ee20000300a00 */
[----:B------:R-:W2:Y:S01]  /*44ab0*/  LDL.LU.64 R12, [R1+0x1d90] ;  /* 0x001d9000010c7983 */ /* 0x000ea20000300a00 */
[C---:B---3--:R-:W-:Y:S11]  /*44ac0*/  HMMA.16816.F32.BF16 R8, R20.reuse, R14, R8 ;  /* 0x0000000e1408723c */ /* 0x048ff60000041808 */
[----:B------:R-:W-:Y:S11]  /*44ad0*/  @!UPT UIADD3 URZ, URZ, URZ, URZ ;  /* 0x0000003f3f3ff290 */ /* 0x000ff6000fffe03f */
[----:B------:R-:W-:Y:S01]  /*44ae0*/  @!UPT UIADD3 URZ, URZ, URZ, URZ ;  /* 0x0000003f3f3ff290 */ /* 0x000fe2000fffe03f */
[----:B------:R-:W-:Y:S01]  /*44af0*/  STL.64 [R1+0x7c0], R8 ;  /* 0x0007c00801007387 */ /* 0x000fe20000100a00 */
[----:B------:R0:W-:Y:S03]  /*44b00*/  STL.64 [R1+0x7c8], R10 ;  /* 0x0007c80a01007387 */ /* 0x0001e60000100a00 */
[----:B0-----:R-:W3:Y:S01]  /*44b10*/  LDL.LU.64 R10, [R1+0x1d88] ;  /* 0x001d8800010a7983 */ /* 0x001ee20000300a00 */
[----:B------:R-:W-:Y:S02]  /*44b20*/  STL.64 [R1+0x1c50], R14 ;  /* 0x001c500e01007387 */ /* 0x000fe40000100a00 */
[----:B------:R-:W2:Y:S01]  /*44b30*/  LDL.LU.64 R8, [R1+0xd30] ;  /* 0x000d300001087983 */ /* 0x000ea20000300a00 */
[----:B---3--:R-:W-:Y:S01]  /*44b40*/  HMMA.16816.F32.BF16 R20, R20, R10, R4 ;  /* 0x0000000a1414723c */ /* 0x008fe20000041804 */
[----:B------:R-:W3:Y:S01]  /*44b50*/  LDL.LU.64 R6, [R1+0x1d80] ;  /* 0x001d800001067983 */ /* 0x000ee20000300a00 */
[----:B------:R-:W3:Y:S11]  /*44b60*/  LDL.LU.64 R4, [R1+0x1d78] ;  /* 0x001d780001047983 */ /* 0x000ef60000300a00 */
[----:B------:R-:W-:Y:S10]  /*44b70*/  @!UPT UIADD3 URZ, URZ, URZ, URZ ;  /* 0x0000003f3f3ff290 */ /* 0x000ff4000fffe03f */
[----:B------:R-:W-:Y:S01]  /*44b80*/  STL.64 [R1+0x7b0], R20 ;  /* 0x0007b01401007387 */ /* 0x000fe20000100a00 */
[----:B------:R2:W-:Y:S02]  /*44b90*/  STL.64 [R1+0x7b8], R22 ;  /* 0x0007b81601007387 */ /* 0x0005e40000100a00 */
[----:B--2---:R-:W-:Y:S02]  /*44ba0*/  IMAD.MOV.U32 R23, RZ, RZ, R12 ;  /* 0x000000ffff177224 */ /* 0x004fe400078e000c */
[----:B------:R-:W-:Y:S01]  /*44bb0*/  IMAD.MOV.U32 R22, RZ, RZ, R13 ;  /* 0x000000ffff167224 */ /* 0x000fe200078e000d */
[----:B------:R-:W2:Y:S01]  /*44bc0*/  LDL.LU R12, [R1+0x2f0] ;  /* 0x0002f000010c7983 */ /* 0x000ea20000300800 */
[----:B------:R-:W2:Y:S02]  /*44bd0*/  LDL.LU R13, [R1+0x2f4] ;  /* 0x0002f400010d7983 */ /* 0x000ea40000300800 */
[----:B------:R-:W2:Y:S02]  /*44be0*/  LDL.LU R14, [R1+0x2f8] ;  /* 0x0002f800010e7983 */ /* 0x000ea40000300800 */
[----:B------:R-:W2:Y:S02]  /*44bf0*/  LDL.LU R15, [R1+0x2fc] ;  /* 0x0002fc00010f7983 */ /* 0x000ea40000300800 */
[----:B--2---:R0:W-:Y:S01]  /*44c00*/  STL.64 [R1+0x1c60], R14 ;  /* 0x001c600e01007387 */ /* 0x0041e20000100a00 */
[----:B------:R1:W-:Y:S02]  /*44c10*/  STL.64 [R1+0x1c58], R12 ;  /* 0x001c580c01007387 */ /* 0x0003e40000100a00 */
[----:B0-----:R-:W-:-:S02]  /*44c20*/  IMAD.MOV.U32 R14, RZ, RZ, R18 ;  /* 0x000000ffff0e7224 */ /* 0x001fc400078e0012 */
[----:B------:R-:W-:Y:S01]  /*44c30*/  IMAD.MOV.U32 R15, RZ, RZ, R19 ;  /* 0x000000ffff0f7224 */ /* 0x000fe200078e0013 */
[----:B------:R-:W2:Y:S01]  /*44c40*/  LDL.LU R18, [R1+0x1d70] ;  /* 0x001d700001127983 */ /* 0x000ea20000300800 */
[----:B------:R-:W2:Y:S03]  /*44c50*/  LDL.LU R19, [R1+0x1d6c] ;  /* 0x001d6c0001137983 */ /* 0x000ea60000300800 */
[----:B------:R0:W-:Y:S01]  /*44c60*/  STL.64 [R1+0x1c70], R14 ;  /* 0x001c700e01007387 */ /* 0x0001e20000100a00 */
[----:B-1----:R-:W2:Y:S02]  /*44c70*/  LDL.LU R12, [R1+0x3c0] ;  /* 0x0003c000010c7983 */ /* 0x002ea40000300800 */
[----:B------:R-:W2:Y:S01]  /*44c80*/  LDL.LU R13, [R1+0x3c4] ;  /* 0x0003c400010d7983 */ /* 0x000ea20000300800 */
[----:B0-----:R-:W2:Y:S01]  /*44c90*/  LDL.LU R14, [R1+0x3c8] ;  /* 0x0003c800010e7983 */ /* 0x001ea20000300800 */
[----:B------:R-:W2:Y:S02]  /*44ca0*/  LDL.LU R15, [R1+0x3cc] ;  /* 0x0003cc00010f7983 */ /* 0x000ea40000300800 */
[----:B------:R0:W-:Y:S02]  /*44cb0*/  STL.64 [R1+0x1c40], R10 ;  /* 0x001c400a01007387 */ /* 0x0001e40000100a00 */
[----:B------:R-:W-:Y:S01]  /*44cc0*/  STL.64 [R1+0x1ca0], R8 ;  /* 0x001ca00801007387 */ /* 0x000fe20000100a00 */
[----:B0-----:R-:W3:Y:S01]  /*44cd0*/  LDL.LU R10, [R1+0xb8] ;  /* 0x0000b800010a7983 */ /* 0x001ee20000300800 */
[----:B----4-:R-:W-:Y:S01]  /*44ce0*/  IMAD.MOV.U32 R11, RZ, RZ, R24 ;  /* 0x000000ffff0b7224 */ /* 0x010fe200078e0018 */
[C---:B--2---:R-:W-:Y:S11]  /*44cf0*/  HMMA.16816.F32.BF16 R12, R16.reuse, R22, R12 ;  /* 0x00000016100c723c */ /* 0x044ff6000004180c */
[----:B------:R-:W-:Y:S11]  /*44d00*/  @!UPT UIADD3 URZ, URZ, URZ, URZ ;  /* 0x0000003f3f3ff290 */ /* 0x000ff6000fffe03f */
[----:B------:R-:W-:Y:S01]  /*44d10*/  @!UPT UIADD3 URZ, URZ, URZ, URZ ;  /* 0x0000003f3f3ff290 */ /* 0x000fe2000fffe03f */
[----:B------:R-:W-:Y:S01]  /*44d20*/  STL.64 [R1+0x800], R12 ;  /* 0x0008000c01007387 */ /* 0x000fe20000100a00 */
[----:B------:R-:W-:Y:S02]  /*44d30*/  IMAD.MOV.U32 R24, RZ, RZ, R14 ;  /* 0x000000ffff187224 */ /* 0x000fe400078e000e */
[----:B------:R0:W-:Y:S02]  /*44d40*/  STL.64 [R1+0x808], R14 ;  /* 0x0008080e01007387 */ /* 0x0001e40000100a00 */
[----:B------:R-:W-:Y:S02]  /*44d50*/  IMAD.MOV.U32 R20, RZ, RZ, R12 ;  /* 0x000000ffff147224 */ /* 0x000fe400078e000c */
[----:B0-----:R-:W-:Y:S02]  /*44d60*/  IMAD.MOV.U32 R14, RZ, RZ, R2 ;  /* 0x000000ffff0e7224 */ /* 0x001fe400078e0002 */
[----:B------:R-:W-:Y:S01]  /*44d70*/  IMAD.MOV.U32 R15, RZ, RZ, R25 ;  /* 0x000000ffff0f7224 */ /* 0x000fe200078e0019 */
[----:B------:R-:W2:Y:S04]  /*44d80*/  LDL.LU R2, [R1+0x1d68] ;  /* 0x001d680001027983 */ /* 0x000ea80000300800 */
[----:B------:R0:W-:Y:S01]  /*44d90*/  STL.64 [R1+0x1c88], R14 ;  /* 0x001c880e01007387 */ /* 0x0001e20000100a00 */
[----:B------:R-:W3:Y:S02]  /*44da0*/  LDL.LU R12, [R1+0x3b0] ;  /* 0x0003b000010c7983 */ /* 0x000ee40000300800 */
[----:B------:R-:W3:Y:S01]  /*44db0*/  LDL.LU R13, [R1+0x3b4] ;  /* 0x0003b400010d7983 */ /* 0x000ee20000300800 */
[----:B0-----:R-:W3:Y:S01]  /*44dc0*/  LDL.LU R14, [R1+0x3b8] ;  /* 0x0003b800010e7983 */ /* 0x001ee20000300800 */
[----:B------:R-:W3:Y:S02]  /*44dd0*/  LDL.LU R15, [R1+0x3bc] ;  /* 0x0003bc00010f7983 */ /* 0x000ee40000300800 */
[----:B------:R-:W-:Y:S02]  /*44de0*/  STL [R1+0x1b60], R20 ;  /* 0x001b601401007387 */ /* 0x000fe40000100800 */
[----:B------:R-:W-:Y:S01]  /*44df0*/  STL [R1+0x1b5c], R24 ;  /* 0x001b5c1801007387 */ /* 0x000fe20000100800 */
[----:B---3--:R-:W-:Y:S07]  /*44e00*/  HMMA.16816.F32.BF16 R8, R16, R10, R12 ;  /* 0x0000000a1008723c */ /* 0x008fee000004180c */
[----:B------:R-:W-:-:S02]  /*44e10*/  IMAD.MOV.U32 R14, RZ, RZ, R3 ;  /* 0x000000ffff0e7224 */ /* 0x000fc400078e0003 */
[----:B------:R-:W-:Y:S11]  /*44e20*/  IMAD.MOV.U32 R15, RZ, RZ, R4 ;  /* 0x000000ffff0f7224 */ /* 0x000ff600078e0004 */
[----:B------:R-:W-:Y:S03]  /*44e30*/  @!UPT UIADD3 URZ, URZ, URZ, URZ ;  /* 0x0000003f3f3ff290 */ /* 0x000fe6000fffe03f */
[----:B------:R-:W-:Y:S01]  /*44e40*/  STL.64 [R1+0x920], R8 ;  /* 0x0009200801007387 */ /* 0x000fe20000100a00 */
[----:B------:R-:W-:Y:S02]  /*44e50*/  IMAD.MOV.U32 R25, RZ, RZ, R10 ;  /* 0x000000ffff197224 */ /* 0x000fe400078e000a */
[----:B------:R0:W-:Y:S02]  /*44e60*/  STL.64 [R1+0x928], R10 ;  /* 0x0009280a01007387 */ /* 0x0001e40000100a00 */
[----:B------:R-:W3:Y:S01]  /*44e70*/  LDL.LU R3, [R1+0x1d64] ;  /* 0x001d640001037983 */ /* 0x000ee20000300800 */
[----:B------:R-:W4:Y:S01]  /*44e80*/  LDL.LU R4, [R1+0x1d60] ;  /* 0x001d600001047983 */ /* 0x000f220000300800 */
[----:B------:R1:W-:Y:S02]  /*44e90*/  STL.64 [R1+0x1ca8], R14 ;  /* 0x001ca80e01007387 */ /* 0x0003e40000100a00 */
[----:B0-----:R-:W-:Y:S02]  /*44ea0*/  IMAD.MOV.U32 R10, RZ, RZ, R5 ;  /* 0x000000ffff0a7224 */ /* 0x001fe400078e0005 */
[----:B------:R-:W-:Y:S01]  /*44eb0*/  IMAD.MOV.U32 R11, RZ, RZ, R29 ;  /* 0x000000ffff0b7224 */ /* 0x000fe200078e001d */
[----:B------:R-:W2:Y:S01]  /*44ec0*/  LDL.LU R5, [R1+0x1d5c] ;  /* 0x001d5c0001057983 */ /* 0x000ea20000300800 */
[----:B------:R-:W2:Y:S03]  /*44ed0*/  LDL.LU R29, [R1+0x1d58] ;  /* 0x001d5800011d7983 */ /* 0x000ea60000300800 */
[----:B------:R0:W-:Y:S01]  /*44ee0*/  STL.64 [R1+0x1cb0], R10 ;  /* 0x001cb00a01007387 */ /* 0x0001e20000100a00 */
[----:B------:R-:W2:Y:S02]  /*44ef0*/  LDL.LU R12, [R1+0x330] ;  /* 0x00033000010c7983 */ /* 0x000ea40000300800 */
[----:B------:R-:W2:Y:S02]  /*44f00*/  LDL.LU R13, [R1+0x334] ;  /* 0x00033400010d7983 */ /* 0x000ea40000300800 */
[----:B-1----:R-:W2:Y:S01]  /*44f10*/  LDL.LU R14, [R1+0x338] ;  /* 0x00033800010e7983 */ /* 0x002ea20000300800 */
[----:B------:R-:W2:Y:S01]  /*44f20*/  LDL.LU R15, [R1+0x33c] ;  /* 0x00033c00010f7983 */ /* 0x000ea20000300800 */
[----:B0-----:R-:W-:-:S02]  /*44f30*/  IMAD.MOV.U32 R10, RZ, RZ, R7 ;  /* 0x000000ffff0a7224 */ /* 0x001fc400078e0007 */
[----:B------:R-:W-:Y:S01]  /*44f40*/  IMAD.MOV.U32 R11, RZ, RZ, R6 ;  /* 0x000000ffff0b7224 */ /* 0x000fe200078e0006 */
[----:B--2---:R-:W-:Y:S01]  /*44f50*/  STL.64 [R1+0x1cc0], R14 ;  /* 0x001cc00e01007387 */ /* 0x004fe20000100a00 */
[----:B------:R0:W-:Y:S03]  /*44f60*/  STL.64 [R1+0x1cb8], R12 ;  /* 0x001cb80c01007387 */ /* 0x0001e60000100a00 */
[----:B------:R1:W-:Y:S01]  /*44f70*/  STL.64 [R1+0x1cc8], R10 ;  /* 0x001cc80a01007387 */ /* 0x0003e20000100a00 */
[----:B0-----:R-:W2:Y:S01]  /*44f80*/  LDL.LU R12, [R1+0x340] ;  /* 0x00034000010c7983 */ /* 0x001ea20000300800 */
[----:B------:R-:W2:Y:S02]  /*44f90*/  LDL.LU R13, [R1+0x344] ;  /* 0x00034400010d7983 */ /* 0x000ea40000300800 */
[----:B------:R-:W2:Y:S02]  /*44fa0*/  LDL.LU R14, [R1+0x348] ;  /* 0x00034800010e7983 */ /* 0x000ea40000300800 */
[----:B------:R-:W2:Y:S02]  /*44fb0*/  LDL.LU R15, [R1+0x34c] ;  /* 0x00034c00010f7983 */ /* 0x000ea40000300800 */
[----:B------:R-:W-:Y:S01]  /*44fc0*/  IMAD.MOV.U32 R21, RZ, RZ, R8 ;  /* 0x000000ffff157224 */ /* 0x000fe200078e0008 */
[----:B--2---:R-:W-:Y:S01]  /*44fd0*/  STL.64 [R1+0x1ce0], R14 ;  /* 0x001ce00e01007387 */ /* 0x004fe20000100a00 */
[----:B------:R0:W-:Y:S02]  /*44fe0*/  STL.64 [R1+0x1cd8], R12 ;  /* 0x001cd80c01007387 */ /* 0x0001e40000100a00 */
[----:B------:R-:W2:Y:S02]  /*44ff0*/  LDL.LU R8, [R1+0x350] ;  /* 0x0003500001087983 */ /* 0x000ea40000300800 */
[----:B------:R-:W2:Y:S01]  /*45000*/  LDL.LU R9, [R1+0x354] ;  /* 0x0003540001097983 */ /* 0x000ea20000300800 */
[----:B-1----:R-:W2:Y:S01]  /*45010*/  LDL.LU R10, [R1+0x358] ;  /* 0x00035800010a7983 */ /* 0x002ea20000300800 */
[----:B------:R-:W2:Y:S02]  /*45020*/  LDL.LU R11, [R1+0x35c] ;  /* 0x00035c00010b7983 */ /* 0x000ea40000300800 */
[----:B------:R-:W-:-:S02]  /*45030*/  IMAD.MOV.U32 R6, RZ, RZ, R0 ;  /* 0x000000ffff067224 */ /* 0x000fc400078e0000 */
[----:B------:R-:W-:Y:S01]  /*45040*/  IMAD.MOV.U32 R7, RZ, RZ, R28 ;  /* 0x000000ffff077224 */ /* 0x000fe200078e001c */
[----:B--2---:R3:W-:Y:S01]  /*45050*/  STL.64 [R1+0x1cf0], R10 ;  /* 0x001cf00a01007387 */ /* 0x0047e20000100a00 */
[----:B------:R-:W-:Y:S02]  /*45060*/  STL.64 [R1+0x1ce8], R8 ;  /* 0x001ce80801007387 */ /* 0x000fe40000100a00 */
[----:B------:R-:W2:Y:S02]  /*45070*/  LDL.LU R0, [R1+0x1d54] ;  /* 0x001d540001007983 */ /* 0x000ea40000300800 */
[----:B------:R-:W2:Y:S01]  /*45080*/  LDL.LU R28, [R1+0x1d50] ;  /* 0x001d5000011c7983 */ /* 0x000ea20000300800 */
[----:B------:R-:W-:Y:S01]  /*45090*/  STL.64 [R1+0x1cf8], R6 ;  /* 0x001cf80601007387 */ /* 0x000fe20000100a00 */
[----:B0-----:R-:W2:Y:S02]  /*450a0*/  LDL.LU R12, [R1+0x360] ;  /* 0x00036000010c7983 */ /* 0x001ea40000300800 */
[----:B------:R-:W2:Y:S02]  /*450b0*/  LDL.LU R13, [R1+0x364] ;  /* 0x00036400010d7983 */ /* 0x000ea40000300800 */
[----:B------:R-:W2:Y:S01]  /*450c0*/  LDL.LU R14, [R1+0x368] ;  /* 0x00036800010e7983 */ /* 0x000ea20000300800 */
[----:B------:R-:W2:Y:S01]  /*450d0*/  LDL.LU R15, [R1+0x36c] ;  /* 0x00036c00010f7983 */ /* 0x000ea20000300800 */
[----:B---3--:R-:W-:-:S02]  /*450e0*/  IMAD.MOV.U32 R10, RZ, RZ, R3 ;  /* 0x000000ffff0a7224 */ /* 0x008fc400078e0003 */
[----:B------:R-:W-:Y:S01]  /*450f0*/  IMAD.MOV.U32 R11, RZ, RZ, R2 ;  /* 0x000000ffff0b7224 */ /* 0x000fe200078e0002 */
[----:B--2---:R0:W-:Y:S01]  /*45100*/  STL.64 [R1+0x1d08], R14 ;  /* 0x001d080e01007387 */ /* 0x0041e20000100a00 */
[----:B------:R1:W-:Y:S02]  /*45110*/  STL.64 [R1+0x1d00], R12 ;  /* 0x001d000c01007387 */ /* 0x0003e40000100a00 */
[----:B------:R-:W2:Y:S02]  /*45120*/  LDL.LU R3, [R1+0x1d4c] ;  /* 0x001d4c0001037983 */ /* 0x000ea40000300800 */
[----:B------:R-:W3:Y:S01]  /*45130*/  LDL.LU R2, [R1+0x1d48] ;  /* 0x001d480001027983 */ /* 0x000ee20000300800 */
[----:B------:R-:W-:Y:S01]  /*45140*/  STL.64 [R1+0x1d10], R10 ;  /* 0x001d100a01007387 */ /* 0x000fe20000100a00 */
[----:B0-----:R-:W-:Y:S02]  /*45150*/  IMAD.MOV.U32 R14, RZ, RZ, R5 ;  /* 0x000000ffff0e7224 */ /* 0x001fe400078e0005 */
[----:B----4-:R-:W-:-:S05]  /*45160*/  IMAD.MOV.U32 R15, RZ, RZ, R4 ;  /* 0x000000ffff0f7224 */ /* 0x010fca00078e0004 */
[----:B------:R0:W-:Y:S01]  /*45170*/  STL.64 [R1+0x1d20], R14 ;  /* 0x001d200e01007387 */ /* 0x0001e20000100a00 */
[----:B-1----:R-:W4:Y:S02]  /*45180*/  LDL.LU R12, [R1+0x390] ;  /* 0x00039000010c7983 */ /* 0x002f240000300800 */
[----:B------:R-:W4:Y:S01]  /*45190*/  LDL.LU R13, [R1+0x394] ;  /* 0x00039400010d7983 */ /* 0x000f220000300800 */
[----:B0-----:R-:W3:Y:S01]  /*451a0*/  LDL.LU R14, [R1+0x398] ;  /* 0x00039800010e7983 */ /* 0x001ee20000300800 */
[----:B------:R-:W3:Y:S02]  /*451b0*/  LDL.LU R15, [R1+0x39c] ;  /* 0x00039c00010f7983 */ /* 0x000ee40000300800 */
[----:B------:R-:W-:Y:S02]  /*451c0*/  IMAD.MOV.U32 R23, RZ, RZ, R28 ;  /* 0x000000ffff177224 */ /* 0x000fe400078e001c */
[----:B--2---:R-:W-:Y:S01]  /*451d0*/  IMAD.MOV.U32 R22, RZ, RZ, R3 ;  /* 0x000000ffff167224 */ /* 0x004fe200078e0003 */
[----:B---3--:R-:W-:Y:S01]  /*451e0*/  STL.64 [R1+0x1d38], R14 ;  /* 0x001d380e01007387 */ /* 0x008fe20000100a00 */
[----:B----4-:R0:W-:Y:S03]  /*451f0*/  STL.64 [R1+0x1d30], R12 ;  /* 0x001d300c01007387 */ /* 0x0101e60000100a00 */
        /* <DEDUP_REMOVED lines=13> */
[----:B------:R-:W2:Y:S02]  /*452d0*/  LDL.LU R3, [R1+0x1d44] ;  /* 0x001d440001037983 */ /* 0x000ea40000300800 */
[----:B------:R-:W2:Y:S02]  /*452e0*/  LDL.LU R28, [R1+0x1d40] ;  /* 0x001d4000011c7983 */ /* 0x000ea40000300800 */
[----:B------:R0:W-:Y:S01]  /*452f0*/  STL [R1+0x1b64], R25 ;  /* 0x001b641901007387 */ /* 0x0001e20000100800 */
[----:B------:R1:W-:Y:S01]  /*45300*/  STL.64 [R1+0x1c68], R26 ;  /* 0x001c681a01007387 */ /* 0x0003e20000100a00 */
[----:B------:R-:W2:Y:S03]  /*45310*/  LDL.LU R24, [R1+0x300] ;  /* 0x0003000001187983 */ /* 0x000ea60000300800 */
[----:B0-----:R-:W2:Y:S01]  /*45320*/  LDL.LU R25, [R1+0x304] ;  /* 0x0003040001197983 */ /* 0x001ea20000300800 */
[----:B-1----:R-:W2:Y:S03]  /*45330*/  LDL.LU R26, [R1+0x308] ;  /* 0x00030800011a7983 */ /* 0x002ea60000300800 */
[----:B------:R-:W2:Y:S04]  /*45340*/  LDL.LU R27, [R1+0x30c] ;  /* 0x00030c00011b7983 */ /* 0x000ea80000300800 */
[----:B--2---:R-:W-:Y:S01]  /*45350*/  STL.64 [R1+0x1c80], R26 ;  /* 0x001c801a01007387 */ /* 0x004fe20000100a00 */
[----:B------:R0:W-:Y:S03]  /*45360*/  STL.64 [R1+0x1c78], R24 ;  /* 0x001c781801007387 */ /* 0x0001e60000100a00 */
[----:B0-----:R-:W2:Y:S01]  /*45370*/  LDL.LU R24, [R1+0x310] ;  /* 0x0003100001187983 */ /* 0x001ea20000300800 */
[----:B------:R-:W2:Y:S02]  /*45380*/  LDL.LU R25, [R1+0x314] ;  /* 0x0003140001197983 */ /* 0x000ea40000300800 */
[----:B------:R-:W2:Y:S02]  /*45390*/  LDL.LU R26, [R1+0x318] ;  /* 0x00031800011a7983 */ /* 0x000ea40000300800 */
[----:B------:R-:W2:Y:S01]  /*453a0*/  LDL.LU R27, [R1+0x31c] ;  /* 0x00031c00011b7983 */ /* 0x000ea20000300800 */
[----:B------:R-:W-:Y:S01]  /*453b0*/  HMMA.16816.F32.BF16 R20, R16, R22, R12 ;  /* 0x000000161014723c */ /* 0x000fe2000004180c */
[----:B--2---:R-:W-:Y:S01]  /*453c0*/  STL.64 [R1+0x1c98], R26 ;  /* 0x001c981a01007387 */ /* 0x004fe20000100a00 */
[----:B------:R0:W-:Y:S03]  /*453d0*/  STL.64 [R1+0x1c90], R24 ;  /* 0x001c901801007387 */ /* 0x0001e60000100a00 */
[----:B0-----:R-:W2:Y:S01]  /*453e0*/  LDL.LU R24, [R1+0x320] ;  /* 0x0003200001187983 */ /* 0x001ea20000300800 */
[----:B------:R-:W2:Y:S02]  /*453f0*/  LDL.LU R25, [R1+0x324] ;  /* 0x0003240001197983 */ /* 0x000ea40000300800 */
[----:B------:R-:W2:Y:S02]  /*45400*/  LDL.LU R26, [R1+0x328] ;  /* 0x00032800011a7983 */ /* 0x000ea40000300800 */
[----:B------:R-:W2:Y:S01]  /*45410*/  LDL.LU R27, [R1+0x32c] ;  /* 0x00032c00011b7983 */ /* 0x000ea20000300800 */
[----:B------:R-:W2:Y:S01]  /*45420*/  LDL.LU.64 R14, [R1+0x1d38] ;  /* 0x001d3800010e7983 */ /* 0x000ea20000300a00 */
[----:B------:R-:W2:Y:S11]  /*45430*/  LDL.LU.64 R12, [R1+0x1d30] ;  /* 0x001d3000010c7983 */ /* 0x000eb60000300a00 */
[----:B------:R-:W-:Y:S02]  /*45440*/  STL.64 [R1+0x910], R20 ;  /* 0x0009101401007387 */ /* 0x000fe40000100a00 */
[----:B------:R0:W-:Y:S02]  /*45450*/  STL.64 [R1+0x918], R22 ;  /* 0x0009181601007387 */ /* 0x0001e40000100a00 */
[----:B0-----:R-:W-:-:S02]  /*45460*/  IMAD.MOV.U32 R22, RZ, RZ, R20 ;  /* 0x000000ffff167224 */ /* 0x001fc400078e0014 */
[----:B------:R-:W-:-:S03]  /*45470*/  IMAD.MOV.U32 R23, RZ, RZ, R29 ;  /* 0x000000ffff177224 */ /* 0x000fc600078e001d */
[----:B------:R0:W-:Y:S02]  /*45480*/  STL [R1+0x1b6c], R22 ;  /* 0x001b6c1601007387 */ /* 0x0001e40000100800 */
[----:B0-----:R-:W-:Y:S02]  /*45490*/  IMAD.MOV.U32 R22, RZ, RZ, R0 ;  /* 0x000000ffff167224 */ /* 0x001fe400078e0000 */
[----:B------:R-:W3:Y:S05]  /*454a0*/  LDL.LU R0, [R1+0x1d28] ;  /* 0x001d280001007983 */ /* 0x000eea0000300800 */
[----:B--2---:R-:W-:Y:S01]  /*454b0*/  HMMA.16816.F32.BF16 R20, R16, R22, R12 ;  /* 0x000000161014723c */ /* 0x004fe2000004180c */
[----:B------:R-:W2:Y:S11]  /*454c0*/  LDL.LU.64 R14, [R1+0x1d20] ;  /* 0x001d2000010e7983 */ /* 0x000eb60000300a00 */
[----:B------:R-:W-:Y:S11]  /*454d0*/  @!UPT UIADD3 URZ, URZ, URZ, URZ ;  /* 0x0000003f3f3ff290 */ /* 0x000ff6000fffe03f */
[----:B------:R-:W-:Y:S01]  /*454e0*/  STL.64 [R1+0x7d0], R20 ;  /* 0x0007d01401007387 */ /* 0x000fe20000100a00 */
[----:B------:R0:W-:Y:S02]  /*454f0*/  STL.64 [R1+0x7d8], R22 ;  /* 0x0007d81601007387 */ /* 0x0001e40000100a00 */
[----:B0-----:R-:W-:Y:S02]  /*45500*/  IMAD.MOV.U32 R23, RZ, RZ, R20 ;  /* 0x000000ffff177224 */ /* 0x001fe400078e0014 */
[----:B---3--:R-:W-:-:S03]  /*45510*/  IMAD.MOV.U32 R22, RZ, RZ, R0 ;  /* 0x000000ffff167224 */ /* 0x008fc600078e0000 */
[----:B------:R-:W-:Y:S01]  /*45520*/  STL [R1+0x1b70], R23 ;  /* 0x001b701701007387 */ /* 0x000fe20000100800 */
[----:B------:R-:W3:Y:S02]  /*45530*/  LDL.LU R20, [R1+0x2e0] ;  /* 0x0002e00001147983 */ /* 0x000ee40000300800 */
[----:B------:R-:W3:Y:S02]  /*45540*/  LDL.LU R21, [R1+0x2e4] ;  /* 0x0002e40001157983 */ /* 0x000ee40000300800 */
[----:B------:R-:W3:Y:S01]  /*45550*/  LDL.LU R0, [R1+0x1d18] ;  /* 0x001d180001007983 */ /* 0x000ee20000300800 */
[C---:B--2---:R-:W-:Y:S01]  /*45560*/  HMMA.16816.F32.BF16 R12, R16.reuse, R14, R8 ;  /* 0x0000000e100c723c */ /* 0x044fe20000041808 */
[----:B------:R-:W4:Y:S11]  /*45570*/  LDL.LU.64 R10, [R1+0x1d10] ;  /* 0x001d1000010a7983 */ /* 0x000f360000300a00 */
[----:B------:R-:W-:Y:S11]  /*45580*/  @!UPT UIADD3 URZ, URZ, URZ, URZ ;  /* 0x0000003f3f3ff290 */ /* 0x000ff6000fffe03f */
[----:B------:R-:W-:Y:S01]  /*45590*/  STL.64 [R1+0x8e0], R12 ;  /* 0x0008e00c01007387 */ /* 0x000fe20000100a00 */
[----:B------:R0:W-:Y:S03]  /*455a0*/  STL.64 [R1+0x8e8], R14 ;  /* 0x0008e80e01007387 */ /* 0x0001e60000100a00 */
[----:B0-----:R-:W2:Y:S01]  /*455b0*/  LDL.LU.64 R14, [R1+0x1d08] ;  /* 0x001d0800010e7983 */ /* 0x001ea20000300a00 */
[----:B------:R-:W2:Y:S01]  /*455c0*/  LDL.LU.64 R12, [R1+0x1d00] ;  /* 0x001d0000010c7983 */ /* 0x000ea20000300a00 */
[C---:B----4-:R-:W-:Y:S02]  /*455d0*/  HMMA.16816.F32.BF16 R8, R16.reuse, R10, R4 ;  /* 0x0000000a1008723c */ /* 0x050fe40000041804 */
[----:B------:R-:W2:Y:S11]  /*455e0*/  LDL.LU.64 R6, [R1+0x1cf8] ;  /* 0x001cf80001067983 */ /* 0x000eb60000300a00 */
[----:B------:R-:W-:Y:S10]  /*455f0*/  @!UPT UIADD3 URZ, URZ, URZ, URZ ;  /* 0x0000003f3f3ff290 */ /* 0x000ff4000fffe03f */
[----:B------:R-:W-:Y:S01]  /*45600*/  STL.64 [R1+0x8d0], R8 ;  /* 0x0008d00801007387 */ /* 0x000fe20000100a00 */
[----:B------:R0:W-:Y:S03]  /*45610*/  STL.64 [R1+0x8d8], R10 ;  /* 0x0008d80a01007387 */ /* 0x0001e60000100a00 */
[----:B0-----:R-:W4:Y:S01]  /*45620*/  LDL.LU.64 R10, [R1+0x1cf0] ;  /* 0x001cf000010a7983 */ /* 0x001f220000300a00 */
[----:B------:R-:W4:Y:S01]  /*45630*/  LDL.LU.64 R8, [R1+0x1ce8] ;  /* 0x001ce80001087983 */ /* 0x000f220000300a00 */
[C---:B--2---:R-:W-:Y:S02]  /*45640*/  HMMA.16816.F32.BF16 R4, R16.reuse, R6, R12 ;  /* 0x000000061004723c */ /* 0x044fe4000004180c */
[----:B------:R-:W2:Y:S01]  /*45650*/  LDL.LU.64 R14, [R1+0x1ce0] ;  /* 0x001ce000010e7983 */ /* 0x000ea20000300a00 */
[----:B------:R-:W2:Y:S11]  /*45660*/  LDL.LU.64 R12, [R1+0x1cd8] ;  /* 0x001cd800010c7983 */ /* 0x000eb60000300a00 */
[----:B------:R-:W-:Y:S09]  /*45670*/  @!UPT UIADD3 URZ, URZ, URZ, URZ ;  /* 0x0000003f3f3ff290 */ /* 0x000ff2000fffe03f */
[----:B------:R-:W-:Y:S01]  /*45680*/  STL.64 [R1+0x830], R4 ;  /* 0x0008300401007387 */ /* 0x000fe20000100a00 */
[----:B------:R0:W-:Y:S03]  /*45690*/  STL.64 [R1+0x838], R6 ;  /* 0x0008380601007387 */ /* 0x0001e60000100a00 */
[----:B0-----:R-:W4:Y:S02]  /*456a0*/  LDL.LU.64 R6, [R1+0x1cd0] ;  /* 0x001cd00001067983 */ /* 0x001f240000300a00 */
[C---:B----4-:R-:W-:Y:S02]  /*456b0*/  HMMA.16816.F32.BF16 R4, R16.reuse, R6, R8 ;  /* 0x000000061004723c */ /* 0x050fe40000041808 */
[----:B------:R-:W2:Y:S11]  /*456c0*/  LDL.LU.64 R10, [R1+0x1cc8] ;  /* 0x001cc800010a7983 */ /* 0x000eb60000300a00 */
[----:B------:R-:W-:Y:S10]  /*456d0*/  @!UPT UIADD3 URZ, URZ, URZ, URZ ;  /* 0x0000003f3f3ff290 */ /* 0x000ff4000fffe03f */
[----:B------:R0:W-:Y:S01]  /*456e0*/  STL.64 [R1+0x840], R4 ;  /* 0x0008400401007387 */ /* 0x0001e20000100a00 */
[----:B------:R-:W-:Y:S03]  /*456f0*/  STL.64 [R1+0x848], R6 ;  /* 0x0008480601007387 */ /* 0x000fe60000100a00 */
[----:B0-----:R-:W4:Y:S01]  /*45700*/  LDL.LU.64 R4, [R1+0xd28] ;  /* 0x000d280001047983 */ /* 0x001f220000300a00 */
        /* <DEDUP_REMOVED lines=12> */
[----:B0-----:R-:W3:Y:S01]  /*457d0*/  LDL.LU.64 R8, [R1+0x1ca0] ;  /* 0x001ca00001087983 */ /* 0x001ee20000300a00 */
[----:B-1----:R-:W3:Y:S01]  /*457e0*/  LDL.LU.64 R10, [R1+0xb18] ;  /* 0x000b1800010a7983 */ /* 0x002ee20000300a00 */
        /* <DEDUP_REMOVED lines=19> */
[----:B0-----:R-:W2:Y:S01]  /*45920*/  LDL.LU.64 R14, [R1+0x1c60] ;  /* 0x001c6000010e7983 */ /* 0x001ea20000300a00 */
[----:B------:R-:W2:Y:S02]  /*45930*/  LDL.LU.64 R12, [R1+0x1c58] ;  /* 0x001c5800010c7983 */ /* 0x000ea40000300a00 */
[----:B------:R-:W-:Y:S01]  /*45940*/  IMAD.MOV.U32 R23, RZ, RZ, R28 ;  /* 0x000000ffff177224 */ /* 0x000fe200078e001c */
[C---:B--2---:R-:W-:Y:S01]  /*45950*/  HMMA.16816.F32.BF16 R24, R16.reuse, R26, R12 ;  /* 0x0000001a1018723c */ /* 0x044fe2000004180c */
[----:B------:R-:W3:Y:S11]  /*45960*/  LDL.LU.64 R14, [R1+0x1c50] ;  /* 0x001c5000010e7983 */ /* 0x000ef60000300a00 */
[----:B------:R-:W-:Y:S11]  /*45970*/  @!UPT UIADD3 URZ, URZ, URZ, URZ ;  /* 0x0000003f3f3ff290 */ /* 0x000ff6000fffe03f */
[----:B------:R-:W-:Y:S01]  /*45980*/  STL.64 [R1+0x8c0], R24 ;  /* 0x0008c01801007387 */ /* 0x000fe20000100a00 */
[----:B------:R-:W-:Y:S02]  /*45990*/  STL.64 [R1+0x8c8], R26 ;  /* 0x0008c81a01007387 */ /* 0x000fe40000100a00 */
[----:B------:R0:W-:Y:S01]  /*459a0*/  STL.64 [R1+0x1c48], R18 ;  /* 0x001c481201007387 */ /* 0x0001e20000100a00 */
[----:B---3--:R-:W-:Y:S01]  /*459b0*/  HMMA.16816.F32.BF16 R20, R16, R14, R20 ;  /* 0x0000000e1014723c */ /* 0x008fe20000041814 */
[----:B0-----:R-:W2:Y:S11]  /*459c0*/  LDL.LU.64 R18, [R1+0xd20] ;  /* 0x000d200001127983 */ /* 0x001eb60000300a00 */
[----:B------:R-:W-:Y:S11]  /*459d0*/  @!UPT UIADD3 URZ, URZ, URZ, URZ ;  /* 0x0000003f3f3ff290 */ /* 0x000ff6000fffe03f */
[----:B------:R-:W-:Y:S01]  /*459e0*/  STL.64 [R1+0x8b0], R20 ;  /* 0x0008b01401007387 */ /* 0x000fe20000100a00 */
[----:B------:R0:W-:Y:S02]  /*459f0*/  STL.64 [R1+0x8b8], R22 ;  /* 0x0008b81601007387 */ /* 0x0001e40000100a00 */
[----:B------:R-:W3:Y:S02]  /*45a00*/  LDL.LU R14, [R1+0x1518] ;  /* 0x00151800010e7983 */ /* 0x000ee40000300800 */
[----:B------:R-:W2:Y:S01]  /*45a10*/  LDL.LU R15, [R1+0x1510] ;  /* 0x00151000010f7983 */ /* 0x000ea20000300800 */
[----:B------:R-:W2:Y:S01]  /*45a20*/  LDL.LU R26, [R1+0x1508] ;  /* 0x00150800011a7983 */ /* 0x000ea20000300800 */
[----:B------:R-:W2:Y:S03]  /*45a30*/  LDL.LU R27, [R1+0x152c] ;  /* 0x00152c00011b7983 */ /* 0x000ea60000300800 */
[----:B0-----:R-:W3:Y:S01]  /*45a40*/  LDL.LU R23, [R1+0x1500] ;  /* 0x0015000001177983 */ /* 0x001ee20000300800 */
[----:B------:R-:W3:Y:S02]  /*45a50*/  LDL.LU R22, [R1+0x1524] ;  /* 0x0015240001167983 */ /* 0x000ee40000300800 */
[----:B------:R-:W3:Y:S02]  /*45a60*/  LDL.LU R25, [R1+0x14f8] ;  /* 0x0014f80001197983 */ /* 0x000ee40000300800 */
[----:B------:R-:W3:Y:S01]  /*45a70*/  LDL.LU R21, [R1+0x151c] ;  /* 0x00151c0001157983 */ /* 0x000ee20000300800 */
[----:B------:R-:W3:Y:S01]  /*45a80*/  LDL.LU R24, [R1+0x14f0] ;  /* 0x0014f00001187983 */ /* 0x000ee20000300800 */
[----:B------:R-:W-:-:S04]  /*45a90*/  IMAD.MOV.U32 R28, RZ, RZ, c[0x0][0x188] ;  /* 0x00006200ff1c7624 */ /* 0x000fc800078e00ff */
[----:B------:R-:W-:-:S04]  /*45aa0*/  IMAD.SHL.U32 R28, R28, 0x40, RZ ;  /* 0x000000401c1c7824 */ /* 0x000fc800078e00ff */
[----:B------:R-:W-:-:S05]  /*45ab0*/  IMAD.SHL.U32 R28, R28, 0x2, RZ ;  /* 0x000000021c1c7824 */ /* 0x000fca00078e00ff */
[-C--:B------:R-:W-:Y:S02]  /*45ac0*/  IADD3 R12, P0, R8, R28.reuse, RZ ;  /* 0x0000001c080c7210 */ /* 0x080fe40007f1e0ff */
[-C--:B----4-:R-:W-:Y:S01]  /*45ad0*/  IADD3 R7, P1, R4, R28.reuse, RZ ;  /* 0x0000001c04077210 */ /* 0x090fe20007f3e0ff */
[----:B--2---:R0:W-:Y:S04]  /*45ae0*/  STL.64 [R1+0x1c38], R26 ;  /* 0x001c381a01007387 */ /* 0x0041e80000100a00 */
[----:B---3--:R1:W-:Y:S01]  /*45af0*/  STL.64 [R1+0x1c30], R24 ;  /* 0x001c301801007387 */ /* 0x0083e20000100a00 */
[----:B0-----:R-:W-:Y:S02]  /*45b00*/  IMAD.MOV.U32 R26, RZ, RZ, R3 ;  /* 0x000000ffff1a7224 */ /* 0x001fe400078e0003 */
[----:B------:R-:W-:Y:S01]  /*45b10*/  IMAD.X R3, R9, 0x1, R0, P0 ;  /* 0x0000000109037824 */ /* 0x000fe200000e0600 */
[-C--:B------:R-:W-:Y:S01]  /*45b20*/  IADD3 R8, P0, R18, R28.reuse, RZ ;  /* 0x0000001c12087210 */ /* 0x080fe20007f1e0ff */
[----:B------:R-:W-:Y:S01]  /*45b30*/  IMAD.MOV.U32 R27, RZ, RZ, R2 ;  /* 0x000000ffff1b7224 */ /* 0x000fe200078e0002 */
[----:B------:R-:W-:Y:S01]  /*45b40*/  IADD3 R9, P2, R10, R28, RZ ;  /* 0x0000001c0a097210 */ /* 0x000fe20007f5e0ff */
[----:B-1----:R-:W2:Y:S01]  /*45b50*/  LDL.LU R24, [R1+0x2d0] ;  /* 0x0002d00001187983 */ /* 0x002ea20000300800 */
[----:B------:R-:W2:Y:S02]  /*45b60*/  LDL.LU R25, [R1+0x2d4] ;  /* 0x0002d40001197983 */ /* 0x000ea40000300800 */
[----:B------:R-:W3:Y:S02]  /*45b70*/  LDL.LU R29, [R1+0x1514] ;  /* 0x00151400011d7983 */ /* 0x000ee40000300800 */
[----:B------:R-:W4:Y:S01]  /*45b80*/  LDL.LU R20, [R1+0x14e8] ;  /* 0x0014e80001147983 */ /* 0x000f220000300800 */
[----:B------:R-:W2:Y:S01]  /*45b90*/  LDL.LU R13, [R1+0x150c] ;  /* 0x00150c00010d7983 */ /* 0x000ea20000300800 */
[----:B------:R-:W2:Y:S02]  /*45ba0*/  LDL.LU R2, [R1+0x14e0] ;  /* 0x0014e00001027983 */ /* 0x000ea40000300800 */
[----:B------:R0:W-:Y:S02]  /*45bb0*/  STL [R1+0x1b74], R8 ;  /* 0x001b740801007387 */ /* 0x0001e40000100800 */
[----:B0-----:R-:W2:Y:S01]  /*45bc0*/  LDL.LU R8, [R1+0x1520] ;  /* 0x0015200001087983 */ /* 0x001ea20000300800 */
[----:B------:R-:W2:Y:S02]  /*45bd0*/  LDL.LU R28, [R1+0xd4c] ;  /* 0x000d4c00011c7983 */ /* 0x000ea40000300800 */
[----:B------:R-:W-:-:S02]  /*45be0*/  IMAD.X R4, R5, 0x1, R0, P1 ;  /* 0x0000000105047824 */ /* 0x000fc400008e0600 */
[--C-:B------:R-:W-:Y:S01]  /*45bf0*/  IMAD.X R5, R19, 0x1, R0.reuse, P0 ;  /* 0x0000000113057824 */ /* 0x100fe200000e0600 */
[----:B------:R0:W-:Y:S01]  /*45c00*/  STL [R1+0x1b78], R9 ;  /* 0x001b780901007387 */ /* 0x0001e20000100800 */
[----:B------:R-:W-:-:S03]  /*45c10*/  IMAD.X R6, R11, 0x1, R0, P2 ;  /* 0x000000010b067824 */ /* 0x000fc600010e0600 */
[----:B0-----:R-:W3:Y:S01]  /*45c20*/  LDL.LU R9, [R1+0x1528] ;  /* 0x0015280001097983 */ /* 0x001ee20000300800 */
[----:B------:R-:W3:Y:S02]  /*45c30*/  LDL.LU.64 R18, [R1+0x1c48] ;  /* 0x001c480001127983 */ /* 0x000ee40000300a00 */
[----:B------:R0:W-:Y:S02]  /*45c40*/  STL [R1+0x1b7c], R5 ;  /* 0x001b7c0501007387 */ /* 0x0001e40000100800 */
[----:B0-----:R-:W3:Y:S01]  /*45c50*/  LDL.LU R5, [R1+0x1530] ;  /* 0x0015300001057983 */ /* 0x001ee20000300800 */
[----:B--2---:R-:W-:-:S05]  /*45c60*/  IADD3 R28, R28, 0x1, RZ ;  /* 0x000000011c1c7810 */ /* 0x004fca0007ffe0ff */
[----:B------:R-:W-:Y:S01]  /*45c70*/  STL [R1+0xd4c], R28 ;  /* 0x000d4c1c01007387 */ /* 0x000fe20000100800 */
[----:B------:R-:W3:Y:S02]  /*45c80*/  LDL.LU.64 R10, [R1+0x1c40] ;  /* 0x001c4000010a7983 */ /* 0x000ee40000300a00 */
[----:B------:R0:W-:Y:S02]  /*45c90*/  STL [R1+0x1b80], R6 ;  /* 0x001b800601007387 */ /* 0x0001e40000100800 */
[----:B0-----:R-:W2:Y:S01]  /*45ca0*/  LDL R6, [R1+0x194c] ;  /* 0x00194c0001067983 */ /* 0x001ea20000100800 */
[----:B---3--:R-:W-:Y:S03]  /*45cb0*/  HMMA.16816.F32.BF16 R16, R16, R10, R24 ;  /* 0x0000000a1010723c */ /* 0x008fe60000041818 */
[----:B------:R-:W3:Y:S01]  /*45cc0*/  LDL.LU.64 R26, [R1+0x1c38] ;  /* 0x001c3800011a7983 */ /* 0x000ee20000300a00 */
[----:B------:R-:W4:Y:S01]  /*45cd0*/  LDL.LU.64 R24, [R1+0x1c30] ;  /* 0x001c300001187983 */ /* 0x000f220000300a00 */
[----:B--2---:R-:W-:Y:S01]  /*45ce0*/  ISETP.NE.U32.AND P0, PT, R28, R6, PT ;  /* 0x000000061c00720c */ /* 0x004fe20003f05070 */
[----:B------:R-:W-:-:S04]  /*45cf0*/  IMAD.MOV.U32 R28, RZ, RZ, c[0x0][0x188] ;  /* 0x00006200ff1c7624 */ /* 0x000fc800078e00ff */
[----:B------:R-:W-:Y:S02]  /*45d00*/  IMAD.SHL.U32 R28, R28, 0x40, RZ ;  /* 0x000000401c1c7824 */ /* 0x000fe400078e00ff */
[----:B------:R-:W-:Y:S02]  /*45d10*/  IMAD.MOV.U32 R6, RZ, RZ, R7 ;  /* 0x000000ffff067224 */ /* 0x000fe400078e0007 */
[----:B------:R-:W-:-:S10]  /*45d20*/  IMAD.SHL.U32 R28, R28, 0x2, RZ ;  /* 0x000000021c1c7824 */ /* 0x000fd400078e00ff */
[----:B------:R-:W-:Y:S02]  /*45d30*/  IMAD.MOV.U32 R10, RZ, RZ, R19 ;  /* 0x000000ffff0a7224 */ /* 0x000fe400078e0013 */
[----:B------:R-:W-:Y:S01]  /*45d40*/  IMAD.MOV.U32 R11, RZ, RZ, R18 ;  /* 0x000000ffff0b7224 */ /* 0x000fe200078e0012 */
[----:B------:R-:W-:Y:S01]  /*45d50*/  STL.64 [R1+0x8a0], R16 ;  /* 0x0008a01001007387 */ /* 0x000fe20000100a00 */
[----:B------:R-:W-:Y:S02]  /*45d60*/  STL.64 [R1+0x8a8], R18 ;  /* 0x0008a81201007387 */ /* 0x000fe40000100a00 */
[----:B------:R0:W-:Y:S01]  /*45d70*/  STL [R1+0x1b88], R10 ;  /* 0x001b880a01007387 */ /* 0x0001e20000100800 */
[----:B------:R1:W-:Y:S01]  /*45d80*/  STL [R1+0x1b84], R11 ;  /* 0x001b840b01007387 */ /* 0x0003e20000100800 */
[----:B------:R-:W-:Y:S01]  /*45d90*/  IMAD.MOV.U32 R7, RZ, RZ, R4 ;  /* 0x000000ffff077224 */ /* 0x000fe200078e0004 */
[-C--:B------:R-:W-:Y:S02]  /*45da0*/  IADD3 R5, P6, R5, R28.reuse, RZ ;  /* 0x0000001c05057210 */ /* 0x080fe40007fde0ff */
[----:B------:R-:W-:-:S02]  /*45db0*/  IADD3 R9, P1, R9, R28, RZ ;  /* 0x0000001c09097210 */ /* 0x000fc40007f3e0ff */
[-C--:B------:R-:W-:Y:S01]  /*45dc0*/  IADD3 R8, P2, R8, R28.reuse, RZ ;  /* 0x0000001c08087210 */ /* 0x080fe20007f5e0ff */
[----:B0-----:R-:W-:Y:S02]  /*45dd0*/  IMAD.MOV.U32 R10, RZ, RZ, R12 ;  /* 0x000000ffff0a7224 */ /* 0x001fe400078e000c */
[----:B-1----:R-:W-:Y:S01]  /*45de0*/  IMAD.MOV.U32 R11, RZ, RZ, R3 ;  /* 0x000000ffff0b7224 */ /* 0x002fe200078e0003 */
[-C--:B------:R-:W-:Y:S02]  /*45df0*/  IADD3 R14, P3, R14, R28.reuse, RZ ;  /* 0x0000001c0e0e7210 */ /* 0x080fe40007f7e0ff */
[----:B------:R-:W-:Y:S02]  /*45e00*/  IADD3 R15, P4, R15, R28, RZ ;  /* 0x0000001c0f0f7210 */ /* 0x000fe40007f9e0ff */
[----:B------:R-:W-:Y:S01]  /*45e10*/  STL.64 [R1+0xd30], R10 ;  /* 0x000d300a01007387 */ /* 0x000fe20000100a00 */
[----:B------:R-:W-:Y:S02]  /*45e20*/  STL.64 [R1+0xd28], R6 ;  /* 0x000d280601007387 */ /* 0x000fe40000100a00 */
[----:B------:R-:W-:Y:S02]  /*45e30*/  STL [R1+0x1530], R5 ;  /* 0x0015300501007387 */ /* 0x000fe40000100800 */
[----:B------:R-:W-:Y:S01]  /*45e40*/  STL [R1+0x1528], R9 ;  /* 0x0015280901007387 */ /* 0x000fe20000100800 */
[----:B------:R-:W-:Y:S01]  /*45e50*/  STL [R1+0x1520], R8 ;  /* 0x0015200801007387 */ /* 0x000fe20000100800 */
[----:B------:R-:W-:Y:S02]  /*45e60*/  STL [R1+0x1518], R14 ;  /* 0x0015180e01007387 */ /* 0x000fe40000100800 */
[----:B------:R-:W-:-:S02]  /*45e70*/  IMAD.X R22, R22, 0x1, R0, P1 ;  /* 0x0000000116167824 */ /* 0x000fc400008e0600 */
[----:B------:R-:W-:Y:S02]  /*45e80*/  STL [R1+0x1510], R15 ;  /* 0x0015100f01007387 */ /* 0x000fe40000100800 */
[--C-:B------:R-:W-:Y:S02]  /*45e90*/  IMAD.X R29, R29, 0x1, R0.reuse, P3 ;  /* 0x000000011d1d7824 */ /* 0x100fe400018e0600 */
[--C-:B------:R-:W-:Y:S01]  /*45ea0*/  IMAD.X R21, R21, 0x1, R0.reuse, P2 ;  /* 0x0000000115157824 */ /* 0x100fe200010e0600 */
[-C--:B---3--:R-:W-:Y:S01]  /*45eb0*/  IADD3 R26, P5, R26, R28.reuse, RZ ;  /* 0x0000001c1a1a7210 */ /* 0x088fe20007fbe0ff */
[--C-:B------:R-:W-:Y:S01]  /*45ec0*/  IMAD.X R27, R27, 0x1, R0.reuse, P6 ;  /* 0x000000011b1b7824 */ /* 0x100fe200030e0600 */
[-C--:B------:R-:W-:Y:S02]  /*45ed0*/  IADD3 R23, P6, R23, R28.reuse, RZ ;  /* 0x0000001c17177210 */ /* 0x080fe40007fde0ff */
[-C--:B----4-:R-:W-:Y:S01]  /*45ee0*/  IADD3 R25, P1, R25, R28.reuse, RZ ;  /* 0x0000001c19197210 */ /* 0x090fe20007f3e0ff */
[----:B------:R-:W-:Y:S01]  /*45ef0*/  STL [R1+0x1508], R26 ;  /* 0x0015081a01007387 */ /* 0x000fe20000100800 */
[----:B------:R-:W-:Y:S02]  /*45f00*/  STL [R1+0x152c], R27 ;  /* 0x00152c1b01007387 */ /* 0x000fe40000100800 */
[----:B------:R-:W-:Y:S01]  /*45f10*/  STL [R1+0x1500], R23 ;  /* 0x0015001701007387 */ /* 0x000fe20000100800 */
[-C--:B------:R-:W-:Y:S01]  /*45f20*/  IADD3 R24, P2, R24, R28.reuse, RZ ;  /* 0x0000001c18187210 */ /* 0x080fe20007f5e0ff */
[----:B------:R-:W-:Y:S01]  /*45f30*/  STL [R1+0x1524], R22 ;  /* 0x0015241601007387 */ /* 0x000fe20000100800 */
[----:B------:R-:W-:Y:S02]  /*45f40*/  STL [R1+0x14f8], R25 ;  /* 0x0014f81901007387 */ /* 0x000fe40000100800 */
[----:B------:R0:W-:Y:S02]  /*45f50*/  STL [R1+0x1514], R29 ;  /* 0x0015141d01007387 */ /* 0x0001e40000100800 */
[----:B------:R-:W-:Y:S01]  /*45f60*/  STL [R1+0x151c], R21 ;  /* 0x00151c1501007387 */ /* 0x000fe20000100800 */
[----:B0-----:R-:W2:Y:S01]  /*45f70*/  LDL.LU R29, [R1+0x1504] ;  /* 0x00150400011d7983 */ /* 0x001ea20000300800 */
[----:B------:R-:W-:Y:S02]  /*45f80*/  STL [R1+0x14f0], R24 ;  /* 0x0014f01801007387 */ /* 0x000fe40000100800 */
[----:B------:R-:W3:Y:S01]  /*45f90*/  LDL.LU R7, [R1+0x14f4] ;  /* 0x0014f40001077983 */ /* 0x000ee20000300800 */
[----:B------:R-:W-:Y:S01]  /*45fa0*/  IADD3 R20, P3, R20, R28, RZ ;  /* 0x0000001c14147210 */ /* 0x000fe20007f7e0ff */
[----:B------:R-:W-:-:S04]  /*45fb0*/  IMAD.X R13, R13, 0x1, R0, P4 ;  /* 0x000000010d0d7824 */ /* 0x000fc800020e0600 */
[----:B------:R-:W-:Y:S04]  /*45fc0*/  STL [R1+0x14e8], R20 ;  /* 0x0014e81401007387 */ /* 0x000fe80000100800 */
[----:B---3--:R0:W-:Y:S01]  /*45fd0*/  STL [R1+0x1c28], R7 ;  /* 0x001c280701007387 */ /* 0x0081e20000100800 */
[----:B------:R-:W-:Y:S03]  /*45fe0*/  STL [R1+0x150c], R13 ;  /* 0x00150c0d01007387 */ /* 0x000fe60000100800 */
[----:B0-----:R-:W3:Y:S01]  /*45ff0*/  LDL.LU R7, [R1+0x14d0] ;  /* 0x0014d00001077983 */ /* 0x001ee20000300800 */
[----:B------:R-:W-:-:S05]  /*46000*/  IADD3 R2, P4, R2, R28, RZ ;  /* 0x0000001c02027210 */ /* 0x000fca0007f9e0ff */
[----:B------:R-:W-:Y:S04]  /*46010*/  STL [R1+0x14e0], R2 ;  /* 0x0014e00201007387 */ /* 0x000fe80000100800 */
[----:B---3--:R0:W-:Y:S04]  /*46020*/  STL [R1+0x1c2c], R7 ;  /* 0x001c2c0701007387 */ /* 0x0081e80000100800 */
[----:B0-----:R-:W3:Y:S01]  /*46030*/  LDL.LU R7, [R1+0x14d8] ;  /* 0x0014d80001077983 */ /* 0x001ee20000300800 */
        /* <DEDUP_REMOVED lines=21> */
[----:B--2---:R-:W-:-:S02]  /*46190*/  IMAD.X R29, R29, 0x1, R0, P5 ;  /* 0x000000011d1d7824 */ /* 0x004fc400028e0600 */
[----:B------:R-:W2:Y:S01]  /*461a0*/  LDL.LU R2, [R1+0x149c] ;  /* 0x00149c0001027983 */ /* 0x000ea20000300800 */
[----:B------:R-:W2:Y:S01]  /*461b0*/  LDL.LU R24, [R1+0x1470] ;  /* 0x0014700001187983 */ /* 0x000ea20000300800 */
[----:B------:R-:W2:Y:S02]  /*461c0*/  LDL.LU R20, [R1+0x1494] ;  /* 0x0014940001147983 */ /* 0x000ea40000300800 */
[----:B------:R-:W2:Y:S02]  /*461d0*/  LDL.LU R13, [R1+0x1468] ;  /* 0x00146800010d7983 */ /* 0x000ea40000300800 */
[----:B------:R0:W-:Y:S02]  /*461e0*/  STL [R1+0x1504], R29 ;  /* 0x0015041d01007387 */ /* 0x0001e40000100800 */
[----:B0-----:R-:W2:Y:S01]  /*461f0*/  LDL.LU R29, [R1+0x148c] ;  /* 0x00148c00011d7983 */ /* 0x001ea20000300800 */
[----:B---3--:R-:W-:-:S05]  /*46200*/  IADD3 R7, P5, R7, R28, RZ ;  /* 0x0000001c07077210 */ /* 0x008fca0007fbe0ff */
[----:B------:R0:W-:Y:S04]  /*46210*/  STL [R1+0x14d8], R7 ;  /* 0x0014d80701007387 */ /* 0x0001e80000100800 */
[----:B0-----:R-:W3:Y:S01]  /*46220*/  LDL.LU R7, [R1+0x1c2c] ;  /* 0x001c2c0001077983 */ /* 0x001ee20000300800 */
[----:B------:R-:W2:Y:S02]  /*46230*/  LDL.LU R28, [R1+0x14fc] ;  /* 0x0014fc00011c7983 */ /* 0x000ea40000300800 */
[----:B--2---:R-:W-:-:S05]  /*46240*/  IMAD.X R28, R28, 0x1, R0, P6 ;  /* 0x000000011c1c7824 */ /* 0x004fca00030e0600 */
[----:B------:R0:W-:Y:S02]  /*46250*/  STL [R1+0x14fc], R28 ;  /* 0x0014fc1c01007387 */ /* 0x0001e40000100800 */
[----:B0-----:R-:W-:-:S04]  /*46260*/  IMAD.MOV.U32 R28, RZ, RZ, c[0x0][0x188] ;  /* 0x00006200ff1c7624 */ /* 0x001fc800078e00ff */
[----:B------:R-:W-:-:S04]  /*46270*/  IMAD.SHL.U32 R28, R28, 0x40, RZ ;  /* 0x000000401c1c7824 */ /* 0x000fc800078e00ff */
[----:B------:R-:W-:-:S05]  /*46280*/  IMAD.SHL.U32 R28, R28, 0x2, RZ ;  /* 0x000000021c1c7824 */ /* 0x000fca00078e00ff */
[----:B---3--:R-:W-:-:S05]  /*46290*/  IADD3 R7, P6, R7, R28, RZ ;  /* 0x0000001c07077210 */ /* 0x008fca0007fde0ff */
[----:B------:R0:W-:Y:S04]  /*462a0*/  STL [R1+0x14d0], R7 ;  /* 0x0014d00701007387 */ /* 0x0001e80000100800 */
[----:B0-----:R-:W2:Y:S01]  /*462b0*/  LDL.LU R7, [R1+0x1c28] ;  /* 0x001c280001077983 */ /* 0x001ea20000300800 */
[--C-:B----4-:R-:W-:Y:S01]  /*462c0*/  IMAD.X R12, R12, 0x1, R0.reuse, P2 ;  /* 0x000000010c0c7824 */ /* 0x110fe200010e0600 */
[-C--:B------:R-:W-:Y:S01]  /*462d0*/  IADD3 R3, P2, R3, R28.reuse, RZ ;  /* 0x0000001c03037210 */ /* 0x080fe20007f5e0ff */
[--C-:B------:R-:W-:Y:S01]  /*462e0*/  IMAD.X R11, R11, 0x1, R0.reuse, P3 ;  /* 0x000000010b0b7824 */ /* 0x100fe200018e0600 */
        /* <DEDUP_REMOVED lines=12> */
[----:B------:R-:W-:Y:S01]  /*463b0*/  IADD3 R22, P4, R22, R28, RZ ;  /* 0x0000001c16167210 */ /* 0x000fe20007f9e0ff */
[----:B------:R-:W-:-:S02]  /*463c0*/  IMAD.X R2, R2, 0x1, R0, P6 ;  /* 0x0000000102027824 */ /* 0x000fc400030e0600 */
[--C-:B------:R-:W-:Y:S01]  /*463d0*/  IMAD.X R25, R25, 0x1, R0.reuse, P5 ;  /* 0x0000000119197824 */ /* 0x100fe200028e0600 */
[-C--:B------:R-:W-:Y:S02]  /*463e0*/  IADD3 R21, P5, R21, R28.reuse, RZ ;  /* 0x0000001c15157210 */ /* 0x080fe40007fbe0ff */
[-C--:B------:R-:W-:Y:S01]  /*463f0*/  IADD3 R24, P6, R24, R28.reuse, RZ ;  /* 0x0000001c18187210 */ /* 0x080fe20007fde0ff */
[----:B--2---:R-:W-:Y:S01]  /*46400*/  IMAD.X R7, R7, 0x1, R0, P1 ;  /* 0x0000000107077824 */ /* 0x004fe200008e0600 */
[----:B------:R-:W-:-:S04]  /*46410*/  IADD3 R4, P1, R4, R28, RZ ;  /* 0x0000001c04047210 */ /* 0x000fc80007f3e0ff */
[----:B------:R-:W-:Y:S01]  /*46420*/  STL [R1+0x14f4], R7 ;  /* 0x0014f40701007387 */ /* 0x000fe20000100800 */
[----:B------:R-:W-:Y:S02]  /*46430*/  STL [R1+0x14c8], R4 ;  /* 0x0014c80401007387 */ /* 0x000fe40000100800 */
[----:B------:R-:W-:Y:S02]  /*46440*/  STL [R1+0x14ec], R12 ;  /* 0x0014ec0c01007387 */ /* 0x000fe40000100800 */
[----:B------:R-:W-:Y:S01]  /*46450*/  STL [R1+0x14c0], R3 ;  /* 0x0014c00301007387 */ /* 0x000fe20000100800 */
[----:B------:R-:W-:Y:S01]  /*46460*/  STL [R1+0x14e4], R11 ;  /* 0x0014e40b01007387 */ /* 0x000fe20000100800 */
[----:B------:R-:W-:Y:S02]  /*46470*/  STL [R1+0x14b8], R10 ;  /* 0x0014b80a01007387 */ /* 0x000fe40000100800 */
[----:B------:R-:W-:Y:S02]  /*46480*/  STL [R1+0x14dc], R16 ;  /* 0x0014dc1001007387 */ /* 0x000fe40000100800 */
[----:B------:R-:W-:Y:S02]  /*46490*/  STL [R1+0x14b0], R17 ;  /* 0x0014b01101007387 */ /* 0x000fe40000100800 */
[--C-:B------:R-:W-:Y:S01]  /*464a0*/  IMAD.X R9, R9, 0x1, R0.reuse, P1 ;  /* 0x0000000109097824 */ /* 0x100fe200008e0600 */
[----:B------:R-:W-:Y:S01]  /*464b0*/  STL [R1+0x14d4], R18 ;  /* 0x0014d41201007387 */ /* 0x000fe20000100800 */
[-C--:B------:R-:W-:Y:S01]  /*464c0*/  IADD3 R8, P1, R8, R28.reuse, RZ ;  /* 0x0000001c08087210 */ /* 0x080fe20007f3e0ff */
        /* <DEDUP_REMOVED lines=11> */
[----:B------:R0:W-:Y:S02]  /*46580*/  STL [R1+0x149c], R2 ;  /* 0x00149c0201007387 */ /* 0x0001e40000100800 */
[----:B------:R-:W-:Y:S01]  /*46590*/  STL [R1+0x14a4], R25 ;  /* 0x0014a41901007387 */ /* 0x000fe20000100800 */
[----:B0-----:R-:W2:Y:S01]  /*465a0*/  LDL.LU R2, [R1+0x1460] ;  /* 0x0014600001027983 */ /* 0x001ea20000300800 */
[----:B------:R-:W-:Y:S02]  /*465b0*/  STL [R1+0x1478], R21 ;  /* 0x0014781501007387 */ /* 0x000fe40000100800 */
[----:B------:R-:W-:Y:S02]  /*465c0*/  STL [R1+0x1470], R24 ;  /* 0x0014701801007387 */ /* 0x000fe40000100800 */
[----:B------:R-:W3:Y:S02]  /*465d0*/  LDL.LU R7, [R1+0x1450] ;  /* 0x0014500001077983 */ /* 0x000ee40000300800 */
[--C-:B------:R-:W-:Y:S01]  /*465e0*/  IMAD.X R20, R20, 0x1, R0.reuse, P1 ;  /* 0x0000000114147824 */ /* 0x100fe200008e0600 */
[----:B------:R-:W-:Y:S01]  /*465f0*/  IADD3 R13, P1, R13, R28, RZ ;  /* 0x0000001c0d0d7210 */ /* 0x000fe20007f3e0ff */
[----:B------:R-:W-:-:S03]  /*46600*/  IMAD.X R29, R29, 0x1, R0, P2 ;  /* 0x000000011d1d7824 */ /* 0x000fc600010e0600 */
[----:B------:R-:W-:Y:S04]  /*46610*/  STL [R1+0x1494], R20 ;  /* 0x0014941401007387 */ /* 0x000fe80000100800 */
[----:B---3--:R0:W-:Y:S01]  /*46620*/  STL [R1+0x1c24], R7 ;  /* 0x001c240701007387 */ /* 0x0081e20000100800 */
[----:B------:R-:W-:Y:S03]  /*46630*/  STL [R1+0x1468], R13 ;  /* 0x0014680d01007387 */ /* 0x000fe60000100800 */
[----:B0-----:R-:W3:Y:S01]  /*46640*/  LDL.LU R7, [R1+0x1458] ;  /* 0x0014580001077983 */ /* 0x001ee20000300800 */
[----:B------:R0:W-:Y:S02]  /*46650*/  STL [R1+0x148c], R29 ;  /* 0x00148c1d01007387 */ /* 0x0001e40000100800 */
[----:B------:R-:W4:Y:S02]  /*46660*/  LDL.LU R4, [R1+0x1474] ;  /* 0x0014740001047983 */ /* 0x000f240000300800 */
        /* <DEDUP_REMOVED lines=21> */
[----:B0-----:R-:W3:Y:S01]  /*467c0*/  LDL.LU R29, [R1+0x141c] ;  /* 0x00141c00011d7983 */ /* 0x001ee20000300800 */
[----:B--2---:R-:W-:-:S02]  /*467d0*/  IADD3 R2, P2, R2, R28, RZ ;  /* 0x0000001c02027210 */ /* 0x004fc40007f5e0ff */
[----:B------:R-:W2:Y:S02]  /*467e0*/  LDL.LU R28, [R1+0x1484] ;  /* 0x00148400011c7983 */ /* 0x000ea40000300800 */
[----:B------:R-:W3:Y:S01]  /*467f0*/  LDL.LU R20, [R1+0x13f0] ;  /* 0x0013f00001147983 */ /* 0x000ee20000300800 */
[----:B------:R-:W3:Y:S01]  /*46800*/  LDL.LU R13, [R1+0x1414] ;  /* 0x00141400010d7983 */ /* 0x000ee20000300800 */
[----:B------:R0:W-:Y:S03]  /*46810*/  STL [R1+0x1460], R2 ;  /* 0x0014600201007387 */ /* 0x0001e60000100800 */
[----:B0-----:R-:W3:Y:S01]  /*46820*/  LDL.LU R2, [R1+0x13e8] ;  /* 0x0013e80001027983 */ /* 0x001ee20000300800 */
        /* <DEDUP_REMOVED lines=8> */
[----:B------:R-:W3:Y:S02]  /*468b0*/  LDL.LU R28, [R1+0x147c] ;  /* 0x00147c00011c7983 */ /* 0x000ee40000300800 */
[--C-:B----4-:R-:W-:Y:S02]  /*468c0*/  IMAD.X R4, R4, 0x1, R0.reuse, P5 ;  /* 0x0000000104047824 */ /* 0x110fe400028e0600 */
[--C-:B------:R-:W-:Y:S02]  /*468d0*/  IMAD.X R3, R3, 0x1, R0.reuse, P6 ;  /* 0x0000000103037824 */ /* 0x100fe400030e0600 */
[----:B------:R-:W-:-:S02]  /*468e0*/  IMAD.X R10, R10, 0x1, R0, P1 ;  /* 0x000000010a0a7824 */ /* 0x000fc400008e0600 */
[--C-:B------:R-:W-:Y:S02]  /*468f0*/  IMAD.X R17, R17, 0x1, R0.reuse, P2 ;  /* 0x0000000111117824 */ /* 0x100fe400010e0600 */
[--C-:B------:R-:W-:Y:S02]  /*46900*/  IMAD.X R19, R19, 0x1, R0.reuse, P3 ;  /* 0x0000000113137824 */ /* 0x100fe400018e0600 */
[----:B---3--:R-:W-:-:S05]  /*46910*/  IMAD.X R28, R28, 0x1, R0, P4 ;  /* 0x000000011c1c7824 */ /* 0x008fca00020e0600 */
[----:B------:R0:W-:Y:S02]  /*46920*/  STL [R1+0x147c], R28 ;  /* 0x00147c1c01007387 */ /* 0x0001e40000100800 */
[----:B0-----:R-:W-:-:S04]  /*46930*/  IMAD.MOV.U32 R28, RZ, RZ, c[0x0][0x188] ;  /* 0x00006200ff1c7624 */ /* 0x001fc800078e00ff */
[----:B------:R-:W-:-:S04]  /*46940*/  IMAD.SHL.U32 R28, R28, 0x40, RZ ;  /* 0x000000401c1c7824 */ /* 0x000fc800078e00ff */
[----:B------:R-:W-:-:S05]  /*46950*/  IMAD.SHL.U32 R28, R28, 0x2, RZ ;  /* 0x000000021c1c7824 */ /* 0x000fca00078e00ff */
[-C--:B--2---:R-:W-:Y:S02]  /*46960*/  IADD3 R7, P4, R7, R28.reuse, RZ ;  /* 0x0000001c07077210 */ /* 0x084fe40007f9e0ff */
[-C--:B------:R-:W-:Y:S02]  /*46970*/  IADD3 R12, P5, R12, R28.reuse, RZ ;  /* 0x0000001c0c0c7210 */ /* 0x080fe40007fbe0ff */
[-C--:B------:R-:W-:Y:S02]  /*46980*/  IADD3 R11, P6, R11, R28.reuse, RZ ;  /* 0x0000001c0b0b7210 */ /* 0x080fe40007fde0ff */
[-C--:B------:R-:W-:Y:S01]  /*46990*/  IADD3 R16, P1, R16, R28.reuse, RZ ;  /* 0x0000001c10107210 */ /* 0x080fe20007f3e0ff */
[----:B------:R-:W-:Y:S01]  /*469a0*/  STL [R1+0x1450], R7 ;  /* 0x0014500701007387 */ /* 0x000fe20000100800 */
[----:B------:R-:W-:Y:S02]  /*469b0*/  STL [R1+0x1474], R4 ;  /* 0x0014740401007387 */ /* 0x000fe40000100800 */
[----:B------:R-:W-:Y:S02]  /*469c0*/  STL [R1+0x1448], R12 ;  /* 0x0014480c01007387 */ /* 0x000fe40000100800 */
[----:B------:R-:W-:Y:S01]  /*469d0*/  STL [R1+0x146c], R3 ;  /* 0x00146c0301007387 */ /* 0x000fe20000100800 */
[-C--:B------:R-:W-:Y:S01]  /*469e0*/  IADD3 R18, P2, R18, R28.reuse, RZ ;  /* 0x0000001c12127210 */ /* 0x080fe20007f5e0ff */
[----:B------:R-:W-:Y:S01]  /*469f0*/  STL [R1+0x1440], R11 ;  /* 0x0014400b01007387 */ /* 0x000fe20000100800 */
[----:B------:R-:W-:Y:S01]  /*46a00*/  STL [R1+0x1464], R10 ;  /* 0x0014640a01007387 */ /* 0x000fe20000100800 */
[-C--:B------:R-:W-:Y:S01]  /*46a10*/  IADD3 R6, P3, R6, R28.reuse, RZ ;  /* 0x0000001c06067210 */ /* 0x080fe20007f7e0ff */
[----:B------:R-:W-:Y:S02]  /*46a20*/  STL [R1+0x1438], R16 ;  /* 0x0014381001007387 */ /* 0x000fe40000100800 */
[--C-:B------:R-:W-:Y:S01]  /*46a30*/  IMAD.X R5, R5, 0x1, R0.reuse, P4 ;  /* 0x0000000105057824 */ /* 0x100fe200020e0600 */
        /* <DEDUP_REMOVED lines=17> */
[----:B------:R-:W-:Y:S01]  /*46b50*/  IADD3 R25, P2, R25, R28, RZ ;  /* 0x0000001c19197210 */ /* 0x000fe20007f5e0ff */
[----:B------:R-:W-:Y:S02]  /*46b60*/  STL [R1+0x1410], R26 ;  /* 0x0014101a01007387 */ /* 0x000fe40000100800 */
[--C-:B------:R-:W-:Y:S01]  /*46b70*/  IMAD.X R29, R29, 0x1, R0.reuse, P4 ;  /* 0x000000011d1d7824 */ /* 0x100fe200020e0600 */
[----:B------:R-:W-:Y:S01]  /*46b80*/  STL [R1+0x1434], R27 ;  /* 0x0014341b01007387 */ /* 0x000fe20000100800 */
[----:B------:R-:W-:-:S02]  /*46b90*/  IMAD.X R21, R21, 0x1, R0, P3 ;  /* 0x0000000115157824 */ /* 0x000fc400018e0600 */
        /* <DEDUP_REMOVED lines=1320> */
[----:B------:R1:W-:Y:S03]  /*4be20*/  STL [R1+0xda0], R13 ;  /* 0x000da00d01007387 */ /* 0x0003e60000100800 */
        /* <DEDUP_REMOVED lines=25> */
[----:B--2---:R-:W-:-:S02]  /*4bfc0*/  IADD3 R2, P3, R2, R28, RZ ;  /* 0x0000001c02027210 */ /* 0x004fc40007f7e0ff */
[----:B------:R-:W2:Y:S02]  /*4bfd0*/  LDL.LU R28, [R1+0xdbc] ;  /* 0x000dbc00011c7983 */ /* 0x000ea40000300800 */
[----:B-1----:R-:W3:Y:S01]  /*4bfe0*/  LDL.LU R13, [R1+0x18a0] ;  /* 0x0018a000010d7983 */ /* 0x002ee20000300800 */
[----:B0-----:R-:W3:Y:S01]  /*4bff0*/  LDL.LU R29, [R1+0x154c] ;  /* 0x00154c00011d7983 */ /* 0x001ee20000300800 */
        /* <DEDUP_REMOVED lines=40> */
[----:B------:R-:W-:Y:S01]  /*4c280*/  IADD3 R14, P6, R14, UR8, RZ ;  /* 0x000000080e0e7c10 */ /* 0x000fe2000ffde0ff */
        /* <DEDUP_REMOVED lines=13> */
[----:B------:R-:W-:Y:S02]  /*4c360*/  STL [R1+0xd6c], R27 ;  /* 0x000d6c1b01007387 */ /* 0x000fe40000100800 */
[--C-:B------:R-:W-:Y:S01]  /*4c370*/  IMAD.X R21, R21, 0x1, R0.reuse, P4 ;  /* 0x0000000115157824 */ /* 0x100fe200020e0600 */
[----:B------:R-:W-:Y:S01]  /*4c380*/  STL [R1+0x18ac], R23 ;  /* 0x0018ac1701007387 */ /* 0x000fe20000100800 */
[----:B------:R-:W-:Y:S01]  /*4c390*/  IADD3 R24, P4, R24, UR8, RZ ;  /* 0x0000000818187c10 */ /* 0x000fe2000ff9e0ff */
[----:B------:R-:W-:Y:S02]  /*4c3a0*/  STL [R1+0xd64], R22 ;  /* 0x000d641601007387 */ /* 0x000fe40000100800 */
[----:B------:R-:W-:Y:S01]  /*4c3b0*/  IMAD.X R20, R20, 0x1, R0, P5 ;  /* 0x0000000114147824 */ /* 0x000fe200028e0600 */
[----:B------:R-:W-:Y:S01]  /*4c3c0*/  STL [R1+0x18a8], R25 ;  /* 0x0018a81901007387 */ /* 0x000fe20000100800 */
[----:B------:R0:W-:Y:S02]  /*4c3d0*/  STL [R1+0x1b8c], R0 ;  /* 0x001b8c0001007387 */ /* 0x0001e40000100800 */
[----:B------:R-:W-:Y:S02]  /*4c3e0*/  STL [R1+0xd5c], R21 ;  /* 0x000d5c1501007387 */ /* 0x000fe40000100800 */
[----:B------:R-:W-:Y:S01]  /*4c3f0*/  STL [R1+0x18a4], R24 ;  /* 0x0018a41801007387 */ /* 0x000fe20000100800 */
[----:B------:R-:W-:Y:S04]  /*4c400*/  STL [R1+0xd54], R20 ;  /* 0x000d541401007387 */ /* 0x000fe80000100800 */
[----:B0-----:R-:W2:Y:S01]  /*4c410*/  LDL.LU R0, [R1+0x1544] ;  /* 0x0015440001007983 */ /* 0x001ea20000300800 */
[----:B------:R-:W-:-:S02]  /*4c420*/  IADD3 R13, P5, R13, UR8, RZ ;  /* 0x000000080d0d7c10 */ /* 0x000fc4000ffbe0ff */
[----:B------:R-:W-:-:S03]  /*4c430*/  IADD3.X R29, R29, UR5, RZ, P6, !PT ;  /* 0x000000051d1d7c10 */ /* 0x000fc6000b7fe4ff */
[----:B------:R-:W-:Y:S04]  /*4c440*/  STL [R1+0x18a0], R13 ;  /* 0x0018a00d01007387 */ /* 0x000fe80000100800 */
[----:B--2---:R0:W-:Y:S01]  /*4c450*/  STL [R1+0x1bc8], R0 ;  /* 0x001bc80001007387 */ /* 0x0041e20000100800 */
[----:B------:R-:W-:Y:S03]  /*4c460*/  STL [R1+0x154c], R29 ;  /* 0x00154c1d01007387 */ /* 0x000fe60000100800 */
[----:B0-----:R-:W2:Y:S01]  /*4c470*/  LDL.LU R0, [R1+0x1898] ;  /* 0x0018980001007983 */ /* 0x001ea20000300800 */
[----:B------:R-:W-:-:S05]  /*4c480*/  IADD3 R2, P6, R2, UR8, RZ ;  /* 0x0000000802027c10 */ /* 0x000fca000ffde0ff */
[----:B------:R-:W-:Y:S04]  /*4c490*/  STL [R1+0x189c], R2 ;  /* 0x00189c0201007387 */ /* 0x000fe80000100800 */
[----:B--2---:R0:W-:Y:S04]  /*4c4a0*/  STL [R1+0x1bcc], R0 ;  /* 0x001bcc0001007387 */ /* 0x0041e80000100800 */
[----:B0-----:R-:W2:Y:S01]  /*4c4b0*/  LDL.LU R0, [R1+0xd50] ;  /* 0x000d500001007983 */ /* 0x001ea20000300800 */
[----:B------:R-:W3:Y:S02]  /*4c4c0*/  LDL.LU R28, [R1+0x1890] ;  /* 0x00189000011c7983 */ /* 0x000ee40000300800 */
        /* <DEDUP_REMOVED lines=27> */
[----:B--2---:R-:W-:-:S05]  /*4c680*/  IADD3.X R0, R0, UR5, RZ, P1, !PT ;  /* 0x0000000500007c10 */ /* 0x004fca0008ffe4ff */
[----:B------:R0:W-:Y:S04]  /*4c690*/  STL [R1+0xd50], R0 ;  /* 0x000d500001007387 */ /* 0x0001e80000100800 */
[----:B0-----:R-:W2:Y:S02]  /*4c6a0*/  LDL.LU R0, [R1+0x1bcc] ;  /* 0x001bcc0001007983 */ /* 0x001ea40000300800 */
[----:B--2---:R-:W-:-:S05]  /*4c6b0*/  IADD3 R0, P1, R0, UR8, RZ ;  /* 0x0000000800007c10 */ /* 0x004fca000ff3e0ff */
[----:B------:R0:W-:Y:S04]  /*4c6c0*/  STL [R1+0x1898], R0 ;  /* 0x0018980001007387 */ /* 0x0001e80000100800 */
[----:B0-----:R-:W2:Y:S01]  /*4c6d0*/  LDL.LU R0, [R1+0x1bc8] ;  /* 0x001bc80001007983 */ /* 0x001ea20000300800 */
[----:B----4-:R-:W-:Y:S01]  /*4c6e0*/  IADD3.X R7, R7, UR5, RZ, P3, !PT ;  /* 0x0000000507077c10 */ /* 0x010fe20009ffe4ff */
[----:B---3--:R-:W-:Y:S01]  /*4c6f0*/  IADD3 R4, P3, R4, UR8, RZ ;  /* 0x0000000804047c10 */ /* 0x008fe2000ff7e0ff */
[----:B------:R-:W-:Y:S01]  /*4c700*/  IADD3.X R12, R12, UR5, RZ, P4, !PT ;  /* 0x000000050c0c7c10 */ /* 0x000fe2000a7fe4ff */
[----:B------:R-:W-:Y:S01]  /*4c710*/  IADD3 R3, P4, R3, UR8, RZ ;  /* 0x0000000803037c10 */ /* 0x000fe2000ff9e0ff */
        /* <DEDUP_REMOVED lines=16> */
[----:B--2---:R-:W-:Y:S01]  /*4c820*/  IADD3.X R0, R0, UR5, RZ, P2, !PT ;  /* 0x0000000500007c10 */ /* 0x004fe200097fe4ff */
[----:B------:R-:W-:-:S04]  /*4c830*/  IADD3 R28, P2, R28, UR8, RZ ;  /* 0x000000081c1c7c10 */ /* 0x000fc8000ff5e0ff */
[----:B------:R0:W-:Y:S01]  /*4c840*/  STL [R1+0x1544], R0 ;  /* 0x0015440001007387 */ /* 0x0001e20000100800 */
[----:B------:R-:W-:Y:S02]  /*4c850*/  STL [R1+0x1890], R28 ;  /* 0x0018901c01007387 */ /* 0x000fe40000100800 */
[----:B------:R-:W-:Y:S02]  /*4c860*/  STL [R1+0x1540], R7 ;  /* 0x0015400701007387 */ /* 0x000fe40000100800 */
[----:B------:R-:W-:Y:S01]  /*4c870*/  STL [R1+0x1888], R4 ;  /* 0x0018880401007387 */ /* 0x000fe20000100800 */
[----:B------:R-:W-:Y:S01]  /*4c880*/  STL [R1+0x153c], R12 ;  /* 0x00153c0c01007387 */ /* 0x000fe20000100800 */
[----:B------:R-:W-:Y:S02]  /*4c890*/  STL [R1+0x1880], R3 ;  /* 0x0018800301007387 */ /* 0x000fe40000100800 */
[----:B------:R-:W-:Y:S02]  /*4c8a0*/  STL [R1+0x1538], R11 ;  /* 0x0015380b01007387 */ /* 0x000fe40000100800 */
[----:B------:R-:W-:Y:S01]  /*4c8b0*/  STL [R1+0x1878], R10 ;  /* 0x0018780a01007387 */ /* 0x000fe20000100800 */
[----:B------:R-:W-:Y:S01]  /*4c8c0*/  IADD3.X R6, R6, UR5, RZ, P2, !PT ;  /* 0x0000000506067c10 */ /* 0x000fe200097fe4ff */
[----:B------:R-:W-:Y:S01]  /*4c8d0*/  STL [R1+0x1534], R16 ;  /* 0x0015341001007387 */ /* 0x000fe20000100800 */
[----:B------:R-:W-:Y:S01]  /*4c8e0*/  IADD3 R5, P2, R5, UR8, RZ ;  /* 0x0000000805057c10 */ /* 0x000fe2000ff5e0ff */
        /* <DEDUP_REMOVED lines=11> */
[----:B------:R-:W-:Y:S01]  /*4c9a0*/  IADD3.X R24, R24, UR5, RZ, P2, !PT ;  /* 0x0000000518187c10 */ /* 0x000fe200097fe4ff */
[----:B------:R-:W-:Y:S01]  /*4c9b0*/  STL [R1+0x186c], R23 ;  /* 0x00186c1701007387 */ /* 0x000fe20000100800 */
[----:B------:R-:W-:Y:S01]  /*4c9c0*/  IADD3 R20, P2, R20, UR8, RZ ;  /* 0x0000000814147c10 */ /* 0x000fe2000ff5e0ff */
[----:B------:R-:W-:Y:S01]  /*4c9d0*/  STL [R1+0x1840], R22 ;  /* 0x0018401601007387 */ /* 0x000fe20000100800 */
[----:B------:R-:W-:Y:S02]  /*4c9e0*/  STL [R1+0x1864], R25 ;  /* 0x0018641901007387 */ /* 0x000fe40000100800 */
[----:B------:R-:W-:Y:S02]  /*4c9f0*/  STL [R1+0x1838], R21 ;  /* 0x0018381501007387 */ /* 0x000fe40000100800 */
[----:B------:R-:W-:Y:S01]  /*4ca00*/  STL [R1+0x185c], R24 ;  /* 0x00185c1801007387 */ /* 0x000fe20000100800 */
[----:B------:R-:W-:Y:S01]  /*4ca10*/  STL [R1+0x1830], R20 ;  /* 0x0018301401007387 */ /* 0x000fe20000100800 */
[----:B0-----:R-:W2:Y:S01]  /*4ca20*/  LDL.LU R0, [R1+0x1818] ;  /* 0x0018180001007983 */ /* 0x001ea20000300800 */
[----:B------:R-:W-:Y:S01]  /*4ca30*/  IADD3.X R13, R13, UR5, RZ, P3, !PT ;  /* 0x000000050d0d7c10 */ /* 0x000fe20009ffe4ff */
[----:B------:R-:W-:-:S04]  /*4ca40*/  IADD3 R29, P3, R29, UR8, RZ ;  /* 0x000000081d1d7c10 */ /* 0x000fc8000ff7e0ff */
[----:B------:R-:W-:Y:S04]  /*4ca50*/  STL [R1+0x1854], R13 ;  /* 0x0018540d01007387 */ /* 0x000fe80000100800 */
[----:B--2---:R0:W-:Y:S01]  /*4ca60*/  STL [R1+0x1bc0], R0 ;  /* 0x001bc00001007387 */ /* 0x0041e20000100800 */
[----:B------:R-:W-:Y:S03]  /*4ca70*/  STL [R1+0x1828], R29 ;  /* 0x0018281d01007387 */ /* 0x000fe60000100800 */
[----:B0-----:R-:W2:Y:S01]  /*4ca80*/  LDL.LU R0, [R1+0x1844] ;  /* 0x0018440001007983 */ /* 0x001ea20000300800 */
[----:B------:R-:W-:-:S05]  /*4ca90*/  IADD3.X R2, R2, UR5, RZ, P4, !PT ;  /* 0x0000000502027c10 */ /* 0x000fca000a7fe4ff */
        /* <DEDUP_REMOVED lines=31> */
[----:B--2---:R-:W-:-:S05]  /*4cc90*/  IADD3 R0, P4, R0, UR8, RZ ;  /* 0x0000000800007c10 */ /* 0x004fca000ff9e0ff */
[----:B------:R0:W-:Y:S04]  /*4cca0*/  STL [R1+0x1820], R0 ;  /* 0x0018200001007387 */ /* 0x0001e80000100800 */
[----:B0-----:R-:W2:Y:S02]  /*4ccb0*/  LDL.LU R0, [R1+0x1bc4] ;  /* 0x001bc40001007983 */ /* 0x001ea40000300800 */
[----:B--2---:R-:W-:-:S05]  /*4ccc0*/  IADD3.X R0, R0, UR5, RZ, P5, !PT ;  /* 0x0000000500007c10 */ /* 0x004fca000affe4ff */
[----:B------:R0:W-:Y:S04]  /*4ccd0*/  STL [R1+0x1844], R0 ;  /* 0x0018440001007387 */ /* 0x0001e80000100800 */
[----:B0-----:R-:W2:Y:S01]  /*4cce0*/  LDL.LU R0, [R1+0x1bc0] ;  /* 0x001bc00001007983 */ /* 0x001ea20000300800 */
[----:B---3--:R-:W-:Y:S01]  /*4ccf0*/  IADD3.X R28, R28, UR5, RZ, P6, !PT ;  /* 0x000000051c1c7c10 */ /* 0x008fe2000b7fe4ff */
[----:B----4-:R-:W-:Y:S01]  /*4cd00*/  IADD3 R7, P6, R7, UR8, RZ ;  /* 0x0000000807077c10 */ /* 0x010fe2000ffde0ff */
        /* <DEDUP_REMOVED lines=18> */
[----:B------:R-:W-:-:S02]  /*4ce30*/  IADD3.X R20, R20, UR5, RZ, P6, !PT ;  /* 0x0000000514147c10 */ /* 0x000fc4000b7fe4ff */
[----:B--2---:R-:W-:-:S05]  /*4ce40*/  IADD3 R0, P5, R0, UR8, RZ ;  /* 0x0000000800007c10 */ /* 0x004fca000ffbe0ff */
[----:B------:R0:W-:Y:S01]  /*4ce50*/  STL [R1+0x1818], R0 ;  /* 0x0018180001007387 */ /* 0x0001e20000100800 */
[----:B------:R-:W-:Y:S02]  /*4ce60*/  STL [R1+0x183c], R28 ;  /* 0x00183c1c01007387 */ /* 0x000fe40000100800 */
[----:B------:R-:W-:Y:S02]  /*4ce70*/  STL [R1+0x1810], R7 ;  /* 0x0018100701007387 */ /* 0x000fe40000100800 */
[----:B------:R-:W-:Y:S01]  /*4ce80*/  STL [R1+0x1834], R4 ;  /* 0x0018340401007387 */ /* 0x000fe20000100800 */
[----:B------:R-:W-:Y:S01]  /*4ce90*/  STL [R1+0x1808], R12 ;  /* 0x0018080c01007387 */ /* 0x000fe20000100800 */
        /* <DEDUP_REMOVED lines=24> */
[----:B------:R-:W-:Y:S02]  /*4d020*/  STL [R1+0x17dc], R20 ;  /* 0x0017dc1401007387 */ /* 0x000fe40000100800 */
        /* <DEDUP_REMOVED lines=540> */
[----:B--2---:R-:W-:-:S05]  /*4f1f0*/  IADD3 R0, P2, R0, UR8, RZ ;  /* 0x0000000800007c10 */ /* 0x004fca000ff5e0ff */
[----:B------:R0:W-:Y:S04]  /*4f200*/  STL [R1+0x18f0], R0 ;  /* 0x0018f00001007387 */ /* 0x0001e80000100800 */
[----:B0-----:R0:W5:Y:S01]  /*4f210*/  LDL.LU R0, [R1+0x1b8c] ;  /* 0x001b8c0001007983 */ /* 0x0011620000300800 */
[----:B------:R1:W-:Y:S03]  /*4f220*/  STL [R1+0x1560], R10 ;  /* 0x0015600a01007387 */ /* 0x0003e60000100800 */
[----:B-1----:R0:W5:Y:S01]  /*4f230*/  LDL.LU R10, [R1+0x1b88] ;  /* 0x001b8800010a7983 */ /* 0x0021620000300800 */
[----:B------:R1:W-:Y:S03]  /*4f240*/  STL [R1+0x18f8], R11 ;  /* 0x0018f80b01007387 */ /* 0x0003e60000100800 */
[----:B-1----:R0:W5:Y:S01]  /*4f250*/  LDL.LU R11, [R1+0x1b84] ;  /* 0x001b8400010b7983 */ /* 0x0021620000300800 */
[----:B------:R1:W-:Y:S03]  /*4f260*/  STL [R1+0x155c], R6 ;  /* 0x00155c0601007387 */ /* 0x0003e60000100800 */
[----:B-1----:R-:W2:Y:S01]  /*4f270*/  LDL.LU R6, [R1+0x1b80] ;  /* 0x001b800001067983 */ /* 0x002ea20000300800 */
[----:B------:R1:W-:Y:S03]  /*4f280*/  STL [R1+0x1900], R5 ;  /* 0x0019000501007387 */ /* 0x0003e60000100800 */
[----:B-1----:R-:W3:Y:S01]  /*4f290*/  LDL.LU R5, [R1+0x1b7c] ;  /* 0x001b7c0001057983 */ /* 0x002ee20000300800 */
[----:B------:R1:W-:Y:S03]  /*4f2a0*/  STL [R1+0x1558], R9 ;  /* 0x0015580901007387 */ /* 0x0003e60000100800 */
[----:B-1----:R-:W4:Y:S01]  /*4f2b0*/  LDL.LU R9, [R1+0x1b78] ;  /* 0x001b780001097983 */ /* 0x002f220000300800 */
[----:B------:R1:W-:Y:S03]  /*4f2c0*/  STL [R1+0x1908], R8 ;  /* 0x0019080801007387 */ /* 0x0003e60000100800 */
[----:B-1----:R-:W4:Y:S01]  /*4f2d0*/  LDL.LU R8, [R1+0x1b74] ;  /* 0x001b740001087983 */ /* 0x002f220000300800 */
[----:B------:R1:W-:Y:S01]  /*4f2e0*/  STL [R1+0x1554], R23 ;  /* 0x0015541701007387 */ /* 0x0003e20000100800 */
[----:B------:R-:W-:Y:S01]  /*4f2f0*/  IADD3.X R20, R20, UR5, RZ, P2, !PT ;  /* 0x0000000514147c10 */ /* 0x000fe200097fe4ff */
[----:B------:R-:W-:Y:S01]  /*4f300*/  IADD3 R24, P2, R24, UR8, RZ ;  /* 0x0000000818187c10 */ /* 0x000fe2000ff5e0ff */
[----:B------:R-:W-:Y:S01]  /*4f310*/  IADD3.X R13, R13, UR5, RZ, P3, !PT ;  /* 0x000000050d0d7c10 */ /* 0x000fe20009ffe4ff */
[----:B-1----:R0:W5:Y:S01]  /*4f320*/  LDL.LU R23, [R1+0x1b70] ;  /* 0x001b700001177983 */ /* 0x0021620000300800 */
[----:B------:R1:W-:Y:S01]  /*4f330*/  STL [R1+0x1910], R22 ;  /* 0x0019101601007387 */ /* 0x0003e20000100800 */
[----:B------:R-:W-:-:S02]  /*4f340*/  IADD3 R29, P3, R29, UR8, RZ ;  /* 0x000000081d1d7c10 */ /* 0x000fc4000ff7e0ff */
[----:B------:R-:W-:Y:S01]  /*4f350*/  IADD3.X R28, R28, UR5, RZ, P4, !PT ;  /* 0x000000051c1c7c10 */ /* 0x000fe2000a7fe4ff */
[----:B-1----:R0:W5:Y:S01]  /*4f360*/  LDL.LU R22, [R1+0x1b6c] ;  /* 0x001b6c0001167983 */ /* 0x0021620000300800 */
[----:B------:R1:W-:Y:S01]  /*4f370*/  STL [R1+0x1550], R21 ;  /* 0x0015501501007387 */ /* 0x0003e20000100800 */
[----:B------:R-:W-:Y:S02]  /*4f380*/  IADD3 R2, P4, R2, UR8, RZ ;  /* 0x0000000802027c10 */ /* 0x000fe4000ff9e0ff */
[----:B------:R-:W-:Y:S01]  /*4f390*/  IADD3.X R7, R7, UR5, RZ, P5, !PT ;  /* 0x0000000507077c10 */ /* 0x000fe2000affe4ff */
[----:B-1----:R0:W5:Y:S01]  /*4f3a0*/  LDL.LU R21, [R1+0x1b68] ;  /* 0x001b680001157983 */ /* 0x0021620000300800 */
[----:B------:R1:W-:Y:S01]  /*4f3b0*/  STL [R1+0x1918], R25 ;  /* 0x0019181901007387 */ /* 0x0003e20000100800 */
[----:B------:R-:W-:Y:S02]  /*4f3c0*/  IADD3 R4, P5, R4, UR8, RZ ;  /* 0x0000000804047c10 */ /* 0x000fe4000ffbe0ff */
        /* <DEDUP_REMOVED lines=11> */
[----:B------:R-:W-:Y:S02]  /*4f480*/  IADD3.X R19, R19, UR5, RZ, P3, !PT ;  /* 0x0000000513137c10 */ /* 0x000fe40009ffe4ff */
[----:B------:R-:W-:Y:S01]  /*4f490*/  IADD3.X R14, R14, UR5, RZ, P4, !PT ;  /* 0x000000050e0e7c10 */ /* 0x000fe2000a7fe4ff */
[----:B-1----:R0:W5:Y:S01]  /*4f4a0*/  LDL.LU R13, [R1+0x1b58] ;  /* 0x001b5800010d7983 */ /* 0x0021620000300800 */
[----:B------:R1:W-:Y:S01]  /*4f4b0*/  STL [R1+0x192c], R29 ;  /* 0x00192c1d01007387 */ /* 0x0003e20000100800 */
[----:B------:R-:W-:-:S02]  /*4f4c0*/  IADD3.X R15, R15, UR5, RZ, P5, !PT ;  /* 0x000000050f0f7c10 */ /* 0x000fc4000affe4ff */
[----:B-1----:R0:W5:Y:S01]  /*4f4d0*/  LDL.LU R29, [R1+0x1b54] ;  /* 0x001b5400011d7983 */ /* 0x0021620000300800 */
[----:B------:R-:W-:Y:S02]  /*4f4e0*/  STL [R1+0x18c4], R28 ;  /* 0x0018c41c01007387 */ /* 0x000fe40000100800 */
[----:B------:R1:W-:Y:S02]  /*4f4f0*/  STL [R1+0x1928], R2 ;  /* 0x0019280201007387 */ /* 0x0003e40000100800 */
        /* <DEDUP_REMOVED lines=9> */
[----:B-1----:R-:W1:Y:S04]  /*4f590*/  S2R R2, SR_TID.X ;  /* 0x0000000000027919 */ /* 0x002e680000002100 */
[----:B------:R3:W-:Y:S01]  /*4f5a0*/  STL [R1+0x18fc], R15 ;  /* 0x0018fc0f01007387 */ /* 0x0007e20000100800 */
[----:B------:R-:W-:-:S02]  /*4f5b0*/  IADD3.X R26, R26, UR5, RZ, P6, !PT ;  /* 0x000000051a1a7c10 */ /* 0x000fc4000b7fe4ff */
[----:B------:R-:W-:-:S03]  /*4f5c0*/  IADD3.X R27, R27, UR5, RZ, P1, !PT ;  /* 0x000000051b1b7c10 */ /* 0x000fc60008ffe4ff */
[----:B------:R0:W-:Y:S01]  /*4f5d0*/  STL [R1+0x1904], R26 ;  /* 0x0019041a01007387 */ /* 0x0001e20000100800 */
[----:B------:R-:W-:-:S04]  /*4f5e0*/  IMAD.MOV.U32 R28, RZ, RZ, c[0x0][0x188] ;  /* 0x00006200ff1c7624 */ /* 0x000fc800078e00ff */
[----:B------:R-:W-:-:S04]  /*4f5f0*/  IMAD.SHL.U32 R28, R28, 0x40, RZ ;  /* 0x000000401c1c7824 */ /* 0x000fc800078e00ff */
[----:B------:R-:W-:Y:S01]  /*4f600*/  IMAD.SHL.U32 R28, R28, 0x2, RZ ;  /* 0x000000021c1c7824 */ /* 0x000fe200078e00ff */
[----:B-1----:R-:W-:-:S05]  /*4f610*/  LOP3.LUT R2, R2, 0x3f, RZ, 0xc0, !PT ;  /* 0x0000003f02027812 */ /* 0x002fca00078ec0ff */
[----:B------:R-:W-:Y:S02]  /*4f620*/  IMAD.SHL.U32 R2, R2, 0x2, RZ ;  /* 0x0000000202027824 */ /* 0x000fe400078e00ff */
[----:B---3--:R-:W-:Y:S02]  /*4f630*/  IMAD.MOV.U32 R15, RZ, RZ, R5 ;  /* 0x000000ffff0f7224 */ /* 0x008fe400078e0005 */
[----:B--2---:R-:W-:Y:S02]  /*4f640*/  IMAD.MOV.U32 R5, RZ, RZ, R6 ;  /* 0x000000ffff057224 */ /* 0x004fe400078e0006 */
[----:B----4-:R-:W-:-:S05]  /*4f650*/  IMAD.MOV.U32 R4, RZ, RZ, R9 ;  /* 0x000000ffff047224 */ /* 0x010fca00078e0009 */
[----:B------:R0:W-:Y:S01]  /*4f660*/  STL.64 [R1+0xb18], R4 ;  /* 0x000b180401007387 */ /* 0x0001e20000100a00 */
[----:B------:R0:W-:Y:S02]  /*4f670*/  STL [R1+0x190c], R27 ;  /* 0x00190c1b01007387 */ /* 0x0001e40000100800 */
[----:B------:R-:W-:-:S05]  /*4f680*/  IMAD.MOV.U32 R14, RZ, RZ, R8 ;  /* 0x000000ffff0e7224 */ /* 0x000fca00078e0008 */
[----:B------:R0:W-:Y:S01]  /*4f690*/  STL.64 [R1+0xd20], R14 ;  /* 0x000d200e01007387 */ /* 0x0001e20000100a00 */
[----:B------:R-:W-:Y:S01]  /*4f6a0*/  @!P0 CALL.REL.NOINC `(.L_x_1) ;  /* 0x0000001000008944 */ /* 0x000fe20003c00000 */
[----:B------:R-:W-:Y:S05]  /*4f6b0*/  BRA `(.L_x_2) ;  /* 0xfffc6c5000007947 */ /* 0x000fea000383ffff */
.L_x_1:
[----:B------:R-:W2:Y:S04]  /*4f6c0*/  LDL.LU R2, [R1+0xb80] ;  /* 0x000b800001027983 */ /* 0x000ea80000300800 */
[----:B--2---:R1:W-:Y:S04]  /*4f6d0*/  STL [R1+0x1f24], R2 ;  /* 0x001f240201007387 */ /* 0x0043e80000100800 */
[----:B-1----:R-:W2:Y:S04]  /*4f6e0*/  LDL.LU R2, [R1+0xb8c] ;  /* 0x000b8c0001027983 */ /* 0x002ea80000300800 */
        /* <DEDUP_REMOVED lines=17> */
[----:B-----5:R-:W2:Y:S01]  /*4f800*/  LDL.LU R0, [R1+0xb94] ;  /* 0x000b940001007983 */ /* 0x020ea20000300800 */
[----:B-1----:R-:W-:-:S03]  /*4f810*/  IMAD.MOV.U32 R2, RZ, RZ, R11 ;  /* 0x000000ffff027224 */ /* 0x002fc600078e000b */
        /* <DEDUP_REMOVED lines=17> */
[----:B------:R-:W2:Y:S04]  /*4f930*/  LDL.LU R28, [R1+0xb90] ;  /* 0x000b9000011c7983 */ /* 0x000ea80000300800 */
[----:B------:R-:W3:Y:S04]  /*4f940*/  LDL.LU R9, [R1+0xba4] ;  /* 0x000ba40001097983 */ /* 0x000ee80000300800 */
[----:B------:R-:W3:Y:S04]  /*4f950*/  LDL.LU R6, [R1+0xba0] ;  /* 0x000ba00001067983 */ /* 0x000ee80000300800 */
[----:B------:R-:W4:Y:S04]  /*4f960*/  LDL.LU R8, [R1+0x7bc] ;  /* 0x0007bc0001087983 */ /* 0x000f280000300800 */
[----:B0-----:R-:W4:Y:S04]  /*4f970*/  LDL.LU R5, [R1+0x7b8] ;  /* 0x0007b80001057983 */ /* 0x001f280000300800 */
[----:B------:R-:W2:Y:S04]  /*4f980*/  LDL.LU R7, [R1+0x7cc] ;  /* 0x0007cc0001077983 */ /* 0x000ea80000300800 */
[----:B------:R-:W2:Y:S04]  /*4f990*/  LDL.LU R4, [R1+0x7c8] ;  /* 0x0007c80001047983 */ /* 0x000ea80000300800 */
[----:B------:R-:W2:Y:S04]  /*4f9a0*/  LDL.LU R12, [R1+0x7ac] ;  /* 0x0007ac00010c7983 */ /* 0x000ea80000300800 */
[----:B------:R-:W2:Y:S01]  /*4f9b0*/  LDL.LU R3, [R1+0x7a8] ;  /* 0x0007a80001037983 */ /* 0x000ea20000300800 */
[----:B-1----:R-:W-:-:S03]  /*4f9c0*/  IMAD.MOV.U32 R0, RZ, RZ, R10 ;  /* 0x000000ffff007224 */ /* 0x002fc600078e000a */
[----:B------:R-:W2:Y:S04]  /*4f9d0*/  LDL.LU R16, [R1+0x79c] ;  /* 0x00079c0001107983 */ /* 0x000ea80000300800 */
        /* <DEDUP_REMOVED lines=9> */
[----:B------:R0:W-:Y:S04]  /*4fa70*/  STL [R1+0x1c68], R25 ;  /* 0x001c681901007387 */ /* 0x0001e80000100800 */
[----:B0-----:R-:W2:Y:S04]  /*4fa80*/  LDL.LU R25, [R1+0xb84] ;  /* 0x000b840001197983 */ /* 0x001ea80000300800 */
[----:B------:R0:W-:Y:S01]  /*4fa90*/  STL [R1+0x1c64], R24 ;  /* 0x001c641801007387 */ /* 0x0001e20000100800 */
[----:B------:R-:W-:-:S03]  /*4faa0*/  F2FP.BF16.PACK_AB R2, R0, R2 ;  /* 0x000000020002723e */ /* 0x000fc600000010ff */
        /* <DEDUP_REMOVED lines=13> */
[----:B------:R-:W2:Y:S04]  /*4fb80*/  LDL.LU R0, [R1+0x1f6c] ;  /* 0x001f6c0001007983 */ /* 0x000ea80000300800 */
[----:B------:R0:W-:Y:S04]  /*4fb90*/  STL [R1+0x45c], R2 ;  /* 0x00045c0201007387 */ /* 0x0001e80000100800 */
[----:B0-----:R-:W2:Y:S02]  /*4fba0*/  LDL.LU R2, [R1+0x1f68] ;  /* 0x001f680001027983 */ /* 0x001ea40000300800 */
[----:B--2---:R-:W-:-:S02]  /*4fbb0*/  F2FP.BF16.PACK_AB R2, R0, R2 ;  /* 0x000000020002723e */ /* 0x004fc400000010ff */
        /* <DEDUP_REMOVED lines=33> */
[----:B------:R0:W-:Y:S01]  /*4fdd0*/  STL [R1+0x438], R29 ;  /* 0x0004381d01007387 */ /* 0x0001e20000100800 */
[----:B------:R-:W-:Y:S02]  /*4fde0*/  F2FP.BF16.PACK_AB R0, R0, R28 ;  /* 0x0000001c0000723e */ /* 0x000fe400000010ff */
[----:B0-----:R-:W-:Y:S02]  /*4fdf0*/  F2FP.BF16.PACK_AB R29, R13, R20 ;  /* 0x000000140d1d723e */ /* 0x001fe400000010ff */
[----:B------:R-:W-:Y:S02]  /*4fe00*/  F2FP.BF16.PACK_AB R20, R21, R22 ;  /* 0x000000161514723e */ /* 0x000fe400000010ff */
[----:B------:R-:W-:Y:S01]  /*4fe10*/  F2FP.BF16.PACK_AB R13, R23, R24 ;  /* 0x00000018170d723e */ /* 0x000fe200000010ff */
[----:B------:R-:W-:Y:S01]  /*4fe20*/  STL [R1+0x434], R29 ;  /* 0x0004341d01007387 */ /* 0x000fe20000100800 */
[----:B---3--:R-:W-:-:S03]  /*4fe30*/  F2FP.BF16.PACK_AB R6, R9, R6 ;  /* 0x000000060906723e */ /* 0x008fc600000010ff */
[----:B------:R-:W-:Y:S04]  /*4fe40*/  STL [R1+0x430], R20 ;  /* 0x0004301401007387 */ /* 0x000fe80000100800 */
[----:B------:R-:W-:Y:S01]  /*4fe50*/  STL [R1+0x42c], R13 ;  /* 0x00042c0d01007387 */ /* 0x000fe20000100800 */
[----:B------:R-:W-:Y:S02]  /*4fe60*/  F2FP.BF16.PACK_AB R3, R12, R3 ;  /* 0x000000030c03723e */ /* 0x000fe400000010ff */
[----:B--2---:R-:W-:-:S05]  /*4fe70*/  F2FP.BF16.PACK_AB R2, R25, R2 ;  /* 0x000000021902723e */ /* 0x004fca00000010ff */
[----:B------:R4:W-:Y:S04]  /*4fe80*/  STL [R1+0x428], R2 ;  /* 0x0004280201007387 */ /* 0x0009e80000100800 */
[----:B------:R0:W-:Y:S01]  /*4fe90*/  STL [R1+0x424], R0 ;  /* 0x0004240001007387 */ /* 0x0001e20000100800 */
[----:B----4-:R-:W-:-:S03]  /*4fea0*/  F2FP.BF16.PACK_AB R2, R8, R5 ;  /* 0x000000050802723e */ /* 0x010fc600000010ff */
[----:B------:R-:W-:Y:S01]  /*4feb0*/  STL [R1+0x420], R6 ;  /* 0x0004200601007387 */ /* 0x000fe20000100800 */
[----:B0-----:R-:W-:-:S03]  /*4fec0*/  F2FP.BF16.PACK_AB R0, R7, R4 ;  /* 0x000000040700723e */ /* 0x001fc600000010ff */
[----:B------:R0:W-:Y:S04]  /*4fed0*/  STL [R1+0x41c], R2 ;  /* 0x00041c0201007387 */ /* 0x0001e80000100800 */
[----:B------:R1:W-:Y:S04]  /*4fee0*/  STL [R1+0x418], R0 ;  /* 0x0004180001007387 */ /* 0x0003e80000100800 */
[----:B------:R2:W-:Y:S01]  /*4fef0*/  STL [R1+0x414], R3 ;  /* 0x0004140301007387 */ /* 0x0005e20000100800 */
[----:B0-----:R-:W-:Y:S02]  /*4ff00*/  F2FP.BF16.PACK_AB R2, R16, R17 ;  /* 0x000000111002723e */ /* 0x001fe400000010ff */
[----:B-1----:R-:W-:-:S03]  /*4ff10*/  F2FP.BF16.PACK_AB R0, R18, R19 ;  /* 0x000000131200723e */ /* 0x002fc600000010ff */
[----:B------:R0:W-:Y:S01]  /*4ff20*/  STL [R1+0x410], R2 ;  /* 0x0004100201007387 */ /* 0x0001e20000100800 */
[----:B--2---:R-:W-:-:S03]  /*4ff30*/  F2FP.BF16.PACK_AB R3, R10, R11 ;  /* 0x0000000b0a03723e */ /* 0x004fc600000010ff */
[----:B------:R1:W-:Y:S04]  /*4ff40*/  STL [R1+0x40c], R0 ;  /* 0x00040c0001007387 */ /* 0x0003e80000100800 */
[----:B------:R-:W-:Y:S04]  /*4ff50*/  STL [R1+0x408], R3 ;  /* 0x0004080301007387 */ /* 0x000fe80000100800 */
[----:B------:R-:W2:Y:S01]  /*4ff60*/  LDL.LU R29, [R1+0x658] ;  /* 0x00065800011d7983 */ /* 0x000ea20000300800 */
[----:B0-----:R-:W-:Y:S02]  /*4ff70*/  F2FP.BF16.PACK_AB R2, R14, R15 ;  /* 0x0000000f0e02723e */ /* 0x001fe400000010ff */
[----:B-1----:R-:W-:-:S03]  /*4ff80*/  F2FP.BF16.PACK_AB R0, R26, R27 ;  /* 0x0000001b1a00723e */ /* 0x002fc600000010ff */
        /* <DEDUP_REMOVED lines=36> */
[----:B------:R-:W3:Y:S04]  /*501d0*/  LDL.LU R13, [R1+0x66c] ;  /* 0x00066c00010d7983 */ /* 0x000ee80000300800 */
[----:B---3--:R0:W-:Y:S04]  /*501e0*/  STL [R1+0x1e98], R13 ;  /* 0x001e980d01007387 */ /* 0x0081e80000100800 */
[----:B0-----:R-:W3:Y:S04]  /*501f0*/  LDL.LU R13, [R1+0x65c] ;  /* 0x00065c00010d7983 */ /* 0x001ee80000300800 */
        /* <DEDUP_REMOVED lines=33> */
[----:B0-----:R-:W2:Y:S04]  /*50410*/  LDL.LU R13, [R1+0xa3c] ;  /* 0x000a3c00010d7983 */ /* 0x001ea80000300800 */
[----:B------:R-:W3:Y:S04]  /*50420*/  LDL.LU R20, [R1+0x668] ;  /* 0x0006680001147983 */ /* 0x000ee80000300800 */
[----:B------:R-:W4:Y:S04]  /*50430*/  LDL.LU R21, [R1+0x67c] ;  /* 0x00067c0001157983 */ /* 0x000f280000300800 */
        /* <DEDUP_REMOVED lines=25> */
[----:B--2---:R-:W-:-:S03]  /*505d0*/  F2FP.BF16.PACK_AB R29, R13, R29 ;  /* 0x0000001d0d1d723e */ /* 0x004fc600000010ff */
        /* <DEDUP_REMOVED lines=70> */
[----:B---3--:R-:W-:Y:S02]  /*50a40*/  F2FP.BF16.PACK_AB R2, R25, R2 ;  /* 0x000000021902723e */ /* 0x008fe400000010ff */
[----:B------:R-:W-:Y:S02]  /*50a50*/  F2FP.BF16.PACK_AB R0, R0, R28 ;  /* 0x0000001c0000723e */ /* 0x000fe400000010ff */
[----:B------:R-:W-:Y:S02]  /*50a60*/  F2FP.BF16.PACK_AB R6, R9, R6 ;  /* 0x000000060906723e */ /* 0x000fe400000010ff */
[----:B------:R-:W-:-:S02]  /*50a70*/  F2FP.BF16.PACK_AB R3, R12, R3 ;  /* 0x000000030c03723e */ /* 0x000fc400000010ff */
[----:B--2---:R-:W-:Y:S02]  /*50a80*/  F2FP.BF16.PACK_AB R29, R13, R20 ;  /* 0x000000140d1d723e */ /* 0x004fe400000010ff */
[----:B----4-:R-:W-:Y:S02]  /*50a90*/  F2FP.BF16.PACK_AB R20, R21, R22 ;  /* 0x000000161514723e */ /* 0x010fe400000010ff */
[----:B------:R-:W-:Y:S01]  /*50aa0*/  F2FP.BF16.PACK_AB R13, R23, R24 ;  /* 0x00000018170d723e */ /* 0x000fe200000010ff */
[----:B------:R-:W-:Y:S04]  /*50ab0*/  STL [R1+0x3b4], R29 ;  /* 0x0003b41d01007387 */ /* 0x000fe80000100800 */
[----:B------:R-:W-:Y:S04]  /*50ac0*/  STL [R1+0x3b0], R20 ;  /* 0x0003b01401007387 */ /* 0x000fe80000100800 */
[----:B------:R-:W-:Y:S04]  /*50ad0*/  STL [R1+0x3ac], R13 ;  /* 0x0003ac0d01007387 */ /* 0x000fe80000100800 */
[----:B------:R0:W-:Y:S04]  /*50ae0*/  STL [R1+0x3a8], R2 ;  /* 0x0003a80201007387 */ /* 0x0001e80000100800 */
[----:B------:R1:W-:Y:S01]  /*50af0*/  STL [R1+0x3a4], R0 ;  /* 0x0003a40001007387 */ /* 0x0003e20000100800 */
[----:B0-----:R-:W-:-:S03]  /*50b00*/  F2FP.BF16.PACK_AB R2, R8, R5 ;  /* 0x000000050802723e */ /* 0x001fc600000010ff */
[----:B------:R-:W-:Y:S01]  /*50b10*/  STL [R1+0x3a0], R6 ;  /* 0x0003a00601007387 */ /* 0x000fe20000100800 */
[----:B-1----:R-:W-:-:S03]  /*50b20*/  F2FP.BF16.PACK_AB R0, R7, R4 ;  /* 0x000000040700723e */ /* 0x002fc600000010ff */
        /* <DEDUP_REMOVED lines=761> */
[----:B------:R1:W-:Y:S01]  /*53ac0*/  STL [R1+0x118], R0 ;  /* 0x0001180001007387 */ /* 0x0003e20000100800 */
[----:B0-----:R-:W-:-:S03]  /*53ad0*/  F2FP.BF16.PACK_AB R2, R16, R17 ;  /* 0x000000111002723e */ /* 0x001fc600000010ff */
[----:B------:R0:W-:Y:S01]  /*53ae0*/  STL [R1+0x114], R3 ;  /* 0x0001140301007387 */ /* 0x0001e20000100800 */
[----:B-1----:R-:W-:-:S03]  /*53af0*/  F2FP.BF16.PACK_AB R0, R18, R19 ;  /* 0x000000131200723e */ /* 0x002fc600000010ff */
[----:B------:R1:W-:Y:S01]  /*53b00*/  STL [R1+0x110], R2 ;  /* 0x0001100201007387 */ /* 0x0003e20000100800 */
[----:B0-----:R-:W-:-:S03]  /*53b10*/  F2FP.BF16.PACK_AB R3, R10, R11 ;  /* 0x0000000b0a03723e */ /* 0x001fc600000010ff */
[----:B------:R0:W-:Y:S01]  /*53b20*/  STL [R1+0x12c], R0 ;  /* 0x00012c0001007387 */ /* 0x0001e20000100800 */
[----:B-1----:R-:W-:-:S03]  /*53b30*/  F2FP.BF16.PACK_AB R2, R14, R15 ;  /* 0x0000000f0e02723e */ /* 0x002fc600000010ff */
[----:B------:R-:W-:Y:S04]  /*53b40*/  STL [R1+0x128], R3 ;  /* 0x0001280301007387 */ /* 0x000fe80000100800 */
[----:B------:R-:W2:Y:S01]  /*53b50*/  LDL.LU R16, [R1+0x1f4] ;  /* 0x0001f40001107983 */ /* 0x000ea20000300800 */
[----:B0-----:R-:W-:-:S03]  /*53b60*/  F2FP.BF16.PACK_AB R0, R26, R27 ;  /* 0x0000001b1a00723e */ /* 0x001fc600000010ff */
[----:B------:R-:W-:Y:S04]  /*53b70*/  STL [R1+0x124], R2 ;  /* 0x0001240201007387 */ /* 0x000fe80000100800 */
[----:B------:R-:W2:Y:S04]  /*53b80*/  LDL.LU R17, [R1+0x1f0] ;  /* 0x0001f00001117983 */ /* 0x000ea80000300800 */
[----:B------:R-:W-:Y:S04]  /*53b90*/  STL [R1+0x120], R0 ;  /* 0x0001200001007387 */ /* 0x000fe80000100800 */
[----:B------:R-:W3:Y:S04]  /*53ba0*/  LDL.LU R18, [R1+0x204] ;  /* 0x0002040001127983 */ /* 0x000ee80000300800 */
[----:B------:R-:W3:Y:S04]  /*53bb0*/  LDL.LU R19, [R1+0x200] ;  /* 0x0002000001137983 */ /* 0x000ee80000300800 */
[----:B------:R-:W4:Y:S04]  /*53bc0*/  LDL.LU R10, [R1+0x1e4] ;  /* 0x0001e400010a7983 */ /* 0x000f280000300800 */
[----:B------:R-:W4:Y:S04]  /*53bd0*/  LDL.LU R11, [R1+0x1e0] ;  /* 0x0001e000010b7983 */ /* 0x000f280000300800 */
[----:B------:R-:W2:Y:S04]  /*53be0*/  LDL.LU R14, [R1+0x214] ;  /* 0x00021400010e7983 */ /* 0x000ea80000300800 */
[----:B------:R-:W2:Y:S04]  /*53bf0*/  LDL.LU R15, [R1+0x210] ;  /* 0x00021000010f7983 */ /* 0x000ea80000300800 */
[----:B------:R-:W2:Y:S04]  /*53c00*/  LDL.LU R25, [R1+0x9d8] ;  /* 0x0009d80001197983 */ /* 0x000ea80000300800 */
[----:B--2---:R0:W-:Y:S04]  /*53c10*/  STL [R1+0x1c70], R25 ;  /* 0x001c701901007387 */ /* 0x0041e80000100800 */
[----:B0-----:R-:W2:Y:S04]  /*53c20*/  LDL.LU R25, [R1+0x9c8] ;  /* 0x0009c80001197983 */ /* 0x001ea80000300800 */
[----:B--2---:R0:W-:Y:S04]  /*53c30*/  STL [R1+0x1c78], R25 ;  /* 0x001c781901007387 */ /* 0x0041e80000100800 */
[----:B0-----:R-:W2:Y:S04]  /*53c40*/  LDL.LU R25, [R1+0x9a8] ;  /* 0x0009a80001197983 */ /* 0x001ea80000300800 */
[----:B--2---:R0:W-:Y:S04]  /*53c50*/  STL [R1+0x1c80], R25 ;  /* 0x001c801901007387 */ /* 0x0041e80000100800 */
[----:B0-----:R-:W2:Y:S04]  /*53c60*/  LDL.LU R25, [R1+0x998] ;  /* 0x0009980001197983 */ /* 0x001ea80000300800 */
[----:B------:R-:W2:Y:S04]  /*53c70*/  LDL.LU R24, [R1+0x994] ;  /* 0x0009940001187983 */ /* 0x000ea80000300800 */
[----:B--2---:R0:W-:Y:S04]  /*53c80*/  STL [R1+0x1c6c], R24 ;  /* 0x001c6c1801007387 */ /* 0x0041e80000100800 */
[----:B0-----:R-:W2:Y:S04]  /*53c90*/  LDL.LU R24, [R1+0x9dc] ;  /* 0x0009dc0001187983 */ /* 0x001ea80000300800 */
[----:B--2---:R0:W-:Y:S04]  /*53ca0*/  STL [R1+0x1c74], R24 ;  /* 0x001c741801007387 */ /* 0x0041e80000100800 */
[----:B0-----:R-:W2:Y:S04]  /*53cb0*/  LDL.LU R24, [R1+0x9cc] ;  /* 0x0009cc0001187983 */ /* 0x001ea80000300800 */
[----:B--2---:R0:W-:Y:S04]  /*53cc0*/  STL [R1+0x1c7c], R24 ;  /* 0x001c7c1801007387 */ /* 0x0041e80000100800 */
[----:B0-----:R-:W2:Y:S01]  /*53cd0*/  LDL.LU R24, [R1+0x9ac] ;  /* 0x0009ac0001187983 */ /* 0x001ea20000300800 */
[----:B------:R-:W-:-:S02]  /*53ce0*/  F2FP.BF16.PACK_AB R4, R16, R17 ;  /* 0x000000111004723e */ /* 0x000fc400000010ff */
[----:B---3--:R-:W-:Y:S01]  /*53cf0*/  F2FP.BF16.PACK_AB R3, R18, R19 ;  /* 0x000000131203723e */ /* 0x008fe200000010ff */
[----:B--2---:R0:W-:Y:S04]  /*53d00*/  STL [R1+0x1c84], R24 ;  /* 0x001c841801007387 */ /* 0x0041e80000100800 */
[----:B0-----:R-:W2:Y:S04]  /*53d10*/  LDL.LU R24, [R1+0x99c] ;  /* 0x00099c0001187983 */ /* 0x001ea80000300800 */
        /* <DEDUP_REMOVED lines=12> */
[----:B------:R4:W-:Y:S04]  /*53de0*/  STL [R1+0x13c], R4 ;  /* 0x00013c0401007387 */ /* 0x0009e80000100800 */
[----:B------:R-:W3:Y:S04]  /*53df0*/  LDL.LU R6, [R1+0x80c] ;  /* 0x00080c0001067983 */ /* 0x000ee80000300800 */
[----:B------:R0:W-:Y:S01]  /*53e00*/  STL [R1+0x138], R3 ;  /* 0x0001380301007387 */ /* 0x0001e20000100800 */
[----:B----4-:R-:W-:-:S03]  /*53e10*/  F2FP.BF16.PACK_AB R4, R10, R11 ;  /* 0x0000000b0a04723e */ /* 0x010fc600000010ff */
[----:B------:R-:W4:Y:S04]  /*53e20*/  LDL.LU R8, [R1+0x7d4] ;  /* 0x0007d40001087983 */ /* 0x000f280000300800 */
[----:B------:R1:W-:Y:S01]  /*53e30*/  STL [R1+0x134], R4 ;  /* 0x0001340401007387 */ /* 0x0003e20000100800 */
[----:B0-----:R-:W-:-:S03]  /*53e40*/  F2FP.BF16.PACK_AB R3, R14, R15 ;  /* 0x0000000f0e03723e */ /* 0x001fc600000010ff */
[----:B------:R-:W3:Y:S04]  /*53e50*/  LDL.LU R5, [R1+0x914] ;  /* 0x0009140001057983 */ /* 0x000ee80000300800 */
[----:B------:R-:W3:Y:S04]  /*53e60*/  LDL.LU R7, [R1+0x924] ;  /* 0x0009240001077983 */ /* 0x000ee80000300800 */
[----:B------:R0:W-:Y:S04]  /*53e70*/  STL [R1+0x130], R3 ;  /* 0x0001300301007387 */ /* 0x0001e80000100800 */
[----:B-1----:R-:W3:Y:S04]  /*53e80*/  LDL.LU R4, [R1+0x804] ;  /* 0x0008040001047983 */ /* 0x002ee80000300800 */
[----:B------:R-:W3:Y:S04]  /*53e90*/  LDL.LU R12, [R1+0xc4c] ;  /* 0x000c4c00010c7983 */ /* 0x000ee80000300800 */
[----:B------:R-:W3:Y:S04]  /*53ea0*/  LDL.LU R19, [R1+0xc48] ;  /* 0x000c480001137983 */ /* 0x000ee80000300800 */
[----:B0-----:R-:W3:Y:S04]  /*53eb0*/  LDL.LU R3, [R1+0xc5c] ;  /* 0x000c5c0001037983 */ /* 0x001ee80000300800 */
        /* <DEDUP_REMOVED lines=20> */
[----:B------:R-:W2:Y:S01]  /*54000*/  LDL.LU R24, [R1+0x1c6c] ;  /* 0x001c6c0001187983 */ /* 0x000ea20000300800 */
[----:B---3--:R-:W-:-:S03]  /*54010*/  F2FP.BF16.PACK_AB R21, R22, R21 ;  /* 0x000000151615723e */ /* 0x008fc600000010ff */
[----:B------:R0:W-:Y:S01]  /*54020*/  STL [R1+0x140], R25 ;  /* 0x0001401901007387 */ /* 0x0001e20000100800 */
[----:B------:R-:W-:-:S03]  /*54030*/  F2FP.BF16.PACK_AB R29, R20, R29 ;  /* 0x0000001d141d723e */ /* 0x000fc600000010ff */
[----:B0-----:R-:W3:Y:S01]  /*54040*/  LDL.LU R25, [R1+0x1c68] ;  /* 0x001c680001197983 */ /* 0x001ee20000300800 */
[----:B--2---:R-:W-:-:S03]  /*54050*/  F2FP.BF16.PACK_AB R23, R24, R23 ;  /* 0x000000171817723e */ /* 0x004fc600000010ff */
[----:B------:R-:W2:Y:S04]  /*54060*/  LDL.LU R24, [R1+0x1c64] ;  /* 0x001c640001187983 */ /* 0x000ea80000300800 */
[----:B------:R0:W-:Y:S04]  /*54070*/  STL [R1+0x15c], R23 ;  /* 0x00015c1701007387 */ /* 0x0001e80000100800 */
[----:B0-----:R-:W4:Y:S04]  /*54080*/  LDL.LU R23, [R1+0x1c60] ;  /* 0x001c600001177983 */ /* 0x001f280000300800 */
[----:B------:R-:W4:Y:S04]  /*54090*/  LDL.LU R22, [R1+0x1c5c] ;  /* 0x001c5c0001167983 */ /* 0x000f280000300800 */
[----:B------:R0:W-:Y:S04]  /*540a0*/  STL [R1+0x158], R21 ;  /* 0x0001581501007387 */ /* 0x0001e80000100800 */
[----:B0-----:R-:W4:Y:S04]  /*540b0*/  LDL.LU R21, [R1+0x1c58] ;  /* 0x001c580001157983 */ /* 0x001f280000300800 */
[----:B------:R-:W4:Y:S01]  /*540c0*/  LDL.LU R20, [R1+0x1c54] ;  /* 0x001c540001147983 */ /* 0x000f220000300800 */
[----:B------:R-:W-:-:S02]  /*540d0*/  F2FP.BF16.PACK_AB R27, R0, R27 ;  /* 0x0000001b001b723e */ /* 0x000fc400000010ff */
[----:B------:R-:W-:Y:S02]  /*540e0*/  F2FP.BF16.PACK_AB R2, R13, R2 ;  /* 0x000000020d02723e */ /* 0x000fe400000010ff */
[----:B------:R-:W-:Y:S01]  /*540f0*/  F2FP.BF16.PACK_AB R26, R28, R26 ;  /* 0x0000001a1c1a723e */ /* 0x000fe200000010ff */
[----:B------:R-:W-:Y:S01]  /*54100*/  STL [R1+0x154], R29 ;  /* 0x0001541d01007387 */ /* 0x000fe20000100800 */
[----:B---3--:R-:W-:-:S03]  /*54110*/  F2FP.BF16.PACK_AB R25, R9, R25 ;  /* 0x000000190919723e */ /* 0x008fc600000010ff */
[----:B------:R-:W-:Y:S01]  /*54120*/  STL [R1+0x1b58], R27 ;  /* 0x001b581b01007387 */ /* 0x000fe20000100800 */
[----:B------:R-:W-:-:S03]  /*54130*/  F2FP.BF16.PACK_AB R19, R12, R19 ;  /* 0x000000130c13723e */ /* 0x000fc600000010ff */
[----:B------:R-:W-:Y:S01]  /*54140*/  STL [R1+0x150], R2 ;  /* 0x0001500201007387 */ /* 0x000fe20000100800 */
[----:B------:R-:W-:-:S03]  /*54150*/  F2FP.BF16.PACK_AB R18, R3, R18 ;  /* 0x000000120312723e */ /* 0x000fc600000010ff */
[----:B------:R-:W-:Y:S01]  /*54160*/  STL [R1+0x1b5c], R26 ;  /* 0x001b5c1a01007387 */ /* 0x000fe20000100800 */
[----:B------:R-:W-:-:S03]  /*54170*/  F2FP.BF16.PACK_AB R17, R16, R17 ;  /* 0x000000111011723e */ /* 0x000fc600000010ff */
[----:B------:R-:W-:Y:S01]  /*54180*/  STL [R1+0x1b60], R25 ;  /* 0x001b601901007387 */ /* 0x000fe20000100800 */
[----:B------:R-:W-:Y:S02]  /*54190*/  F2FP.BF16.PACK_AB R16, R10, R11 ;  /* 0x0000000b0a10723e */ /* 0x000fe400000010ff */
[----:B------:R-:W-:Y:S02]  /*541a0*/  F2FP.BF16.PACK_AB R15, R14, R15 ;  /* 0x0000000f0e0f723e */ /* 0x000fe400000010ff */
[----:B--2---:R-:W-:-:S05]  /*541b0*/  F2FP.BF16.PACK_AB R24, R6, R24 ;  /* 0x000000180618723e */ /* 0x004fca00000010ff */
[----:B------:R-:W-:Y:S01]  /*541c0*/  STL [R1+0x1b64], R24 ;  /* 0x001b641801007387 */ /* 0x000fe20000100800 */
[----:B----4-:R-:W-:Y:S02]  /*541d0*/  F2FP.BF16.PACK_AB R23, R8, R23 ;  /* 0x000000170817723e */ /* 0x010fe400000010ff */
[----:B------:R-:W-:-:S03]  /*541e0*/  F2FP.BF16.PACK_AB R22, R5, R22 ;  /* 0x000000160516723e */ /* 0x000fc600000010ff */
[----:B------:R-:W-:Y:S04]  /*541f0*/  STL [R1+0x1b68], R23 ;  /* 0x001b681701007387 */ /* 0x000fe80000100800 */
[----:B------:R-:W-:Y:S01]  /*54200*/  STL [R1+0x1b6c], R22 ;  /* 0x001b6c1601007387 */ /* 0x000fe20000100800 */
[----:B------:R-:W-:Y:S02]  /*54210*/  F2FP.BF16.PACK_AB R21, R7, R21 ;  /* 0x000000150715723e */ /* 0x000fe400000010ff */
[----:B------:R-:W-:-:S03]  /*54220*/  F2FP.BF16.PACK_AB R20, R4, R20 ;  /* 0x000000140414723e */ /* 0x000fc600000010ff */
[----:B------:R-:W-:Y:S04]  /*54230*/  STL [R1+0x1b70], R21 ;  /* 0x001b701501007387 */ /* 0x000fe80000100800 */
[----:B------:R-:W-:Y:S04]  /*54240*/  STL [R1+0x1b74], R20 ;  /* 0x001b741401007387 */ /* 0x000fe80000100800 */
[----:B------:R-:W-:Y:S04]  /*54250*/  STL [R1+0x1b78], R19 ;  /* 0x001b781301007387 */ /* 0x000fe80000100800 */
[----:B------:R-:W-:Y:S04]  /*54260*/  STL [R1+0x1b7c], R18 ;  /* 0x001b7c1201007387 */ /* 0x000fe80000100800 */
[----:B------:R-:W-:Y:S04]  /*54270*/  STL [R1+0x1b80], R17 ;  /* 0x001b801101007387 */ /* 0x000fe80000100800 */
[----:B------:R-:W-:Y:S04]  /*54280*/  STL [R1+0x1b84], R16 ;  /* 0x001b841001007387 */ /* 0x000fe80000100800 */
[----:B------:R-:W2:Y:S04]  /*54290*/  LDL.LU R13, [R1+0xc54] ;  /* 0x000c5400010d7983 */ /* 0x000ea80000300800 */
[----:B------:R-:W2:Y:S04]  /*542a0*/  LDL.LU R14, [R1+0xc50] ;  /* 0x000c5000010e7983 */ /* 0x000ea80000300800 */
[----:B------:R-:W3:Y:S04]  /*542b0*/  LDL.LU R12, [R1+0xc70] ;  /* 0x000c7000010c7983 */ /* 0x000ee80000300800 */
[----:B---3--:R0:W-:Y:S04]  /*542c0*/  STL [R1+0x1c4c], R12 ;  /* 0x001c4c0c01007387 */ /* 0x0081e80000100800 */
[----:B0-----:R-:W3:Y:S04]  /*542d0*/  LDL.LU R12, [R1+0xc64] ;  /* 0x000c6400010c7983 */ /* 0x001ee80000300800 */
[----:B------:R-:W4:Y:S04]  /*542e0*/  LDL.LU R11, [R1+0x708] ;  /* 0x00070800010b7983 */ /* 0x000f280000300800 */
[----:B----4-:R0:W-:Y:S04]  /*542f0*/  STL [R1+0x1c48], R11 ;  /* 0x001c480b01007387 */ /* 0x0101e80000100800 */
[----:B0-----:R-:W4:Y:S04]  /*54300*/  LDL.LU R11, [R1+0xc74] ;  /* 0x000c7400010b7983 */ /* 0x001f280000300800 */
[----:B------:R-:W2:Y:S04]  /*54310*/  LDL.LU R10, [R1+0x6f8] ;  /* 0x0006f800010a7983 */ /* 0x000ea80000300800 */
[----:B--2---:R0:W-:Y:S04]  /*54320*/  STL [R1+0x1c44], R10 ;  /* 0x001c440a01007387 */ /* 0x0041e80000100800 */
[----:B0-----:R-:W2:Y:S04]  /*54330*/  LDL.LU R10, [R1+0x70c] ;  /* 0x00070c00010a7983 */ /* 0x001ea80000300800 */
[----:B------:R-:W2:Y:S01]  /*54340*/  LDL.LU R9, [R1+0x6e8] ;  /* 0x0006e80001097983 */ /* 0x000ea20000300800 */
[----:B------:R-:W-:-:S03]  /*54350*/  F2FP.BF16.PACK_AB R14, R13, R14 ;  /* 0x0000000e0d0e723e */ /* 0x000fc600000010ff */
[----:B--2---:R0:W-:Y:S04]  /*54360*/  STL [R1+0x1c40], R9 ;  /* 0x001c400901007387 */ /* 0x0041e80000100800 */
[----:B0-----:R-:W2:Y:S04]  /*54370*/  LDL.LU R9, [R1+0x6fc] ;  /* 0x0006fc0001097983 */ /* 0x001ea80000300800 */
        /* <DEDUP_REMOVED lines=24> */
[----:B------:R-:W3:Y:S04]  /*54500*/  LDL.LU R13, [R1+0x1c50] ;  /* 0x001c5000010d7983 */ /* 0x000ee80000300800 */
[----:B------:R0:W-:Y:S04]  /*54510*/  STL [R1+0x1b8c], R14 ;  /* 0x001b8c0e01007387 */ /* 0x0001e80000100800 */
[----:B0-----:R-:W2:Y:S01]  /*54520*/  LDL.LU R14, [R1+0x6f4] ;  /* 0x0006f400010e7983 */ /* 0x001ea20000300800 */
[----:B---3--:R-:W-:-:S03]  /*54530*/  F2FP.BF16.PACK_AB R13, R12, R13 ;  /* 0x0000000d0c0d723e */ /* 0x008fc600000010ff */
[----:B------:R-:W4:Y:S04]  /*54540*/  LDL.LU R12, [R1+0x1c4c] ;  /* 0x001c4c00010c7983 */ /* 0x000f280000300800 */
[----:B------:R0:W-:Y:S04]  /*54550*/  STL [R1+0x1b90], R13 ;  /* 0x001b900d01007387 */ /* 0x0001e80000100800 */
[----:B0-----:R-:W3:Y:S01]  /*54560*/  LDL.LU R13, [R1+0x704] ;  /* 0x00070400010d7983 */ /* 0x001ee20000300800 */
[----:B----4-:R-:W-:-:S03]  /*54570*/  F2FP.BF16.PACK_AB R12, R11, R12 ;  /* 0x0000000c0b0c723e */ /* 0x010fc600000010ff */
[----:B------:R-:W4:Y:S04]  /*54580*/  LDL.LU R11, [R1+0x1c48] ;  /* 0x001c4800010b7983 */ /* 0x000f280000300800 */
[----:B------:R0:W-:Y:S04]  /*54590*/  STL [R1+0x1b94], R12 ;  /* 0x001b940c01007387 */ /* 0x0001e80000100800 */
[----:B0-----:R-:W2:Y:S01]  /*545a0*/  LDL.LU R12, [R1+0x6bc] ;  /* 0x0006bc00010c7983 */ /* 0x001ea20000300800 */
[----:B----4-:R-:W-:-:S03]  /*545b0*/  F2FP.BF16.PACK_AB R11, R10, R11 ;  /* 0x0000000b0a0b723e */ /* 0x010fc600000010ff */
[----:B------:R-:W2:Y:S04]  /*545c0*/  LDL.LU R10, [R1+0x1c44] ;  /* 0x001c4400010a7983 */ /* 0x000ea80000300800 */
[----:B------:R0:W-:Y:S04]  /*545d0*/  STL [R1+0x1b98], R11 ;  /* 0x001b980b01007387 */ /* 0x0001e80000100800 */
[----:B0-----:R-:W4:Y:S01]  /*545e0*/  LDL.LU R11, [R1+0x6ec] ;  /* 0x0006ec00010b7983 */ /* 0x001f220000300800 */
[----:B--2---:R-:W-:-:S03]  /*545f0*/  F2FP.BF16.PACK_AB R10, R9, R10 ;  /* 0x0000000a090a723e */ /* 0x004fc600000010ff */
[----:B------:R-:W4:Y:S01]  /*54600*/  LDL.LU R9, [R1+0x1c40] ;  /* 0x001c400001097983 */ /* 0x000f220000300800 */
[----:B------:R-:W-:Y:S02]  /*54610*/  F2FP.BF16.PACK_AB R8, R12, R8 ;  /* 0x000000080c08723e */ /* 0x000fe400000010ff */
[----:B---3--:R-:W-:Y:S01]  /*54620*/  F2FP.BF16.PACK_AB R7, R13, R7 ;  /* 0x000000070d07723e */ /* 0x008fe200000010ff */
[----:B------:R-:W-:Y:S01]  /*54630*/  STL [R1+0x1b9c], R10 ;  /* 0x001b9c0a01007387 */ /* 0x000fe20000100800 */
[----:B------:R-:W-:Y:S02]  /*54640*/  F2FP.BF16.PACK_AB R6, R14, R6 ;  /* 0x000000060e06723e */ /* 0x000fe400000010ff */
[----:B------:R-:W-:Y:S02]  /*54650*/  F2FP.BF16.PACK_AB R5, R15, R5 ;  /* 0x000000050f05723e */ /* 0x000fe400000010ff */
[----:B------:R-:W-:Y:S02]  /*54660*/  F2FP.BF16.PACK_AB R4, R16, R4 ;  /* 0x000000041004723e */ /* 0x000fe400000010ff */
[----:B----4-:R-:W-:-:S05]  /*54670*/  F2FP.BF16.PACK_AB R9, R11, R9 ;  /* 0x000000090b09723e */ /* 0x010fca00000010ff */
[----:B------:R-:W-:Y:S04]  /*54680*/  STL [R1+0x1ba0], R9 ;  /* 0x001ba00901007387 */ /* 0x000fe80000100800 */
[----:B------:R-:W-:Y:S04]  /*54690*/  STL [R1+0x1ba4], R8 ;  /* 0x001ba40801007387 */ /* 0x000fe80000100800 */
[----:B------:R-:W-:Y:S04]  /*546a0*/  STL [R1+0x1ba8], R7 ;  /* 0x001ba80701007387 */ /* 0x000fe80000100800 */
[----:B------:R0:W-:Y:S04]  /*546b0*/  STL [R1+0x1bac], R6 ;  /* 0x001bac0601007387 */ /* 0x0001e80000100800 */
[----:B------:R1:W-:Y:S04]  /*546c0*/  STL [R1+0x1bb0], R5 ;  /* 0x001bb00501007387 */ /* 0x0003e80000100800 */
[----:B------:R2:W-:Y:S01]  /*546d0*/  STL [R1+0x1bb4], R4 ;  /* 0x001bb40401007387 */ /* 0x0005e20000100800 */
[----:B0-----:R-:W-:-:S02]  /*546e0*/  F2FP.BF16.PACK_AB R6, R17, R18 ;  /* 0x000000121106723e */ /* 0x001fc400000010ff */
[----:B-1----:R-:W-:-:S03]  /*546f0*/  F2FP.BF16.PACK_AB R5, R19, R20 ;  /* 0x000000141305723e */ /* 0x002fc600000010ff */
[----:B------:R0:W-:Y:S01]  /*54700*/  STL [R1+0xc], R6 ;  /* 0x00000c0601007387 */ /* 0x0001e20000100800 */
[----:B--2---:R-:W-:-:S03]  /*54710*/  F2FP.BF16.PACK_AB R4, R21, R22 ;  /* 0x000000161504723e */ /* 0x004fc600000010ff */
[----:B------:R1:W-:Y:S04]  /*54720*/  STL [R1+0x8], R5 ;  /* 0x0000080501007387 */ /* 0x0003e80000100800 */
[----:B------:R2:W-:Y:S01]  /*54730*/  STL [R1+0x4], R4 ;  /* 0x0000040401007387 */ /* 0x0005e20000100800 */
[----:B0-----:R-:W-:Y:S02]  /*54740*/  F2FP.BF16.PACK_AB R6, R23, R24 ;  /* 0x000000181706723e */ /* 0x001fe400000010ff */
[----:B-1----:R-:W-:-:S03]  /*54750*/  F2FP.BF16.PACK_AB R5, R25, R26 ;  /* 0x0000001a1905723e */ /* 0x002fc600000010ff */
[----:B------:R-:W-:Y:S01]  /*54760*/  STL [R1], R6 ;  /* 0x0000000601007387 */ /* 0x000fe20000100800 */
[----:B--2---:R-:W-:-:S03]  /*54770*/  F2FP.BF16.PACK_AB R4, R27, R29 ;  /* 0x0000001d1b04723e */ /* 0x004fc600000010ff */
[----:B------:R-:W-:Y:S04]  /*54780*/  STL [R1+0x1c], R5 ;  /* 0x00001c0501007387 */ /* 0x000fe80000100800 */
[----:B------:R0:W-:Y:S04]  /*54790*/  STL [R1+0x18], R4 ;  /* 0x0000180401007387 */ /* 0x0001e80000100800 */
[----:B0-----:R-:W2:Y:S01]  /*547a0*/  LDL.LU R4, [R1+0x55c] ;  /* 0x00055c0001047983 */ /* 0x001ea20000300800 */
[----:B------:R-:W-:Y:S02]  /*547b0*/  F2FP.BF16.PACK_AB R2, R2, R0 ;  /* 0x000000000202723e */ /* 0x000fe400000010ff */
[----:B------:R-:W-:-:S03]  /*547c0*/  F2FP.BF16.PACK_AB R0, R28, R3 ;  /* 0x000000031c00723e */ /* 0x000fc600000010ff */
        /* <DEDUP_REMOVED lines=35> */
[----:B0-----:R-:W2:Y:S01]  /*54a00*/  LDL.LU R4, [R1+0x608] ;  /* 0x0006080001047983 */ /* 0x001ea20000300800 */
[----:B------:R-:W3:Y:S03]  /*54a10*/  LDL.LU R5, [R1+0x558] ;  /* 0x0005580001057983 */ /* 0x000ee60000300800 */
        /* <DEDUP_REMOVED lines=33> */
[----:B0-----:R-:W2:Y:S01]  /*54c30*/  LDL.LU R5, [R1+0x60c] ;  /* 0x00060c0001057983 */ /* 0x001ea20000300800 */
[----:B------:R-:W3:Y:S02]  /*54c40*/  LDL.LU R6, [R1+0x57c] ;  /* 0x00057c0001067983 */ /* 0x000ee40000300800 */
[----:B------:R-:W3:Y:S02]  /*54c50*/  LDL.LU R7, [R1+0x578] ;  /* 0x0005780001077983 */ /* 0x000ee40000300800 */
[----:B------:R-:W4:Y:S01]  /*54c60*/  LDL.LU R8, [R1+0x58c] ;  /* 0x00058c0001087983 */ /* 0x000f220000300800 */
[----:B------:R-:W4:Y:S01]  /*54c70*/  LDL.LU R9, [R1+0x588] ;  /* 0x0005880001097983 */ /* 0x000f220000300800 */
        /* <DEDUP_REMOVED lines=23> */
[----:B--2---:R-:W-:-:S02]  /*54df0*/  F2FP.BF16.PACK_AB R4, R5, R4 ;  /* 0x000000040504723e */ /* 0x004fc400000010ff */
[----:B------:R-:W2:Y:S03]  /*54e00*/  LDL.LU R5, [R1+0x1c3c] ;  /* 0x001c3c0001057983 */ /* 0x000ea60000300800 */
[----:B------:R0:W-:Y:S02]  /*54e10*/  STL [R1+0x2c], R4 ;  /* 0x00002c0401007387 */ /* 0x0001e40000100800 */
[----:B0-----:R-:W2:Y:S02]  /*54e20*/  LDL.LU R4, [R1+0x1c38] ;  /* 0x001c380001047983 */ /* 0x001ea40000300800 */
[----:B--2---:R-:W-:Y:S02]  /*54e30*/  F2FP.BF16.PACK_AB R4, R5, R4 ;  /* 0x000000040504723e */ /* 0x004fe400000010ff */
[----:B------:R-:W2:Y:S03]  /*54e40*/  LDL.LU R5, [R1+0x1c34] ;  /* 0x001c340001057983 */ /* 0x000ea60000300800 */
[----:B------:R0:W-:Y:S02]  /*54e50*/  STL [R1+0x28], R4 ;  /* 0x0000280401007387 */ /* 0x0001e40000100800 */
[----:B0-----:R-:W2:Y:S02]  /*54e60*/  LDL.LU R4, [R1+0x1c30] ;  /* 0x001c300001047983 */ /* 0x001ea40000300800 */
        /* <DEDUP_REMOVED lines=59> */
[----:B0-----:R-:W2:Y:S01]  /*55220*/  LDL.LU R4, [R1+0x1bb8] ;  /* 0x001bb80001047983 */ /* 0x001ea20000300800 */
[----:B---3--:R-:W-:Y:S02]  /*55230*/  F2FP.BF16.PACK_AB R7, R6, R7 ;  /* 0x000000070607723e */ /* 0x008fe400000010ff */
[----:B----4-:R-:W-:Y:S02]  /*55240*/  F2FP.BF16.PACK_AB R9, R8, R9 ;  /* 0x000000090809723e */ /* 0x010fe400000010ff */
[----:B------:R-:W-:-:S02]  /*55250*/  F2FP.BF16.PACK_AB R11, R10, R11 ;  /* 0x0000000b0a0b723e */ /* 0x000fc400000010ff */
[----:B------:R-:W-:Y:S02]  /*55260*/  F2FP.BF16.PACK_AB R13, R12, R13 ;  /* 0x0000000d0c0d723e */ /* 0x000fe400000010ff */
[----:B------:R-:W-:Y:S02]  /*55270*/  F2FP.BF16.PACK_AB R15, R14, R15 ;  /* 0x0000000f0e0f723e */ /* 0x000fe400000010ff */
[----:B------:R-:W-:Y:S02]  /*55280*/  F2FP.BF16.PACK_AB R17, R16, R17 ;  /* 0x000000111011723e */ /* 0x000fe400000010ff */
[----:B------:R-:W-:Y:S02]  /*55290*/  F2FP.BF16.PACK_AB R19, R18, R19 ;  /* 0x000000131213723e */ /* 0x000fe400000010ff */
[----:B------:R-:W-:Y:S02]  /*552a0*/  F2FP.BF16.PACK_AB R21, R20, R21 ;  /* 0x000000151415723e */ /* 0x000fe400000010ff */
[----:B------:R-:W-:-:S02]  /*552b0*/  F2FP.BF16.PACK_AB R23, R22, R23 ;  /* 0x000000171617723e */ /* 0x000fc400000010ff */
[----:B------:R-:W-:Y:S02]  /*552c0*/  F2FP.BF16.PACK_AB R25, R24, R25 ;  /* 0x000000191819723e */ /* 0x000fe400000010ff */
[----:B------:R-:W-:Y:S02]  /*552d0*/  F2FP.BF16.PACK_AB R27, R26, R27 ;  /* 0x0000001b1a1b723e */ /* 0x000fe400000010ff */
[----:B------:R-:W-:Y:S02]  /*552e0*/  F2FP.BF16.PACK_AB R2, R29, R2 ;  /* 0x000000021d02723e */ /* 0x000fe400000010ff */
[----:B--2---:R-:W-:Y:S02]  /*552f0*/  F2FP.BF16.PACK_AB R5, R4, R5 ;  /* 0x000000050405723e */ /* 0x004fe400000010ff */
[----:B------:R0:W5:Y:S03]  /*55300*/  LDL.LU R4, [R1+0x1bb4] ;  /* 0x001bb40001047983 */ /* 0x0001660000300800 */
[----:B------:R1:W-:Y:S02]  /*55310*/  STL [R1+0x68], R5 ;  /* 0x0000680501007387 */ /* 0x0003e40000100800 */
[----:B-1----:R0:W5:Y:S01]  /*55320*/  LDL.LU R5, [R1+0x1bb0] ;  /* 0x001bb00001057983 */ /* 0x0021620000300800 */
[----:B------:R0:W5:Y:S02]  /*55330*/  LDL.LU R6, [R1+0x1bac] ;  /* 0x001bac0001067983 */ /* 0x0001640000300800 */
        /* <DEDUP_REMOVED lines=32> */
[----:B------:R-:W2:Y:S02]  /*55540*/  LDL.LU R29, [R1+0x1b54] ;  /* 0x001b5400011d7983 */ /* 0x000ea40000300800 */
[----:B------:R1:W-:Y:S02]  /*55550*/  STL [R1+0x98], R2 ;  /* 0x0000980201007387 */ /* 0x0003e40000100800 */
[----:B-1----:R-:W-:-:S02]  /*55560*/  F2FP.BF16.PACK_AB R2, R0, R28 ;  /* 0x0000001c0002723e */ /* 0x002fc400000010ff */
[----:B--2---:R-:W-:-:S05]  /*55570*/  F2FP.BF16.PACK_AB R0, R3, R29 ;  /* 0x0000001d0300723e */ /* 0x004fca00000010ff */
[----:B------:R0:W-:Y:S01]  /*55580*/  STL [R1+0x90], R0 ;  /* 0x0000900001007387 */ /* 0x0001e20000100800 */
[----:B------:R0:W-:Y:S02]  /*55590*/  STL [R1+0x94], R2 ;  /* 0x0000940201007387 */ /* 0x0001e40000100800 */
.L_x_0:
[----:B0-----:R-:W2:Y:S04]  /*555a0*/  LDL.LU R28, [R1+0x195c] ;  /* 0x00195c00011c7983 */ /* 0x001ea80000300800 */
[----:B------:R-:W3:Y:S04]  /*555b0*/  LDL.LU R2, [R1+0x1958] ;  /* 0x0019580001027983 */ /* 0x000ee80000300800 */
[----:B-----5:R0:W-:Y:S04]  /*555c0*/  STL.64 [R1+0x1e58], R6 ;  /* 0x001e580601007387 */ /* 0x0201e80000100a00 */
[----:B0-----:R-:W4:Y:S04]  /*555d0*/  LDL.LU R6, [R1+0x1964] ;  /* 0x0019640001067983 */ /* 0x001f280000300800 */
[----:B------:R-:W4:Y:S04]  /*555e0*/  LDL.LU R7, [R1+0x1960] ;  /* 0x0019600001077983 */ /* 0x000f280000300800 */
[----:B------:R-:W-:Y:S04]  /*555f0*/  STL.64 [R1+0x1e50], R4 ;  /* 0x001e500401007387 */ /* 0x000fe80000100a00 */
[----:B------:R-:W-:Y:S04]  /*55600*/  STL.64 [R1+0x1e48], R10 ;  /* 0x001e480a01007387 */ /* 0x000fe80000100a00 */
[----:B------:R-:W-:Y:S04]  /*55610*/  STL.64 [R1+0x1e40], R8 ;  /* 0x001e400801007387 */ /* 0x000fe80000100a00 */
[----:B------:R-:W-:Y:S04]  /*55620*/  STL.64 [R1+0x1e38], R14 ;  /* 0x001e380e01007387 */ /* 0x000fe80000100a00 */
[----:B------:R0:W-:Y:S04]  /*55630*/  STL.64 [R1+0x1e30], R12 ;  /* 0x001e300c01007387 */ /* 0x0001e80000100a00 */
[----:B------:R-:W-:Y:S04]  /*55640*/  STL.64 [R1+0x1e28], R18 ;  /* 0x001e281201007387 */ /* 0x000fe80000100a00 */
[----:B------:R1:W-:Y:S04]  /*55650*/  STL.64 [R1+0x1e20], R16 ;  /* 0x001e201001007387 */ /* 0x0003e80000100a00 */
[----:B------:R-:W-:Y:S04]  /*55660*/  STL.64 [R1+0x1e18], R22 ;  /* 0x001e181601007387 */ /* 0x000fe80000100a00 */
[----:B------:R-:W-:Y:S04]  /*55670*/  STL.64 [R1+0x1e10], R20 ;  /* 0x001e101401007387 */ /* 0x000fe80000100a00 */
[----:B------:R-:W-:Y:S04]  /*55680*/  STL.64 [R1+0x1e08], R26 ;  /* 0x001e081a01007387 */ /* 0x000fe80000100a00 */
[----:B------:R-:W-:Y:S04]  /*55690*/  STL.64 [R1+0x1e00], R24 ;  /* 0x001e001801007387 */ /* 0x000fe80000100a00 */
[----:B------:R-:W-:Y:S04]  /*556a0*/  STL [R1+0x1c18], R29 ;  /* 0x001c181d01007387 */ /* 0x000fe80000100800 */
[----:B0-----:R-:W4:Y:S04]  /*556b0*/  LDL.LU R12, [R1+0x20] ;  /* 0x00002000010c7983 */ /* 0x001f280000300800 */
[----:B------:R-:W4:Y:S04]  /*556c0*/  LDL.LU R13, [R1+0x24] ;  /* 0x00002400010d7983 */ /* 0x000f280000300800 */
[----:B------:R-:W4:Y:S04]  /*556d0*/  LDL.LU R14, [R1+0x28] ;  /* 0x00002800010e7983 */ /* 0x000f280000300800 */
[----:B------:R-:W4:Y:S04]  /*556e0*/  LDL.LU R15, [R1+0x2c] ;  /* 0x00002c00010f7983 */ /* 0x000f280000300800 */
[----:B------:R-:W0:Y:S04]  /*556f0*/  S2R R3, SR_TID.X ;  /* 0x0000000000037919 */ /* 0x000e280000002100 */
[----:B------:R-:W0:Y:S02]  /*55700*/  S2R R0, SR_TID.X ;  /* 0x0000000000007919 */ /* 0x000e240000002100 */
[----:B0-----:R-:W-:-:S02]  /*55710*/  LOP3.LUT R0, R0, 0x3f, RZ, 0xc0, !PT ;  /* 0x0000003f00007812 */ /* 0x001fc400078ec0ff */
[----:B------:R-:W-:Y:S01]  /*55720*/  BAR.SYNC.DEFER_BLOCKING 0x0 ;  /* 0x0000000000007b1d */ /* 0x000fe20000010000 */
[----:B--2---:R-:W-:Y:S01]  /*55730*/  ISETP.GE.AND P2, PT, R28, c[0x0][0x17c], PT ;  /* 0x00005f001c007a0c */ /* 0x004fe20003f46270 */
[----:B------:R-:W-:Y:S01]  /*55740*/  IMAD.SHL.U32 R28, R3, 0x200, RZ ;  /* 0x00000200031c7824 */ /* 0x000fe200078e00ff */
[----:B---3--:R-:W-:-:S04]  /*55750*/  ISETP.GE.AND P1, PT, R2, c[0x0][0x17c], PT ;  /* 0x00005f0002007a0c */ /* 0x008fc80003f26270 */
[----:B------:R-:W-:-:S05]  /*55760*/  LOP3.LUT R28, R28, 0xc00, RZ, 0xc0, !PT ;  /* 0x00000c001c1c7812 */ /* 0x000fca00078ec0ff */
[----:B------:R-:W-:Y:S01]  /*55770*/  IMAD R28, R0, 0x10, R28 ;  /* 0x00000010001c7824 */ /* 0x000fe200078e021c */
[----:B----4-:R-:W-:Y:S02]  /*55780*/  ISETP.GE.AND P4, PT, R6, c[0x0][0x17c], PT ;  /* 0x00005f0006007a0c */ /* 0x010fe40003f86270 */
[----:B------:R-:W-:Y:S01]  /*55790*/  ISETP.GE.AND P3, PT, R7, c[0x0][0x17c], PT ;  /* 0x00005f0007007a0c */ /* 0x000fe20003f66270 */
[----:B------:R-:W-:Y:S04]  /*557a0*/  STL.64 [R1+0x1e68], R14 ;  /* 0x001e680e01007387 */ /* 0x000fe80000100a00 */
[----:B------:R-:W-:Y:S04]  /*557b0*/  STL.64 [R1+0x1e60], R12 ;  /* 0x001e600c01007387 */ /* 0x000fe80000100a00 */
[----:B------:R-:W2:Y:S04]  /*557c0*/  LDL.LU R8, [R1+0x30] ;  /* 0x0000300001087983 */ /* 0x000ea80000300800 */
[----:B------:R-:W2:Y:S04]  /*557d0*/  LDL.LU R9, [R1+0x34] ;  /* 0x0000340001097983 */ /* 0x000ea80000300800 */
[----:B------:R-:W3:Y:S04]  /*557e0*/  LDL.LU R10, [R1+0x38] ;  /* 0x00003800010a7983 */ /* 0x000ee80000300800 */
[----:B------:R-:W3:Y:S04]  /*557f0*/  LDL.LU R11, [R1+0x3c] ;  /* 0x00003c00010b7983 */ /* 0x000ee80000300800 */
[----:B-1----:R-:W4:Y:S04]  /*55800*/  LDL.LU R16, [R1+0x60] ;  /* 0x0000600001107983 */ /* 0x002f280000300800 */
[----:B------:R-:W4:Y:S04]  /*55810*/  LDL.LU R17, [R1+0x64] ;  /* 0x0000640001117983 */ /* 0x000f280000300800 */
[----:B------:R-:W2:Y:S04]  /*55820*/  LDL.LU R18, [R1+0x68] ;  /* 0x0000680001127983 */ /* 0x000ea80000300800 */
[----:B------:R-:W2:Y:S04]  /*55830*/  LDL.LU R19, [R1+0x6c] ;  /* 0x00006c0001137983 */ /* 0x000ea80000300800 */
[----:B--2---:R-:W-:Y:S04]  /*55840*/  STL.64 [R1+0x1e88], R18 ;  /* 0x001e881201007387 */ /* 0x004fe80000100a00 */
[----:B----4-:R0:W-:Y:S04]  /*55850*/  STL.64 [R1+0x1e80], R16 ;  /* 0x001e801001007387 */ /* 0x0101e80000100a00 */
[----:B0-----:R-:W2:Y:S04]  /*55860*/  LDL.LU R16, [R1+0x70] ;  /* 0x0000700001107983 */ /* 0x001ea80000300800 */
[----:B------:R-:W2:Y:S04]  /*55870*/  LDL.LU R17, [R1+0x74] ;  /* 0x0000740001117983 */ /* 0x000ea80000300800 */
[----:B------:R-:W4:Y:S04]  /*55880*/  LDL.LU R18, [R1+0x78] ;  /* 0x0000780001127983 */ /* 0x000f280000300800 */
[----:B------:R-:W4:Y:S04]  /*55890*/  LDL.LU R19, [R1+0x7c] ;  /* 0x00007c0001137983 */ /* 0x000f280000300800 */
[----:B----4-:R-:W-:Y:S04]  /*558a0*/  STL.64 [R1+0x1e98], R18 ;  /* 0x001e981201007387 */ /* 0x010fe80000100a00 */
[----:B--2---:R0:W-:Y:S04]  /*558b0*/  STL.64 [R1+0x1e90], R16 ;  /* 0x001e901001007387 */ /* 0x0041e80000100a00 */
[----:B0-----:R-:W2:Y:S04]  /*558c0*/  LDL.LU R16, [R1+0x80] ;  /* 0x0000800001107983 */ /* 0x001ea80000300800 */
[----:B------:R-:W2:Y:S04]  /*558d0*/  LDL.LU R17, [R1+0x84] ;  /* 0x0000840001117983 */ /* 0x000ea80000300800 */
[----:B------:R-:W4:Y:S04]  /*558e0*/  LDL.LU R18, [R1+0x88] ;  /* 0x0000880001127983 */ /* 0x000f280000300800 */
[----:B------:R-:W4:Y:S01]  /*558f0*/  LDL.LU R19, [R1+0x8c] ;  /* 0x00008c0001137983 */ /* 0x000f220000300800 */
[----:B------:R-:W-:-:S02]  /*55900*/  IMAD.SHL.U32 R0, R3, 0x80, RZ ;  /* 0x0000008003007824 */ /* 0x000fc400078e00ff */
[----:B------:R-:W-:-:S03]  /*55910*/  IMAD.SHL.U32 R2, R3, 0x20, RZ ;  /* 0x0000002003027824 */ /* 0x000fc600078e00ff */
[----:B------:R-:W-:-:S04]  /*55920*/  LOP3.LUT R0, R0, 0xc00, RZ, 0xc0, !PT ;  /* 0x00000c0000007812 */ /* 0x000fc800078ec0ff */
[----:B------:R-:W-:Y:S01]  /*55930*/  LOP3.LUT R0, R0, 0x60, R2, 0xf8, !PT ;  /* 0x0000006000007812 */ /* 0x000fe200078ef802 */
[C---:B------:R-:W-:Y:S01]  /*55940*/  IMAD.SHL.U32 R2, R3.reuse, 0x4, RZ ;  /* 0x0000000403027824 */ /* 0x040fe200078e00ff */
[----:B----4-:R-:W-:Y:S04]  /*55950*/  STL.64 [R1+0x1ea8], R18 ;  /* 0x001ea81201007387 */ /* 0x010fe80000100a00 */
[----:B--2---:R0:W-:Y:S04]  /*55960*/  STL.64 [R1+0x1ea0], R16 ;  /* 0x001ea01001007387 */ /* 0x0041e80000100a00 */
[----:B0-----:R-:W2:Y:S04]  /*55970*/  LDL.LU R16, [R1+0x90] ;  /* 0x0000900001107983 */ /* 0x001ea80000300800 */
[----:B------:R-:W2:Y:S04]  /*55980*/  LDL.LU R17, [R1+0x94] ;  /* 0x0000940001117983 */ /* 0x000ea80000300800 */
[----:B------:R-:W2:Y:S04]  /*55990*/  LDL.LU R18, [R1+0x98] ;  /* 0x0000980001127983 */ /* 0x000ea80000300800 */
[----:B------:R-:W2:Y:S01]  /*559a0*/  LDL.LU R19, [R1+0x9c] ;  /* 0x00009c0001137983 */ /* 0x000ea20000300800 */
[----:B------:R-:W-:-:S03]  /*559b0*/  IMAD.SHL.U32 R3, R3, 0x8, RZ ;  /* 0x0000000803037824 */ /* 0x000fc600078e00ff */
[----:B---3--:R-:W-:Y:S04]  /*559c0*/  STL.64 [R1+0x1e78], R10 ;  /* 0x001e780a01007387 */ /* 0x008fe80000100a00 */
[----:B------:R0:W-:Y:S04]  /*559d0*/  STL.64 [R1+0x1e70], R8 ;  /* 0x001e700801007387 */ /* 0x0001e80000100a00 */
[----:B------:R-:W3:Y:S04]  /*559e0*/  LDL.LU R4, [R1+0x40] ;  /* 0x0000400001047983 */ /* 0x000ee80000300800 */
[----:B------:R-:W3:Y:S01]  /*559f0*/  LDL.LU R5, [R1+0x44] ;  /* 0x0000440001057983 */ /* 0x000ee20000300800 */
[----:B------:R-:W-:-:S03]  /*55a00*/  LOP3.LUT R0, R0, 0x70, R2, 0x78, !PT ;  /* 0x0000007000007812 */ /* 0x000fc600078e7802 */
[----:B------:R-:W3:Y:S01]  /*55a10*/  LDL.LU R6, [R1+0x48] ;  /* 0x0000480001067983 */ /* 0x000ee20000300800 */
[----:B------:R-:W-:-:S03]  /*55a20*/  LOP3.LUT R2, R3, 0x100, RZ, 0xc0, !PT ;  /* 0x0000010003027812 */ /* 0x000fc600078ec0ff */
[----:B------:R-:W3:Y:S04]  /*55a30*/  LDL.LU R7, [R1+0x4c] ;  /* 0x00004c0001077983 */ /* 0x000ee80000300800 */
[----:B------:R-:W4:Y:S04]  /*55a40*/  LDL.LU R12, [R1+0x50] ;  /* 0x00005000010c7983 */ /* 0x000f280000300800 */
[----:B------:R-:W4:Y:S04]  /*55a50*/  LDL.LU R13, [R1+0x54] ;  /* 0x00005400010d7983 */ /* 0x000f280000300800 */
[----:B------:R-:W4:Y:S04]  /*55a60*/  LDL.LU R14, [R1+0x58] ;  /* 0x00005800010e7983 */ /* 0x000f280000300800 */
[----:B------:R-:W4:Y:S01]  /*55a70*/  LDL.LU R15, [R1+0x5c] ;  /* 0x00005c00010f7983 */ /* 0x000f220000300800 */
[----:B------:R-:W-:-:S03]  /*55a80*/  IMAD.IADD R0, R2, 0x1, R0 ;  /* 0x0000000102007824 */ /* 0x000fc600078e0200 */
[----:B0-----:R-:W3:Y:S04]  /*55a90*/  LDL.LU R8, [R1+0x1968] ;  /* 0x0019680001087983 */ /* 0x001ee80000300800 */
[----:B------:R-:W3:Y:S04]  /*55aa0*/  LDL.LU R24, [R1] ;  /* 0x0000000001187983 */ /* 0x000ee80000300800 */
[----:B------:R-:W3:Y:S04]  /*55ab0*/  LDL.LU R25, [R1+0x4] ;  /* 0x0000040001197983 */ /* 0x000ee80000300800 */
[----:B------:R-:W3:Y:S04]  /*55ac0*/  LDL.LU R26, [R1+0x8] ;  /* 0x00000800011a7983 */ /* 0x000ee80000300800 */
[----:B------:R-:W3:Y:S04]  /*55ad0*/  LDL.LU R27, [R1+0xc] ;  /* 0x00000c00011b7983 */ /* 0x000ee80000300800 */
[----:B------:R-:W3:Y:S04]  /*55ae0*/  LDL.LU R20, [R1+0x10] ;  /* 0x0000100001147983 */ /* 0x000ee80000300800 */
[----:B------:R-:W3:Y:S04]  /*55af0*/  LDL.LU R21, [R1+0x14] ;  /* 0x0000140001157983 */ /* 0x000ee80000300800 */
[----:B------:R-:W3:Y:S04]  /*55b00*/  LDL.LU R22, [R1+0x18] ;  /* 0x0000180001167983 */ /* 0x000ee80000300800 */
[----:B------:R-:W3:Y:S04]  /*55b10*/  LDL.LU R23, [R1+0x1c] ;  /* 0x00001c0001177983 */ /* 0x000ee80000300800 */
[----:B--2---:R0:W-:Y:S04]  /*55b20*/  STS.128 [R0], R16 ;  /* 0x0000001000007388 */ /* 0x0041e80000000c00 */
[----:B0-----:R-:W2:Y:S04]  /*55b30*/  LDL.LU.64 R18, [R1+0x1ea8] ;  /* 0x001ea80001127983 */ /* 0x001ea80000300a00 */
[----:B------:R-:W2:Y:S04]  /*55b40*/  LDL.LU.64 R16, [R1+0x1ea0] ;  /* 0x001ea00001107983 */ /* 0x000ea80000300a00 */
[----:B--2---:R0:W-:Y:S04]  /*55b50*/  STS.128 [R0+0x80], R16 ;  /* 0x0000801000007388 */ /* 0x0041e80000000c00 */
[----:B0-----:R-:W2:Y:S04]  /*55b60*/  LDL.LU.64 R18, [R1+0x1e98] ;  /* 0x001e980001127983 */ /* 0x001ea80000300a00 */
[----:B------:R-:W2:Y:S04]  /*55b70*/  LDL.LU.64 R16, [R1+0x1e90] ;  /* 0x001e900001107983 */ /* 0x000ea80000300a00 */
[----:B--2---:R0:W-:Y:S04]  /*55b80*/  STS.128 [R0+0x200], R16 ;  /* 0x0002001000007388 */ /* 0x0041e80000000c00 */
[----:B0-----:R-:W2:Y:S04]  /*55b90*/  LDL.LU.64 R18, [R1+0x1e88] ;  /* 0x001e880001127983 */ /* 0x001ea80000300a00 */
[----:B------:R-:W2:Y:S01]  /*55ba0*/  LDL.LU.64 R16, [R1+0x1e80] ;  /* 0x001e800001107983 */ /* 0x000ea20000300a00 */
[----:B---3--:R-:W-:-:S02]  /*55bb0*/  ISETP.GE.AND P0, PT, R8, c[0x0][0x17c], PT ;  /* 0x00005f0008007a0c */ /* 0x008fc40003f06270 */
[C---:B------:R-:W-:Y:S02]  /*55bc0*/  LOP3.LUT R3, R28.reuse, 0x40, RZ, 0x3c, !PT ;  /* 0x000000401c037812 */ /* 0x040fe400078e3cff */
[C---:B------:R-:W-:Y:S01]  /*55bd0*/  LOP3.LUT R2, R28.reuse, 0x60, RZ, 0x3c, !PT ;  /* 0x000000601c027812 */ /* 0x040fe200078e3cff */
[----:B--2---:R0:W-:Y:S04]  /*55be0*/  STS.128 [R0+0x280], R16 ;  /* 0x0002801000007388 */ /* 0x0041e80000000c00 */
[----:B------:R-:W-:Y:S06]  /*55bf0*/  BAR.SYNC.DEFER_BLOCKING 0x0 ;  /* 0x0000000000007b1d */ /* 0x000fec0000010000 */
[----:B------:R-:W1:Y:S01]  /*55c00*/  LDS.128 R8, [R28] ;  /* 0x000000001c087984 */ /* 0x000e620000000c00 */
[----:B0-----:R-:W-:-:S03]  /*55c10*/  LOP3.LUT R16, R28, 0x20, RZ, 0x3c, !PT ;  /* 0x000000201c107812 */ /* 0x001fc600078e3cff */
[----:B-1----:R-:W-:Y:S04]  /*55c20*/  STL.64 [R1+0x60], R8 ;  /* 0x0000600801007387 */ /* 0x002fe80000100a00 */
[----:B------:R-:W-:Y:S04]  /*55c30*/  STL.64 [R1+0x68], R10 ;  /* 0x0000680a01007387 */ /* 0x000fe80000100a00 */
[----:B------:R-:W0:Y:S04]  /*55c40*/  LDS.128 R8, [R16] ;  /* 0x0000000010087984 */ /* 0x000e280000000c00 */
[----:B0-----:R-:W-:Y:S04]  /*55c50*/  STL.64 [R1+0x70], R8 ;  /* 0x0000700801007387 */ /* 0x001fe80000100a00 */
[----:B------:R-:W-:Y:S04]  /*55c60*/  STL.64 [R1+0x78], R10 ;  /* 0x0000780a01007387 */ /* 0x000fe80000100a00 */
[----:B------:R-:W0:Y:S04]  /*55c70*/  LDS.128 R8, [R3] ;  /* 0x0000000003087984 */ /* 0x000e280000000c00 */
[----:B0-----:R-:W-:Y:S04]  /*55c80*/  STL.64 [R1+0x80], R8 ;  /* 0x0000800801007387 */ /* 0x001fe80000100a00 */
[----:B------:R-:W-:Y:S04]  /*55c90*/  STL.64 [R1+0x88], R10 ;  /* 0x0000880a01007387 */ /* 0x000fe80000100a00 */
[----:B------:R-:W0:Y:S04]  /*55ca0*/  LDS.128 R8, [R2] ;  /* 0x0000000002087984 */ /* 0x000e280000000c00 */
[----:B------:R-:W-:Y:S06]  /*55cb0*/  BAR.SYNC.DEFER_BLOCKING 0x0 ;  /* 0x0000000000007b1d */ /* 0x000fec0000010000 */
[----:B0-----:R-:W-:Y:S04]  /*55cc0*/  STL.64 [R1+0x200], R8 ;  /* 0x0002000801007387 */ /* 0x001fe80000100a00 */
[----:B------:R0:W-:Y:S04]  /*55cd0*/  STL.64 [R1+0x208], R10 ;  /* 0x0002080a01007387 */ /* 0x0001e80000100a00 */
[----:B0-----:R-:W2:Y:S04]  /*55ce0*/  LDL.LU.64 R10, [R1+0x1e78] ;  /* 0x001e7800010a7983 */ /* 0x001ea80000300a00 */
[----:B------:R-:W2:Y:S04]  /*55cf0*/  LDL.LU.64 R8, [R1+0x1e70] ;  /* 0x001e700001087983 */ /* 0x000ea80000300a00 */
[----:B----4-:R0:W-:Y:S04]  /*55d00*/  STS.128 [R0], R12 ;  /* 0x0000000c00007388 */ /* 0x0101e80000000c00 */
[----:B0-----:R-:W3:Y:S04]  /*55d10*/  LDL.LU.64 R14, [R1+0x1e68] ;  /* 0x001e6800010e7983 */ /* 0x001ee80000300a00 */
[----:B------:R-:W3:Y:S04]  /*55d20*/  LDL.LU.64 R12, [R1+0x1e60] ;  /* 0x001e6000010c7983 */ /* 0x000ee80000300a00 */
[----:B------:R0:W-:Y:S04]  /*55d30*/  STS.128 [R0+0x80], R4 ;  /* 0x0000800400007388 */ /* 0x0001e80000000c00 */
[----:B0-----:R-:W4:Y:S04]  /*55d40*/  LDL.LU.64 R6, [R1+0x1e58] ;  /* 0x001e580001067983 */ /* 0x001f280000300a00 */
[----:B------:R-:W4:Y:S04]  /*55d50*/  LDL.LU.64 R4, [R1+0x1e50] ;  /* 0x001e500001047983 */ /* 0x000f280000300a00 */
[----:B--2---:R0:W-:Y:S04]  /*55d60*/  STS.128 [R0+0x200], R8 ;  /* 0x0002000800007388 */ /* 0x0041e80000000c00 */
[----:B0-----:R-:W2:Y:S04]  /*55d70*/  LDL.LU.64 R10, [R1+0x1e48] ;  /* 0x001e4800010a7983 */ /* 0x001ea80000300a00 */
[----:B------:R-:W2:Y:S04]  /*55d80*/  LDL.LU.64 R8, [R1+0x1e40] ;  /* 0x001e400001087983 */ /* 0x000ea80000300a00 */
[----:B---3--:R-:W-:Y:S04]  /*55d90*/  STS.128 [R0+0x280], R12 ;  /* 0x0002800c00007388 */ /* 0x008fe80000000c00 */
[----:B------:R-:W-:Y:S06]  /*55da0*/  BAR.SYNC.DEFER_BLOCKING 0x0 ;  /* 0x0000000000007b1d */ /* 0x000fec0000010000 */
[----:B------:R-:W0:Y:S04]  /*55db0*/  LDS.128 R12, [R28] ;  /* 0x000000001c0c7984 */ /* 0x000e280000000c00 */
[----:B------:R-:W1:Y:S01]  /*55dc0*/  LDS.128 R16, [R16] ;  /* 0x0000000010107984 */ /* 0x000e620000000c00 */
[----:B0-----:R-:W-:-:S03]  /*55dd0*/  IMAD.MOV.U32 R29, RZ, RZ, R13 ;  /* 0x000000ffff1d7224 */ /* 0x001fc600078e000d */
[----:B------:R-:W-:Y:S04]  /*55de0*/  STL [R1+0x20], R12 ;  /* 0x0000200c01007387 */ /* 0x000fe80000100800 */
[----:B------:R0:W-:Y:S04]  /*55df0*/  STL.64 [R1+0x28], R14 ;  /* 0x0000280e01007387 */ /* 0x0001e80000100a00 */
[----:B0-----:R-:W3:Y:S04]  /*55e00*/  LDL.LU.64 R14, [R1+0x1e38] ;  /* 0x001e3800010e7983 */ /* 0x001ee80000300a00 */
[----:B------:R-:W3:Y:S04]  /*55e10*/  LDL.LU.64 R12, [R1+0x1e30] ;  /* 0x001e3000010c7983 */ /* 0x000ee80000300a00 */
[----:B------:R-:W-:Y:S04]  /*55e20*/  STL [R1+0x1c1c], R29 ;  /* 0x001c1c1d01007387 */ /* 0x000fe80000100800 */
[----:B-1----:R-:W-:Y:S04]  /*55e30*/  STL.64 [R1+0x30], R16 ;  /* 0x0000301001007387 */ /* 0x002fe80000100a00 */
[----:B------:R-:W-:Y:S04]  /*55e40*/  STL.64 [R1+0x38], R18 ;  /* 0x0000381201007387 */ /* 0x000fe80000100a00 */
[----:B------:R-:W0:Y:S04]  /*55e50*/  LDS.128 R16, [R3] ;  /* 0x0000000003107984 */ /* 0x000e280000000c00 */
[----:B0-----:R-:W-:Y:S04]  /*55e60*/  STL.64 [R1+0x50], R16 ;  /* 0x0000501001007387 */ /* 0x001fe80000100a00 */
[----:B------:R-:W-:Y:S04]  /*55e70*/  STL.64 [R1+0x58], R18 ;  /* 0x0000581201007387 */ /* 0x000fe80000100a00 */
[----:B------:R-:W0:Y:S04]  /*55e80*/  LDS.128 R16, [R2] ;  /* 0x0000000002107984 */ /* 0x000e280000000c00 */
[----:B------:R-:W-:Y:S06]  /*55e90*/  BAR.SYNC.DEFER_BLOCKING 0x0 ;  /* 0x0000000000007b1d */ /* 0x000fec0000010000 */
[----:B------:R-:W-:Y:S04]  /*55ea0*/  STS.128 [R0], R20 ;  /* 0x0000001400007388 */ /* 0x000fe80000000c00 */
[----:B0-----:R-:W-:Y:S04]  /*55eb0*/  STL.64 [R1+0x1e0], R16 ;  /* 0x0001e01001007387 */ /* 0x001fe80000100a00 */
[----:B------:R0:W-:Y:S04]  /*55ec0*/  STL.64 [R1+0x1e8], R18 ;  /* 0x0001e81201007387 */ /* 0x0001e80000100a00 */
[----:B0-----:R-:W3:Y:S04]  /*55ed0*/  LDL.LU.64 R18, [R1+0x1e28] ;  /* 0x001e280001127983 */ /* 0x001ee80000300a00 */
[----:B------:R-:W3:Y:S04]  /*55ee0*/  LDL.LU.64 R16, [R1+0x1e20] ;  /* 0x001e200001107983 */ /* 0x000ee80000300a00 */
[----:B------:R-:W3:Y:S04]  /*55ef0*/  LDL.LU.64 R22, [R1+0x1e18] ;  /* 0x001e180001167983 */ /* 0x000ee80000300a00 */
[----:B------:R-:W3:Y:S04]  /*55f00*/  LDL.LU.64 R20, [R1+0x1e10] ;  /* 0x001e100001147983 */ /* 0x000ee80000300a00 */
[----:B------:R0:W-:Y:S04]  /*55f10*/  STS.128 [R0+0x80], R24 ;  /* 0x0000801800007388 */ /* 0x0001e80000000c00 */
[----:B----4-:R-:W-:Y:S04]  /*55f20*/  STS.128 [R0+0x200], R4 ;  /* 0x0002000400007388 */ /* 0x010fe80000000c00 */
[----:B0-----:R-:W4:Y:S04]  /*55f30*/  LDL.LU.64 R26, [R1+0x1e08] ;  /* 0x001e0800011a7983 */ /* 0x001f280000300a00 */
[----:B------:R-:W4:Y:S04]  /*55f40*/  LDL.LU.64 R24, [R1+0x1e00] ;  /* 0x001e000001187983 */ /* 0x000f280000300a00 */
[----:B--2---:R0:W-:Y:S04]  /*55f50*/  STS.128 [R0+0x280], R8 ;  /* 0x0002800800007388 */ /* 0x0041e80000000c00 */
[----:B------:R-:W-:Y:S06]  /*55f60*/  BAR.SYNC.DEFER_BLOCKING 0x0 ;  /* 0x0000000000007b1d */ /* 0x000fec0000010000 */
[----:B------:R-:W1:Y:S01]  /*55f70*/  LDS.128 R4, [R28] ;  /* 0x000000001c047984 */ /* 0x000e620000000c00 */
[----:B0-----:R-:W-:-:S03]  /*55f80*/  LOP3.LUT R11, R28, 0x20, RZ, 0x3c, !PT ;  /* 0x000000201c0b7812 */ /* 0x001fc600078e3cff */
[----:B-1----:R-:W-:Y:S04]  /*55f90*/  STL.64 [R1], R4 ;  /* 0x0000000401007387 */ /* 0x002fe80000100a00 */
        /* <DEDUP_REMOVED lines=9> */
[----:B0-----:R-:W-:Y:S04]  /*56030*/  STL [R1+0x1f4], R5 ;  /* 0x0001f40501007387 */ /* 0x001fe80000100800 */
[----:B------:R-:W-:Y:S04]  /*56040*/  STL.64 [R1+0x1f8], R6 ;  /* 0x0001f80601007387 */ /* 0x000fe80000100a00 */
[----:B---3--:R0:W-:Y:S04]  /*56050*/  STS.128 [R0+0x200], R20 ;  /* 0x0002001400007388 */ /* 0x0081e80000000c00 */
[----:B0-----:R-:W2:Y:S04]  /*56060*/  LDL.LU R20, [R1+0xc0] ;  /* 0x0000c00001147983 */ /* 0x001ea80000300800 */
[----:B------:R-:W2:Y:S04]  /*56070*/  LDL.LU R21, [R1+0xc4] ;  /* 0x0000c40001157983 */ /* 0x000ea80000300800 */
[----:B------:R-:W3:Y:S04]  /*56080*/  LDL.LU R22, [R1+0xc8] ;  /* 0x0000c80001167983 */ /* 0x000ee80000300800 */
[----:B------:R-:W3:Y:S04]  /*56090*/  LDL.LU R23, [R1+0xcc] ;  /* 0x0000cc0001177983 */ /* 0x000ee80000300800 */
[----:B----4-:R0:W-:Y:S04]  /*560a0*/  STS.128 [R0+0x280], R24 ;  /* 0x0002801800007388 */ /* 0x0101e80000000c00 */
[----:B---3--:R-:W-:Y:S04]  /*560b0*/  STL.64 [R1+0x1da8], R22 ;  /* 0x001da81601007387 */ /* 0x008fe80000100a00 */
[----:B--2---:R-:W-:Y:S04]  /*560c0*/  STL.64 [R1+0x1da0], R20 ;  /* 0x001da01401007387 */ /* 0x004fe80000100a00 */
[----:B0-----:R-:W2:Y:S04]  /*560d0*/  LDL.LU R24, [R1+0xd0] ;  /* 0x0000d00001187983 */ /* 0x001ea80000300800 */
[----:B------:R-:W2:Y:S04]  /*560e0*/  LDL.LU R25, [R1+0xd4] ;  /* 0x0000d40001197983 */ /* 0x000ea80000300800 */
[----:B------:R-:W3:Y:S04]  /*560f0*/  LDL.LU R26, [R1+0xd8] ;  /* 0x0000d800011a7983 */ /* 0x000ee80000300800 */
[----:B------:R-:W3:Y:S04]  /*56100*/  LDL.LU R27, [R1+0xdc] ;  /* 0x0000dc00011b7983 */ /* 0x000ee80000300800 */
[----:B---3--:R-:W-:Y:S04]  /*56110*/  STL.64 [R1+0x1db8], R26 ;  /* 0x001db81a01007387 */ /* 0x008fe80000100a00 */
[----:B--2---:R0:W-:Y:S04]  /*56120*/  STL.64 [R1+0x1db0], R24 ;  /* 0x001db01801007387 */ /* 0x0041e80000100a00 */
        /* <DEDUP_REMOVED lines=16> */
[----:B------:R-:W-:Y:S04]  /*56230*/  STS.128 [R0], R12 ;  /* 0x0000000c00007388 */ /* 0x000fe80000000c00 */
[----:B------:R-:W-:Y:S04]  /*56240*/  STS.128 [R0+0x80], R16 ;  /* 0x0000801000007388 */ /* 0x000fe80000000c00 */
[----:B------:R-:W-:Y:S01]  /*56250*/  BAR.SYNC.DEFER_BLOCKING 0x0 ;  /* 0x0000000000007b1d */ /* 0x000fe20000010000 */
[----:B------:R-:W-:-:S05]  /*56260*/  IMAD.MOV.U32 R29, RZ, RZ, R4 ;  /* 0x000000ffff1d7224 */ /* 0x000fca00078e0004 */
[----:B------:R-:W0:Y:S04]  /*56270*/  LDS.128 R16, [R28] ;  /* 0x000000001c107984 */ /* 0x000e280000000c00 */
[----:B------:R-:W1:Y:S04]  /*56280*/  LDS.128 R12, [R11] ;  /* 0x000000000b0c7984 */ /* 0x000e680000000c00 */
[----:B------:R-:W4:Y:S04]  /*56290*/  LDS.128 R4, [R3] ;  /* 0x0000000003047984 */ /* 0x000f280000000c00 */
[----:B---3--:R-:W-:Y:S04]  /*562a0*/  STL.64 [R1+0x1de8], R26 ;  /* 0x001de81a01007387 */ /* 0x008fe80000100a00 */
[----:B--2---:R2:W-:Y:S04]  /*562b0*/  STL.64 [R1+0x1de0], R24 ;  /* 0x001de01801007387 */ /* 0x0045e80000100a00 */
[----:B--2---:R-:W2:Y:S04]  /*562c0*/  LDL.LU R24, [R1+0x150] ;  /* 0x0001500001187983 */ /* 0x004ea80000300800 */
[----:B------:R-:W2:Y:S04]  /*562d0*/  LDL.LU R25, [R1+0x154] ;  /* 0x0001540001197983 */ /* 0x000ea80000300800 */
[----:B------:R-:W3:Y:S04]  /*562e0*/  LDL.LU R26, [R1+0x158] ;  /* 0x00015800011a7983 */ /* 0x000ee80000300800 */
[----:B------:R-:W3:Y:S04]  /*562f0*/  LDL.LU R27, [R1+0x15c] ;  /* 0x00015c00011b7983 */ /* 0x000ee80000300800 */
[----:B---3--:R-:W-:Y:S04]  /*56300*/  STL.64 [R1+0x1df8], R26 ;  /* 0x001df81a01007387 */ /* 0x008fe80000100a00 */
[----:B--2---:R-:W-:Y:S04]  /*56310*/  STL.64 [R1+0x1df0], R24 ;  /* 0x001df01801007387 */ /* 0x004fe80000100a00 */
[----:B------:R-:W2:Y:S04]  /*56320*/  LDS.128 R24, [R2] ;  /* 0x0000000002187984 */ /* 0x000ea80000000c00 */
[----:B0-----:R-:W-:Y:S04]  /*56330*/  STL [R1+0x1c08], R18 ;  /* 0x001c081201007387 */ /* 0x001fe80000100800 */
[----:B------:R-:W-:Y:S04]  /*56340*/  STL [R1+0x1bfc], R19 ;  /* 0x001bfc1301007387 */ /* 0x000fe80000100800 */
[----:B------:R0:W-:Y:S04]  /*56350*/  STL.64 [R1+0x1c78], R16 ;  /* 0x001c781001007387 */ /* 0x0001e80000100a00 */
[----:B0-----:R-:W3:Y:S04]  /*56360*/  LDL.LU R16, [R1+0xe0] ;  /* 0x0000e00001107983 */ /* 0x001ee80000300800 */
[----:B------:R-:W3:Y:S04]  /*56370*/  LDL.LU R17, [R1+0xe4] ;  /* 0x0000e40001117983 */ /* 0x000ee80000300800 */
[----:B------:R-:W3:Y:S04]  /*56380*/  LDL.LU R18, [R1+0xe8] ;  /* 0x0000e80001127983 */ /* 0x000ee80000300800 */
[----:B------:R-:W3:Y:S04]  /*56390*/  LDL.LU R19, [R1+0xec] ;  /* 0x0000ec0001137983 */ /* 0x000ee80000300800 */
[----:B------:R-:W3:Y:S04]  /*563a0*/  LDL.LU R20, [R1+0x110] ;  /* 0x0001100001147983 */ /* 0x000ee80000300800 */
[----:B------:R-:W3:Y:S04]  /*563b0*/  LDL.LU R21, [R1+0x114] ;  /* 0x0001140001157983 */ /* 0x000ee80000300800 */
[----:B------:R-:W3:Y:S04]  /*563c0*/  LDL.LU R22, [R1+0x118] ;  /* 0x0001180001167983 */ /* 0x000ee80000300800 */
[----:B------:R-:W3:Y:S04]  /*563d0*/  LDL.LU R23, [R1+0x11c] ;  /* 0x00011c0001177983 */ /* 0x000ee80000300800 */
[----:B-1----:R-:W-:Y:S04]  /*563e0*/  STL [R1+0x1c14], R13 ;  /* 0x001c140d01007387 */ /* 0x002fe80000100800 */
[----:B------:R-:W-:Y:S04]  /*563f0*/  STL [R1+0x1c04], R14 ;  /* 0x001c040e01007387 */ /* 0x000fe80000100800 */
[----:B------:R-:W-:Y:S04]  /*56400*/  STL [R1+0x1bf8], R15 ;  /* 0x001bf80f01007387 */ /* 0x000fe80000100800 */
[----:B------:R0:W-:Y:S04]  /*56410*/  STL [R1+0x1c60], R12 ;  /* 0x001c600c01007387 */ /* 0x0001e80000100800 */
[----:B------:R-:W-:Y:S06]  /*56420*/  BAR.SYNC.DEFER_BLOCKING 0x0 ;  /* 0x0000000000007b1d */ /* 0x000fec0000010000 */
[----:B0-----:R-:W3:Y:S04]  /*56430*/  LDL.LU R12, [R1+0xf0] ;  /* 0x0000f000010c7983 */ /* 0x001ee80000300800 */
[----:B------:R-:W3:Y:S04]  /*56440*/  LDL.LU R13, [R1+0xf4] ;  /* 0x0000f400010d7983 */ /* 0x000ee80000300800 */
[----:B------:R-:W3:Y:S04]  /*56450*/  LDL.LU R14, [R1+0xf8] ;  /* 0x0000f800010e7983 */ /* 0x000ee80000300800 */
[----:B------:R-:W3:Y:S04]  /*56460*/  LDL.LU R15, [R1+0xfc] ;  /* 0x0000fc00010f7983 */ /* 0x000ee80000300800 */
[----:B----4-:R0:W-:Y:S04]  /*56470*/  STL [R1+0x1c0c], R6 ;  /* 0x001c0c0601007387 */ /* 0x0101e80000100800 */
[----:B------:R-:W-:Y:S04]  /*56480*/  STL [R1+0x1c00], R7 ;  /* 0x001c000701007387 */ /* 0x000fe80000100800 */
[----:B--2---:R-:W-:Y:S01]  /*56490*/  STL [R1+0x1d4], R25 ;  /* 0x0001d41901007387 */ /* 0x004fe20000100800 */
[----:B0-----:R-:W-:-:S03]  /*564a0*/  IMAD.MOV.U32 R6, RZ, RZ, R24 ;  /* 0x000000ffff067224 */ /* 0x001fc600078e0018 */
[----:B------:R0:W-:Y:S04]  /*564b0*/  STL.64 [R1+0x1d8], R26 ;  /* 0x0001d81a01007387 */ /* 0x0001e80000100a00 */
[----:B0-----:R-:W2:Y:S04]  /*564c0*/  LDL.LU.64 R26, [R1+0x1df8] ;  /* 0x001df800011a7983 */ /* 0x001ea80000300a00 */
[----:B------:R-:W2:Y:S04]  /*564d0*/  LDL.LU.64 R24, [R1+0x1df0] ;  /* 0x001df00001187983 */ /* 0x000ea80000300a00 */
[----:B------:R-:W-:Y:S04]  /*564e0*/  STL [R1+0x1c28], R6 ;  /* 0x001c280601007387 */ /* 0x000fe80000100800 */
[----:B------:R0:W-:Y:S04]  /*564f0*/  STL.64 [R1+0x1c20], R4 ;  /* 0x001c200401007387 */ /* 0x0001e80000100a00 */
[----:B0-----:R-:W4:Y:S04]  /*56500*/  LDL.LU R4, [R1+0x100] ;  /* 0x0001000001047983 */ /* 0x001f280000300800 */
[----:B------:R-:W4:Y:S04]  /*56510*/  LDL.LU R5, [R1+0x104] ;  /* 0x0001040001057983 */ /* 0x000f280000300800 */
[----:B------:R-:W4:Y:S04]  /*56520*/  LDL.LU R6, [R1+0x108] ;  /* 0x0001080001067983 */ /* 0x000f280000300800 */
[----:B------:R-:W4:Y:S04]  /*56530*/  LDL.LU R7, [R1+0x10c] ;  /* 0x00010c0001077983 */ /* 0x000f280000300800 */
        /* <DEDUP_REMOVED lines=8> */
[----:B------:R-:W2:Y:S04]  /*565c0*/  LDL.LU.64 R24, [R1+0x1dc0] ;  /* 0x001dc00001187983 */ /* 0x000ea80000300a00 */
[----:B--2---:R-:W-:Y:S04]  /*565d0*/  STS.128 [R0+0x280], R24 ;  /* 0x0002801800007388 */ /* 0x004fe80000000c00 */
[----:B------:R-:W-:Y:S06]  /*565e0*/  BAR.SYNC.DEFER_BLOCKING 0x0 ;  /* 0x0000000000007b1d */ /* 0x000fec0000010000 */
[----:B------:R-:W0:Y:S04]  /*565f0*/  LDS.128 R24, [R28] ;  /* 0x000000001c187984 */ /* 0x000e280000000c00 */
[----:B0-----:R-:W-:Y:S04]  /*56600*/  STL.64 [R1+0x120], R24 ;  /* 0x0001201801007387 */ /* 0x001fe80000100a00 */
        /* <DEDUP_REMOVED lines=9> */
[----:B---3--:R-:W-:Y:S04]  /*566a0*/  STS.128 [R0], R20 ;  /* 0x0000001400007388 */ /* 0x008fe80000000c00 */
[----:B----4-:R-:W-:Y:S04]  /*566b0*/  STS.128 [R0+0x80], R4 ;  /* 0x0000800400007388 */ /* 0x010fe80000000c00 */
[----:B------:R-:W-:Y:S04]  /*566c0*/  STS.128 [R0+0x200], R12 ;  /* 0x0002000c00007388 */ /* 0x000fe80000000c00 */
[----:B------:R-:W-:Y:S04]  /*566d0*/  STS.128 [R0+0x280], R16 ;  /* 0x0002801000007388 */ /* 0x000fe80000000c00 */
[----:B------:R-:W-:Y:S06]  /*566e0*/  BAR.SYNC.DEFER_BLOCKING 0x0 ;  /* 0x0000000000007b1d */ /* 0x000fec0000010000 */
[----:B------:R-:W1:Y:S04]  /*566f0*/  LDS.128 R12, [R28] ;  /* 0x000000001c0c7984 */ /* 0x000e680000000c00 */
[----:B------:R-:W2:Y:S04]  /*56700*/  LDS.128 R4, [R11] ;  /* 0x000000000b047984 */ /* 0x000ea80000000c00 */
[----:B0-----:R-:W-:Y:S04]  /*56710*/  STL.64 [R1+0x270], R24 ;  /* 0x0002701801007387 */ /* 0x001fe80000100a00 */
[----:B------:R0:W-:Y:S04]  /*56720*/  STL.64 [R1+0x278], R26 ;  /* 0x0002781a01007387 */ /* 0x0001e80000100a00 */
[----:B0-----:R-:W3:Y:S04]  /*56730*/  LDL.LU.64 R26, [R1+0x1db8] ;  /* 0x001db800011a7983 */ /* 0x001ee80000300a00 */
[----:B------:R-:W3:Y:S04]  /*56740*/  LDL.LU.64 R24, [R1+0x1db0] ;  /* 0x001db00001187983 */ /* 0x000ee80000300a00 */
[----:B------:R-:W4:Y:S04]  /*56750*/  LDL.LU.64 R22, [R1+0x1da8] ;  /* 0x001da80001167983 */ /* 0x000f280000300a00 */
[----:B------:R-:W4:Y:S04]  /*56760*/  LDL.LU.64 R20, [R1+0x1da0] ;  /* 0x001da00001147983 */ /* 0x000f280000300a00 */
[----:B------:R-:W-:Y:S04]  /*56770*/  STL [R1+0x1d98], R11 ;  /* 0x001d980b01007387 */ /* 0x000fe80000100800 */
[----:B-1----:R-:W-:Y:S04]  /*56780*/  STL.64 [R1+0xe0], R12 ;  /* 0x0000e00c01007387 */ /* 0x002fe80000100a00 */
[----:B------:R-:W-:Y:S04]  /*56790*/  STL.64 [R1+0xe8], R14 ;  /* 0x0000e80e01007387 */ /* 0x000fe80000100a00 */
[----:B------:R-:W0:Y:S04]  /*567a0*/  LDS.128 R8, [R3] ;  /* 0x0000000003087984 */ /* 0x000e280000000c00 */
[----:B--2---:R-:W-:Y:S04]  /*567b0*/  STL.64 [R1+0xf0], R4 ;  /* 0x0000f00401007387 */ /* 0x004fe80000100a00 */
[----:B------:R-:W-:Y:S04]  /*567c0*/  STL.64 [R1+0xf8], R6 ;  /* 0x0000f80601007387 */ /* 0x000fe80000100a00 */
[----:B------:R-:W1:Y:S04]  /*567d0*/  LDS.128 R4, [R2] ;  /* 0x0000000002047984 */ /* 0x000e680000000c00 */
[----:B------:R-:W-:Y:S06]  /*567e0*/  BAR.SYNC.DEFER_BLOCKING 0x0 ;  /* 0x0000000000007b1d */ /* 0x000fec0000010000 */
[----:B0-----:R-:W-:Y:S04]  /*567f0*/  STL.64 [R1+0x110], R8 ;  /* 0x0001100801007387 */ /* 0x001fe80000100a00 */
[----:B------:R-:W-:Y:S04]  /*56800*/  STL.64 [R1+0x118], R10 ;  /* 0x0001180a01007387 */ /* 0x000fe80000100a00 */
[----:B-1----:R0:W-:Y:S04]  /*56810*/  STL.64 [R1+0x210], R4 ;  /* 0x0002100401007387 */ /* 0x0021e80000100a00 */
[----:B------:R1:W-:Y:S04]  /*56820*/  STL.64 [R1+0x218], R6 ;  /* 0x0002180601007387 */ /* 0x0003e80000100a00 */
[----:B------:R-:W2:Y:S04]  /*56830*/  LDL.LU R12, [R1+0x220] ;  /* 0x00022000010c7983 */ /* 0x000ea80000300800 */
[----:B------:R-:W2:Y:S04]  /*56840*/  LDL.LU R13, [R1+0x224] ;  /* 0x00022400010d7983 */ /* 0x000ea80000300800 */
[----:B------:R-:W2:Y:S04]  /*56850*/  LDL.LU R14, [R1+0x228] ;  /* 0x00022800010e7983 */ /* 0x000ea80000300800 */
[----:B------:R-:W2:Y:S04]  /*56860*/  LDL.LU R15, [R1+0x22c] ;  /* 0x00022c00010f7983 */ /* 0x000ea80000300800 */
[----:B--2---:R-:W-:Y:S04]  /*56870*/  STL.64 [R1+0x1d30], R14 ;  /* 0x001d300e01007387 */ /* 0x004fe80000100a00 */
[----:B------:R2:W-:Y:S04]  /*56880*/  STL.64 [R1+0x1d28], R12 ;  /* 0x001d280c01007387 */ /* 0x0005e80000100a00 */
[----:B0-----:R-:W2:Y:S04]  /*56890*/  LDL.LU R4, [R1+0x1c0] ;  /* 0x0001c00001047983 */ /* 0x001ea80000300800 */
[----:B------:R-:W2:Y:S04]  /*568a0*/  LDL.LU R5, [R1+0x1c4] ;  /* 0x0001c40001057983 */ /* 0x000ea80000300800 */
[----:B-1----:R-:W2:Y:S04]  /*568b0*/  LDL.LU R6, [R1+0x1c8] ;  /* 0x0001c80001067983 */ /* 0x002ea80000300800 */
[----:B------:R-:W2:Y:S04]  /*568c0*/  LDL.LU R7, [R1+0x1cc] ;  /* 0x0001cc0001077983 */ /* 0x000ea80000300800 */
[----:B--2---:R-:W-:Y:S04]  /*568d0*/  STL.64 [R1+0x1d40], R6 ;  /* 0x001d400601007387 */ /* 0x004fe80000100a00 */
[----:B------:R-:W-:Y:S04]  /*568e0*/  STL.64 [R1+0x1d38], R4 ;  /* 0x001d380401007387 */ /* 0x000fe80000100a00 */
        /* <DEDUP_REMOVED lines=16> */
[----:B------:R-:W3:Y:S04]  /*569f0*/  LDL.LU R8, [R1+0xb0] ;  /* 0x0000b00001087983 */ /* 0x000ee80000300800 */
[----:B------:R-:W3:Y:S04]  /*56a00*/  LDL.LU R9, [R1+0xb4] ;  /* 0x0000b40001097983 */ /* 0x000ee80000300800 */
[----:B------:R-:W3:Y:S04]  /*56a10*/  LDL.LU R10, [R1+0xb8] ;  /* 0x0000b800010a7983 */ /* 0x000ee80000300800 */
[----:B------:R-:W3:Y:S04]  /*56a20*/  LDL.LU R11, [R1+0xbc] ;  /* 0x0000bc00010b7983 */ /* 0x000ee80000300800 */
        /* <DEDUP_REMOVED lines=12> */
[----:B---3--:R-:W-:Y:S04]  /*56af0*/  STS.128 [R0], R24 ;  /* 0x0000001800007388 */ /* 0x008fe80000000c00 */
[----:B----4-:R-:W-:Y:S04]  /*56b00*/  STS.128 [R0+0x80], R20 ;  /* 0x0000801400007388 */ /* 0x010fe80000000c00 */
[----:B------:R-:W-:Y:S04]  /*56b10*/  STS.128 [R0+0x200], R8 ;  /* 0x0002000800007388 */ /* 0x000fe80000000c00 */
        /* <DEDUP_REMOVED lines=10> */
[----:B------:R-:W4:Y:S04]  /*56bc0*/  LDL.LU R24, [R1+0x240] ;  /* 0x0002400001187983 */ /* 0x000f280000300800 */
[----:B------:R-:W4:Y:S04]  /*56bd0*/  LDL.LU R25, [R1+0x244] ;  /* 0x0002440001197983 */ /* 0x000f280000300800 */
        /* <DEDUP_REMOVED lines=11> */
[----:B--2---:R-:W-:Y:S04]  /*56c90*/  STS.128 [R0+0x280], R12 ;  /* 0x0002800c00007388 */ /* 0x004fe80000000c00 */
[----:B------:R-:W-:Y:S06]  /*56ca0*/  BAR.SYNC.DEFER_BLOCKING 0x0 ;  /* 0x0000000000007b1d */ /* 0x000fec0000010000 */
[----:B------:R-:W0:Y:S04]  /*56cb0*/  LDS.128 R12, [R28] ;  /* 0x000000001c0c7984 */ /* 0x000e280000000c00 */
[----:B0-----:R-:W-:Y:S04]  /*56cc0*/  STL.64 [R1+0xc0], R12 ;  /* 0x0000c00c01007387 */ /* 0x001fe80000100a00 */
[----:B------:R-:W-:Y:S04]  /*56cd0*/  STL.64 [R1+0xc8], R14 ;  /* 0x0000c80e01007387 */ /* 0x000fe80000100a00 */
[----:B---3--:R-:W0:Y:S04]  /*56ce0*/  LDS.128 R12, [R11] ;  /* 0x000000000b0c7984 */ /* 0x008e280000000c00 */
[----:B0-----:R-:W-:Y:S04]  /*56cf0*/  STL.64 [R1+0xd0], R12 ;  /* 0x0000d00c01007387 */ /* 0x001fe80000100a00 */
[----:B------:R-:W-:Y:S04]  /*56d00*/  STL.64 [R1+0xd8], R14 ;  /* 0x0000d80e01007387 */ /* 0x000fe80000100a00 */
[----:B------:R-:W0:Y:S04]  /*56d10*/  LDS.128 R12, [R3] ;  /* 0x00000000030c7984 */ /* 0x000e280000000c00 */
[----:B0-----:R-:W-:Y:S04]  /*56d20*/  STL.64 [R1+0x100], R12 ;  /* 0x0001000c01007387 */ /* 0x001fe80000100a00 */
[----:B------:R-:W-:Y:S04]  /*56d30*/  STL.64 [R1+0x108], R14 ;  /* 0x0001080e01007387 */ /* 0x000fe80000100a00 */
[----:B------:R-:W0:Y:S04]  /*56d40*/  LDS.128 R12, [R2] ;  /* 0x00000000020c7984 */ /* 0x000e280000000c00 */
[----:B0-----:R-:W-:Y:S04]  /*56d50*/  STL.64 [R1+0x260], R12 ;  /* 0x0002600c01007387 */ /* 0x001fe80000100a00 */
[----:B------:R0:W-:Y:S04]  /*56d60*/  STL.64 [R1+0x268], R14 ;  /* 0x0002680e01007387 */ /* 0x0001e80000100a00 */
[----:B0-----:R-:W2:Y:S04]  /*56d70*/  LDL.LU.64 R14, [R1+0x1d90] ;  /* 0x001d9000010e7983 */ /* 0x001ea80000300a00 */
[----:B------:R-:W2:Y:S04]  /*56d80*/  LDL.LU.64 R12, [R1+0x1d88] ;  /* 0x001d8800010c7983 */ /* 0x000ea80000300a00 */
[----:B------:R-:W-:Y:S06]  /*56d90*/  BAR.SYNC.DEFER_BLOCKING 0x0 ;  /* 0x0000000000007b1d */ /* 0x000fec0000010000 */
        /* <DEDUP_REMOVED lines=26> */
[----:B------:R0:W-:Y:S04]  /*56f40*/  STS.128 [R0], R4 ;  /* 0x0000000400007388 */ /* 0x0001e80000000c00 */
[----:B0-----:R-:W3:Y:S04]  /*56f50*/  LDL.LU.64 R6, [R1+0x1d40] ;  /* 0x001d400001067983 */ /* 0x001ee80000300a00 */
[----:B------:R-:W3:Y:S04]  /*56f60*/  LDL.LU.64 R4, [R1+0x1d38] ;  /* 0x001d380001047983 */ /* 0x000ee80000300a00 */
[----:B--2---:R0:W-:Y:S04]  /*56f70*/  STS.128 [R0+0x80], R12 ;  /* 0x0000800c00007388 */ /* 0x0041e80000000c00 */
[----:B0-----:R-:W2:Y:S04]  /*56f80*/  LDL.LU.64 R14, [R1+0x1d30] ;  /* 0x001d3000010e7983 */ /* 0x001ea80000300a00 */
[----:B------:R-:W2:Y:S04]  /*56f90*/  LDL.LU.64 R12, [R1+0x1d28] ;  /* 0x001d2800010c7983 */ /* 0x000ea80000300a00 */
[----:B---3--:R-:W-:Y:S04]  /*56fa0*/  STS.128 [R0+0x200], R4 ;  /* 0x0002000400007388 */ /* 0x008fe80000000c00 */
[----:B--2---:R-:W-:Y:S04]  /*56fb0*/  STS.128 [R0+0x280], R12 ;  /* 0x0002800c00007388 */ /* 0x004fe80000000c00 */
[----:B------:R-:W-:Y:S06]  /*56fc0*/  BAR.SYNC.DEFER_BLOCKING 0x0 ;  /* 0x0000000000007b1d */ /* 0x000fec0000010000 */
[----:B------:R-:W0:Y:S04]  /*56fd0*/  LDS.128 R12, [R28] ;  /* 0x000000001c0c7984 */ /* 0x000e280000000c00 */
[----:B------:R-:W1:Y:S04]  /*56fe0*/  LDS.128 R4, [R11] ;  /* 0x000000000b047984 */ /* 0x000e680000000c00 */
[----:B0-----:R-:W-:Y:S04]  /*56ff0*/  STL.64 [R1+0x1b0], R12 ;  /* 0x0001b00c01007387 */ /* 0x001fe80000100a00 */
[----:B------:R-:W-:Y:S04]  /*57000*/  STL.64 [R1+0x1b8], R14 ;  /* 0x0001b80e01007387 */ /* 0x000fe80000100a00 */
[----:B------:R-:W0:Y:S04]  /*57010*/  LDS.128 R12, [R3] ;  /* 0x00000000030c7984 */ /* 0x000e280000000c00 */
[----:B-1----:R-:W-:Y:S04]  /*57020*/  STL.64 [R1+0x280], R4 ;  /* 0x0002800401007387 */ /* 0x002fe80000100a00 */
[----:B------:R-:W-:Y:S04]  /*57030*/  STL.64 [R1+0x288], R6 ;  /* 0x0002880601007387 */ /* 0x000fe80000100a00 */
[----:B------:R-:W1:Y:S04]  /*57040*/  LDS.128 R4, [R2] ;  /* 0x0000000002047984 */ /* 0x000e680000000c00 */
[----:B------:R-:W-:Y:S06]  /*57050*/  BAR.SYNC.DEFER_BLOCKING 0x0 ;  /* 0x0000000000007b1d */ /* 0x000fec0000010000 */
[----:B0-----:R-:W-:Y:S04]  /*57060*/  STL.64 [R1+0x290], R12 ;  /* 0x0002900c01007387 */ /* 0x001fe80000100a00 */
[----:B------:R-:W-:Y:S04]  /*57070*/  STL.64 [R1+0x298], R14 ;  /* 0x0002980e01007387 */ /* 0x000fe80000100a00 */
[----:B----4-:R0:W-:Y:S04]  /*57080*/  STS.128 [R0+0x80], R24 ;  /* 0x0000801800007388 */ /* 0x0101e80000000c00 */
[----:B-1----:R1:W-:Y:S04]  /*57090*/  STL.64 [R1+0x2c0], R4 ;  /* 0x0002c00401007387 */ /* 0x0023e80000100a00 */
[----:B------:R2:W-:Y:S04]  /*570a0*/  STL.64 [R1+0x2c8], R6 ;  /* 0x0002c80601007387 */ /* 0x0005e80000100a00 */
[----:B0-----:R-:W3:Y:S04]  /*570b0*/  LDL.LU R24, [R1+0x380] ;  /* 0x0003800001187983 */ /* 0x001ee80000300800 */
[----:B------:R-:W3:Y:S04]  /*570c0*/  LDL.LU R25, [R1+0x384] ;  /* 0x0003840001197983 */ /* 0x000ee80000300800 */
[----:B------:R-:W4:Y:S04]  /*570d0*/  LDL.LU R26, [R1+0x388] ;  /* 0x00038800011a7983 */ /* 0x000f280000300800 */
[----:B------:R-:W4:Y:S04]  /*570e0*/  LDL.LU R27, [R1+0x38c] ;  /* 0x00038c00011b7983 */ /* 0x000f280000300800 */
[----:B----4-:R-:W-:Y:S04]  /*570f0*/  STL.64 [R1+0x1cb0], R26 ;  /* 0x001cb01a01007387 */ /* 0x010fe80000100a00 */
[----:B---3--:R0:W-:Y:S04]  /*57100*/  STL.64 [R1+0x1ca8], R24 ;  /* 0x001ca81801007387 */ /* 0x0081e80000100a00 */
[----:B-1----:R-:W3:Y:S04]  /*57110*/  LDL.LU R4, [R1+0x350] ;  /* 0x0003500001047983 */ /* 0x002ee80000300800 */
[----:B------:R-:W3:Y:S04]  /*57120*/  LDL.LU R5, [R1+0x354] ;  /* 0x0003540001057983 */ /* 0x000ee80000300800 */
[----:B--2---:R-:W2:Y:S04]  /*57130*/  LDL.LU R6, [R1+0x358] ;  /* 0x0003580001067983 */ /* 0x004ea80000300800 */
[----:B------:R-:W2:Y:S04]  /*57140*/  LDL.LU R7, [R1+0x35c] ;  /* 0x00035c0001077983 */ /* 0x000ea80000300800 */
[----:B--2---:R-:W-:Y:S04]  /*57150*/  STL.64 [R1+0x1cc0], R6 ;  /* 0x001cc00601007387 */ /* 0x004fe80000100a00 */
[----:B---3--:R-:W-:Y:S04]  /*57160*/  STL.64 [R1+0x1cb8], R4 ;  /* 0x001cb80401007387 */ /* 0x008fe80000100a00 */
        /* <DEDUP_REMOVED lines=38> */
[----:B------:R-:W2:Y:S04]  /*573d0*/  LDL.LU R26, [R1+0x2d8] ;  /* 0x0002d800011a7983 */ /* 0x000ea80000300800 */
[----:B------:R-:W2:Y:S04]  /*573e0*/  LDL.LU R27, [R1+0x2dc] ;  /* 0x0002dc00011b7983 */ /* 0x000ea80000300800 */
[----:B------:R0:W-:Y:S04]  /*573f0*/  STS.128 [R0], R16 ;  /* 0x0000001000007388 */ /* 0x0001e80000000c00 */
[----:B------:R1:W-:Y:S04]  /*57400*/  STS.128 [R0+0x200], R20 ;  /* 0x0002001400007388 */ /* 0x0003e80000000c00 */
[----:B------:R-:W3:Y:S04]  /*57410*/  LDL.LU R4, [R1+0x330] ;  /* 0x0003300001047983 */ /* 0x000ee80000300800 */
[----:B------:R-:W3:Y:S04]  /*57420*/  LDL.LU R5, [R1+0x334] ;  /* 0x0003340001057983 */ /* 0x000ee80000300800 */
[----:B------:R-:W3:Y:S04]  /*57430*/  LDL.LU R6, [R1+0x338] ;  /* 0x0003380001067983 */ /* 0x000ee80000300800 */
[----:B------:R-:W3:Y:S04]  /*57440*/  LDL.LU R7, [R1+0x33c] ;  /* 0x00033c0001077983 */ /* 0x000ee80000300800 */
[----:B0-----:R-:W4:Y:S04]  /*57450*/  LDL.LU R16, [R1+0x370] ;  /* 0x0003700001107983 */ /* 0x001f280000300800 */
[----:B------:R-:W4:Y:S04]  /*57460*/  LDL.LU R17, [R1+0x374] ;  /* 0x0003740001117983 */ /* 0x000f280000300800 */
[----:B------:R-:W4:Y:S04]  /*57470*/  LDL.LU R18, [R1+0x378] ;  /* 0x0003780001127983 */ /* 0x000f280000300800 */
[----:B------:R-:W4:Y:S04]  /*57480*/  LDL.LU R19, [R1+0x37c] ;  /* 0x00037c0001137983 */ /* 0x000f280000300800 */
[----:B------:R-:W3:Y:S04]  /*57490*/  LDL.LU R12, [R1+0x360] ;  /* 0x00036000010c7983 */ /* 0x000ee80000300800 */
[----:B------:R-:W3:Y:S04]  /*574a0*/  LDL.LU R13, [R1+0x364] ;  /* 0x00036400010d7983 */ /* 0x000ee80000300800 */
[----:B------:R-:W3:Y:S04]  /*574b0*/  LDL.LU R14, [R1+0x368] ;  /* 0x00036800010e7983 */ /* 0x000ee80000300800 */
[----:B------:R-:W3:Y:S04]  /*574c0*/  LDL.LU R15, [R1+0x36c] ;  /* 0x00036c00010f7983 */ /* 0x000ee80000300800 */
[----:B-1----:R-:W3:Y:S04]  /*574d0*/  LDL.LU R20, [R1+0x390] ;  /* 0x0003900001147983 */ /* 0x002ee80000300800 */
        /* <DEDUP_REMOVED lines=46> */
[----:B---3--:R-:W-:Y:S04]  /*577c0*/  STS.128 [R0+0x80], R4 ;  /* 0x0000800400007388 */ /* 0x008fe80000000c00 */
[----:B--2---:R0:W-:Y:S04]  /*577d0*/  STS.128 [R0], R24 ;  /* 0x0000001800007388 */ /* 0x0041e80000000c00 */
[----:B0-----:R-:W2:Y:S04]  /*577e0*/  LDL.LU.64 R26, [R1+0x1cd0] ;  /* 0x001cd000011a7983 */ /* 0x001ea80000300a00 */
[----:B------:R-:W2:Y:S04]  /*577f0*/  LDL.LU.64 R24, [R1+0x1cc8] ;  /* 0x001cc80001187983 */ /* 0x000ea80000300a00 */
[----:B------:R-:W3:Y:S04]  /*57800*/  LDL.LU.64 R6, [R1+0x1cc0] ;  /* 0x001cc00001067983 */ /* 0x000ee80000300a00 */
[----:B------:R-:W3:Y:S04]  /*57810*/  LDL.LU.64 R4, [R1+0x1cb8] ;  /* 0x001cb80001047983 */ /* 0x000ee80000300a00 */
[----:B--2---:R0:W-:Y:S04]  /*57820*/  STS.128 [R0+0x200], R24 ;  /* 0x0002001800007388 */ /* 0x0041e80000000c00 */
[----:B0-----:R-:W2:Y:S04]  /*57830*/  LDL.LU.64 R26, [R1+0x1cb0] ;  /* 0x001cb000011a7983 */ /* 0x001ea80000300a00 */
[----:B------:R-:W2:Y:S04]  /*57840*/  LDL.LU.64 R24, [R1+0x1ca8] ;  /* 0x001ca80001187983 */ /* 0x000ea80000300a00 */
[----:B---3--:R-:W-:Y:S04]  /*57850*/  STS.128 [R0+0x280], R4 ;  /* 0x0002800400007388 */ /* 0x008fe80000000c00 */
        /* <DEDUP_REMOVED lines=12> */
[----:B------:R-:W-:Y:S04]  /*57920*/  STS.128 [R0], R12 ;  /* 0x0000000c00007388 */ /* 0x000fe80000000c00 */
[----:B----4-:R-:W-:Y:S04]  /*57930*/  STS.128 [R0+0x80], R16 ;  /* 0x0000801000007388 */ /* 0x010fe80000000c00 */
[----:B------:R-:W-:Y:S04]  /*57940*/  STS.128 [R0+0x280], R20 ;  /* 0x0002801400007388 */ /* 0x000fe80000000c00 */
[----:B0-----:R-:W-:Y:S04]  /*57950*/  STL.64 [R1+0x240], R4 ;  /* 0x0002400401007387 */ /* 0x001fe80000100a00 */
[----:B------:R-:W-:Y:S04]  /*57960*/  STL.64 [R1+0x248], R6 ;  /* 0x0002480601007387 */ /* 0x000fe80000100a00 */
[----:B------:R-:W-:Y:S04]  /*57970*/  STL [R1+0x1c80], R11 ;  /* 0x001c800b01007387 */ /* 0x000fe80000100800 */
[----:B--2---:R-:W-:Y:S04]  /*57980*/  STS.128 [R0+0x200], R24 ;  /* 0x0002001800007388 */ /* 0x004fe80000000c00 */
[----:B------:R-:W-:Y:S06]  /*57990*/  BAR.SYNC.DEFER_BLOCKING 0x0 ;  /* 0x0000000000007b1d */ /* 0x000fec0000010000 */
[----:B------:R-:W0:Y:S04]  /*579a0*/  LDS.128 R12, [R28] ;  /* 0x000000001c0c7984 */ /* 0x000e280000000c00 */
[----:B------:R-:W1:Y:S04]  /*579b0*/  LDS.128 R4, [R11] ;  /* 0x000000000b047984 */ /* 0x000e680000000c00 */
[----:B------:R-:W-:Y:S04]  /*579c0*/  LDS.128 R8, [R2] ;  /* 0x0000000002087984 */ /* 0x000fe80000000c00 */
[----:B0-----:R-:W-:Y:S04]  /*579d0*/  STL.64 [R1+0x2f0], R12 ;  /* 0x0002f00c01007387 */ /* 0x001fe80000100a00 */
[----:B------:R-:W-:Y:S04]  /*579e0*/  STL.64 [R1+0x2f8], R14 ;  /* 0x0002f80e01007387 */ /* 0x000fe80000100a00 */
[----:B------:R-:W0:Y:S04]  /*579f0*/  LDS.128 R12, [R3] ;  /* 0x00000000030c7984 */ /* 0x000e280000000c00 */
[----:B-1----:R1:W-:Y:S04]  /*57a00*/  STL.64 [R1+0x330], R4 ;  /* 0x0003300401007387 */ /* 0x0023e80000100a00 */
[----:B------:R2:W-:Y:S04]  /*57a10*/  STL.64 [R1+0x338], R6 ;  /* 0x0003380601007387 */ /* 0x0005e80000100a00 */
[----:B-1----:R-:W3:Y:S04]  /*57a20*/  LDL.LU R4, [R1+0x440] ;  /* 0x0004400001047983 */ /* 0x002ee80000300800 */
[----:B0-----:R0:W-:Y:S04]  /*57a30*/  STL.64 [R1+0x370], R12 ;  /* 0x0003700c01007387 */ /* 0x0011e80000100a00 */
[----:B------:R1:W-:Y:S04]  /*57a40*/  STL.64 [R1+0x378], R14 ;  /* 0x0003780e01007387 */ /* 0x0003e80000100a00 */
[----:B------:R4:W-:Y:S04]  /*57a50*/  STL.64 [R1+0x380], R8 ;  /* 0x0003800801007387 */ /* 0x0009e80000100a00 */
[----:B------:R0:W-:Y:S04]  /*57a60*/  STL.64 [R1+0x388], R10 ;  /* 0x0003880a01007387 */ /* 0x0001e80000100a00 */
[----:B------:R-:W3:Y:S04]  /*57a70*/  LDL.LU R5, [R1+0x444] ;  /* 0x0004440001057983 */ /* 0x000ee80000300800 */
[----:B--2---:R-:W2:Y:S04]  /*57a80*/  LDL.LU R6, [R1+0x448] ;  /* 0x0004480001067983 */ /* 0x004ea80000300800 */
[----:B------:R-:W2:Y:S04]  /*57a90*/  LDL.LU R7, [R1+0x44c] ;  /* 0x00044c0001077983 */ /* 0x000ea80000300800 */
[----:B------:R-:W2:Y:S04]  /*57aa0*/  LDL.LU R24, [R1+0x410] ;  /* 0x0004100001187983 */ /* 0x000ea80000300800 */
[----:B------:R-:W2:Y:S04]  /*57ab0*/  LDL.LU R25, [R1+0x414] ;  /* 0x0004140001197983 */ /* 0x000ea80000300800 */
[----:B------:R-:W2:Y:S04]  /*57ac0*/  LDL.LU R26, [R1+0x418] ;  /* 0x00041800011a7983 */ /* 0x000ea80000300800 */
[----:B------:R-:W2:Y:S04]  /*57ad0*/  LDL.LU R27, [R1+0x41c] ;  /* 0x00041c00011b7983 */ /* 0x000ea80000300800 */
[----:B------:R-:W-:Y:S06]  /*57ae0*/  BAR.SYNC.DEFER_BLOCKING 0x0 ;  /* 0x0000000000007b1d */ /* 0x000fec0000010000 */
[----:B--2---:R-:W-:Y:S04]  /*57af0*/  STL.64 [R1+0x1c70], R26 ;  /* 0x001c701a01007387 */ /* 0x004fe80000100a00 */
[----:B------:R-:W-:Y:S04]  /*57b00*/  STL.64 [R1+0x1c68], R24 ;  /* 0x001c681801007387 */ /* 0x000fe80000100a00 */
[----:B0-----:R-:W2:Y:S04]  /*57b10*/  LDL.LU R12, [R1+0x3f0] ;  /* 0x0003f000010c7983 */ /* 0x001ea80000300800 */
[----:B------:R-:W2:Y:S04]  /*57b20*/  LDL.LU R13, [R1+0x3f4] ;  /* 0x0003f400010d7983 */ /* 0x000ea80000300800 */
[----:B-1----:R-:W2:Y:S04]  /*57b30*/  LDL.LU R14, [R1+0x3f8] ;  /* 0x0003f800010e7983 */ /* 0x002ea80000300800 */
[----:B------:R-:W2:Y:S04]  /*57b40*/  LDL.LU R15, [R1+0x3fc] ;  /* 0x0003fc00010f7983 */ /* 0x000ea80000300800 */
[----:B--2---:R-:W-:Y:S04]  /*57b50*/  STL.64 [R1+0x1c90], R14 ;  /* 0x001c900e01007387 */ /* 0x004fe80000100a00 */
[----:B------:R0:W-:Y:S04]  /*57b60*/  STL.64 [R1+0x1c88], R12 ;  /* 0x001c880c01007387 */ /* 0x0001e80000100a00 */
[----:B----4-:R-:W2:Y:S04]  /*57b70*/  LDL.LU R8, [R1+0x3c0] ;  /* 0x0003c00001087983 */ /* 0x010ea80000300800 */
[----:B------:R-:W2:Y:S04]  /*57b80*/  LDL.LU R9, [R1+0x3c4] ;  /* 0x0003c40001097983 */ /* 0x000ea80000300800 */
[----:B------:R-:W4:Y:S04]  /*57b90*/  LDL.LU R10, [R1+0x3c8] ;  /* 0x0003c800010a7983 */ /* 0x000f280000300800 */
[----:B------:R-:W4:Y:S04]  /*57ba0*/  LDL.LU R11, [R1+0x3cc] ;  /* 0x0003cc00010b7983 */ /* 0x000f280000300800 */
[----:B----4-:R-:W-:Y:S04]  /*57bb0*/  STL.64 [R1+0x1ca0], R10 ;  /* 0x001ca00a01007387 */ /* 0x010fe80000100a00 */
[----:B--2---:R1:W-:Y:S04]  /*57bc0*/  STL.64 [R1+0x1c98], R8 ;  /* 0x001c980801007387 */ /* 0x0043e80000100a00 */
[----:B0-----:R-:W2:Y:S04]  /*57bd0*/  LDL.LU R12, [R1+0x3b0] ;  /* 0x0003b000010c7983 */ /* 0x001ea80000300800 */
[----:B------:R-:W2:Y:S04]  /*57be0*/  LDL.LU R13, [R1+0x3b4] ;  /* 0x0003b400010d7983 */ /* 0x000ea80000300800 */
[----:B------:R-:W2:Y:S04]  /*57bf0*/  LDL.LU R14, [R1+0x3b8] ;  /* 0x0003b800010e7983 */ /* 0x000ea80000300800 */
[----:B------:R-:W2:Y:S04]  /*57c00*/  LDL.LU R15, [R1+0x3bc] ;  /* 0x0003bc00010f7983 */ /* 0x000ea80000300800 */
[----:B-1----:R-:W4:Y:S04]  /*57c10*/  LDL.LU R8, [R1+0x3a0] ;  /* 0x0003a00001087983 */ /* 0x002f280000300800 */
[----:B------:R-:W4:Y:S04]  /*57c20*/  LDL.LU R9, [R1+0x3a4] ;  /* 0x0003a40001097983 */ /* 0x000f280000300800 */
[----:B------:R-:W4:Y:S04]  /*57c30*/  LDL.LU R10, [R1+0x3a8] ;  /* 0x0003a800010a7983 */ /* 0x000f280000300800 */
[----:B------:R-:W4:Y:S04]  /*57c40*/  LDL.LU R11, [R1+0x3ac] ;  /* 0x0003ac00010b7983 */ /* 0x000f280000300800 */
        /* <DEDUP_REMOVED lines=8> */
[----:B------:R-:W-:Y:S04]  /*57cd0*/  STL.64 [R1+0x1c38], R6 ;  /* 0x001c380601007387 */ /* 0x000fe80000100a00 */
[----:B---3--:R0:W-:Y:S04]  /*57ce0*/  STL.64 [R1+0x1c30], R4 ;  /* 0x001c300401007387 */ /* 0x0081e80000100a00 */
[----:B0-----:R-:W3:Y:S04]  /*57cf0*/  LDL.LU R4, [R1+0x430] ;  /* 0x0004300001047983 */ /* 0x001ee80000300800 */
[----:B------:R-:W3:Y:S04]  /*57d00*/  LDL.LU R5, [R1+0x434] ;  /* 0x0004340001057983 */ /* 0x000ee80000300800 */
[----:B------:R-:W2:Y:S04]  /*57d10*/  LDL.LU R6, [R1+0x438] ;  /* 0x0004380001067983 */ /* 0x000ea80000300800 */
[----:B------:R-:W2:Y:S04]  /*57d20*/  LDL.LU R7, [R1+0x43c] ;  /* 0x00043c0001077983 */ /* 0x000ea80000300800 */
[----:B--2---:R-:W-:Y:S04]  /*57d30*/  STL.64 [R1+0x1c48], R6 ;  /* 0x001c480601007387 */ /* 0x004fe80000100a00 */
[----:B---3--:R0:W-:Y:S04]  /*57d40*/  STL.64 [R1+0x1c40], R4 ;  /* 0x001c400401007387 */ /* 0x0081e80000100a00 */
[----:B0-----:R-:W2:Y:S04]  /*57d50*/  LDL.LU R4, [R1+0x420] ;  /* 0x0004200001047983 */ /* 0x001ea80000300800 */
[----:B------:R-:W2:Y:S04]  /*57d60*/  LDL.LU R5, [R1+0x424] ;  /* 0x0004240001057983 */ /* 0x000ea80000300800 */
[----:B------:R-:W3:Y:S04]  /*57d70*/  LDL.LU R6, [R1+0x428] ;  /* 0x0004280001067983 */ /* 0x000ee80000300800 */
[----:B------:R-:W3:Y:S04]  /*57d80*/  LDL.LU R7, [R1+0x42c] ;  /* 0x00042c0001077983 */ /* 0x000ee80000300800 */
[----:B----4-:R-:W-:Y:S04]  /*57d90*/  STS.128 [R0], R8 ;  /* 0x0000000800007388 */ /* 0x010fe80000000c00 */
[----:B---3--:R-:W-:Y:S04]  /*57da0*/  STL.64 [R1+0x1c58], R6 ;  /* 0x001c580601007387 */ /* 0x008fe80000100a00 */
[----:B--2---:R0:W-:Y:S04]  /*57db0*/  STL.64 [R1+0x1c50], R4 ;  /* 0x001c500401007387 */ /* 0x0041e80000100a00 */
        /* <DEDUP_REMOVED lines=8> */
[----:B------:R-:W4:Y:S04]  /*57e40*/  LDL.LU.64 R10, [R1+0x1ca0] ;  /* 0x001ca000010a7983 */ /* 0x000f280000300a00 */
[----:B------:R-:W4:Y:S04]  /*57e50*/  LDL.LU.64 R8, [R1+0x1c98] ;  /* 0x001c980001087983 */ /* 0x000f280000300a00 */
[----:B------:R0:W-:Y:S04]  /*57e60*/  STS.128 [R0+0x80], R12 ;  /* 0x0000800c00007388 */ /* 0x0001e80000000c00 */
[----:B0-----:R-:W2:Y:S04]  /*57e70*/  LDL.LU.64 R14, [R1+0x1c90] ;  /* 0x001c9000010e7983 */ /* 0x001ea80000300a00 */
[----:B------:R-:W2:Y:S04]  /*57e80*/  LDL.LU.64 R12, [R1+0x1c88] ;  /* 0x001c8800010c7983 */ /* 0x000ea80000300a00 */
[----:B------:R-:W-:Y:S04]  /*57e90*/  STS.128 [R0+0x280], R16 ;  /* 0x0002801000007388 */ /* 0x000fe80000000c00 */
[----:B----4-:R0:W-:Y:S04]  /*57ea0*/  STS.128 [R0+0x200], R8 ;  /* 0x0002000800007388 */ /* 0x0101e80000000c00 */
[----:B------:R-:W-:Y:S06]  /*57eb0*/  BAR.SYNC.DEFER_BLOCKING 0x0 ;  /* 0x0000000000007b1d */ /* 0x000fec0000010000 */
[----:B0-----:R-:W4:Y:S04]  /*57ec0*/  LDL.LU R11, [R1+0x1c80] ;  /* 0x001c8000010b7983 */ /* 0x001f280000300800 */
[----:B------:R-:W0:Y:S04]  /*57ed0*/  LDS.128 R16, [R28] ;  /* 0x000000001c107984 */ /* 0x000e280000000c00 */
[----:B0-----:R-:W-:Y:S04]  /*57ee0*/  STL.64 [R1+0x2e0], R16 ;  /* 0x0002e01001007387 */ /* 0x001fe80000100a00 */
[----:B------:R-:W-:Y:S04]  /*57ef0*/  STL.64 [R1+0x2e8], R18 ;  /* 0x0002e81201007387 */ /* 0x000fe80000100a00 */
[----:B----4-:R-:W0:Y:S04]  /*57f00*/  LDS.128 R16, [R11] ;  /* 0x000000000b107984 */ /* 0x010e280000000c00 */
        /* <DEDUP_REMOVED lines=8> */
[----:B0-----:R0:W-:Y:S04]  /*57f90*/  STL.64 [R1+0x350], R16 ;  /* 0x0003501001007387 */ /* 0x0011e80000100a00 */
[----:B------:R1:W-:Y:S04]  /*57fa0*/  STL.64 [R1+0x358], R18 ;  /* 0x0003581201007387 */ /* 0x0003e80000100a00 */
[----:B0-----:R-:W4:Y:S04]  /*57fb0*/  LDL.LU.64 R16, [R1+0x1c78] ;  /* 0x001c780001107983 */ /* 0x001f280000300a00 */
[----:B-1----:R-:W3:Y:S04]  /*57fc0*/  LDL.LU R19, [R1+0x60] ;  /* 0x0000600001137983 */ /* 0x002ee80000300800 */
[----:B------:R-:W3:Y:S04]  /*57fd0*/  LDL.LU.64 R26, [R1+0x1c70] ;  /* 0x001c7000011a7983 */ /* 0x000ee80000300a00 */
[----:B------:R-:W3:Y:S04]  /*57fe0*/  LDL.LU.64 R24, [R1+0x1c68] ;  /* 0x001c680001187983 */ /* 0x000ee80000300a00 */
[----:B--2---:R0:W-:Y:S04]  /*57ff0*/  STS.128 [R0+0x80], R12 ;  /* 0x0000800c00007388 */ /* 0x0041e80000000c00 */
[----:B------:R-:W-:Y:S04]  /*58000*/  STS.128 [R0+0x200], R4 ;  /* 0x0002000400007388 */ /* 0x000fe80000000c00 */
[----:B0-----:R-:W2:Y:S04]  /*58010*/  LDL.LU R12, [R1+0x1c60] ;  /* 0x001c6000010c7983 */ /* 0x001ea80000300800 */
[----:B------:R-:W2:Y:S04]  /*58020*/  LDL R13, [R1+0xd3c] ;  /* 0x000d3c00010d7983 */ /* 0x000ea80000100800 */
[----:B------:R-:W-:Y:S04]  /*58030*/  STL [R1+0x1ba8], R28 ;  /* 0x001ba81c01007387 */ /* 0x000fe80000100800 */
[----:B---3--:R-:W-:Y:S04]  /*58040*/  STS.128 [R0+0x280], R24 ;  /* 0x0002801800007388 */ /* 0x008fe80000000c00 */
[----:B------:R-:W-:Y:S06]  /*58050*/  BAR.SYNC.DEFER_BLOCKING 0x0 ;  /* 0x0000000000007b1d */ /* 0x000fec0000010000 */
[----:B------:R-:W0:Y:S04]  /*58060*/  LDS.128 R24, [R28] ;  /* 0x000000001c187984 */ /* 0x000e280000000c00 */
[----:B------:R-:W1:Y:S04]  /*58070*/  LDS.128 R4, [R11] ;  /* 0x000000000b047984 */ /* 0x000e680000000c00 */
[----:B0-----:R0:W-:Y:S04]  /*58080*/  STL.64 [R1+0x2d0], R24 ;  /* 0x0002d01801007387 */ /* 0x0011e80000100a00 */
[----:B------:R-:W-:Y:S04]  /*58090*/  STL.64 [R1+0x2d8], R26 ;  /* 0x0002d81a01007387 */ /* 0x000fe80000100a00 */
[----:B------:R-:W3:Y:S04]  /*580a0*/  LDL.LU R9, [R1+0xd38] ;  /* 0x000d380001097983 */ /* 0x000ee80000300800 */
[----:B0-----:R-:W2:Y:S04]  /*580b0*/  LDL.LU R24, [R1+0x20] ;  /* 0x0000200001187983 */ /* 0x001ea80000300800 */
[----:B-1----:R-:W-:Y:S04]  /*580c0*/  STL.64 [R1+0x300], R4 ;  /* 0x0003000401007387 */ /* 0x002fe80000100a00 */
        /* <DEDUP_REMOVED lines=10> */
[----:B--2---:R0:W-:Y:S04]  /*58170*/  STS.128 [R0], R4 ;  /* 0x0000000400007388 */ /* 0x0041e80000000c00 */
[----:B0-----:R-:W2:Y:S04]  /*58180*/  LDL.LU.64 R6, [R1+0x1c48] ;  /* 0x001c480001067983 */ /* 0x001ea80000300a00 */
[----:B------:R-:W2:Y:S04]  /*58190*/  LDL.LU.64 R4, [R1+0x1c40] ;  /* 0x001c400001047983 */ /* 0x000ea80000300a00 */
[----:B--2---:R0:W-:Y:S04]  /*581a0*/  STS.128 [R0+0x80], R4 ;  /* 0x0000800400007388 */ /* 0x0041e80000000c00 */
[----:B0-----:R-:W2:Y:S04]  /*581b0*/  LDL.LU.64 R6, [R1+0x1c38] ;  /* 0x001c380001067983 */ /* 0x001ea80000300a00 */
[----:B------:R-:W2:Y:S04]  /*581c0*/  LDL.LU.64 R4, [R1+0x1c30] ;  /* 0x001c300001047983 */ /* 0x000ea80000300a00 */
[----:B------:R-:W-:Y:S01]  /*581d0*/  STS.128 [R0+0x280], R20 ;  /* 0x0002801400007388 */ /* 0x000fe20000000c00 */
[C---:B------:R-:W-:Y:S01]  /*581e0*/  IMAD R8, R13.reuse, c[0x0][0x194], RZ ;  /* 0x000065000d087a24 */ /* 0x040fe200078e02ff */
[----:B------:R-:W-:-:S04]  /*581f0*/  ISETP.GE.AND P5, PT, R13, c[0x0][0x178], PT ;  /* 0x00005e000d007a0c */ /* 0x000fc80003fa6270 */
[C---:B---3--:R-:W-:Y:S01]  /*58200*/  ISETP.LT.AND P5, PT, R9.reuse, c[0x0][0x17c], !P5 ;  /* 0x00005f0009007a0c */ /* 0x048fe20006fa1270 */
[----:B--2---:R0:W-:Y:S04]  /*58210*/  STS.128 [R0+0x200], R4 ;  /* 0x0002000400007388 */ /* 0x0041e80000000c00 */
[----:B0-----:R-:W2:Y:S04]  /*58220*/  LDL.LU R6, [R1+0x1c28] ;  /* 0x001c280001067983 */ /* 0x001ea80000300800 */
[----:B------:R-:W3:Y:S04]  /*58230*/  LDL.LU.64 R4, [R1+0x1c20] ;  /* 0x001c200001047983 */ /* 0x000ee80000300a00 */
[----:B------:R-:W2:Y:S04]  /*58240*/  LDL.LU R27, [R1] ;  /* 0x00000000011b7983 */ /* 0x000ea80000300800 */
[----:B------:R-:W2:Y:S04]  /*58250*/  LDL R28, [R1+0xd40] ;  /* 0x000d4000011c7983 */ /* 0x000ea80000100800 */
[----:B------:R-:W3:Y:S04]  /*58260*/  LDL R15, [R1+0xd44] ;  /* 0x000d4400010f7983 */ /* 0x000ee80000100800 */
[----:B------:R-:W3:Y:S04]  /*58270*/  LDL R7, [R1+0xd48] ;  /* 0x000d480001077983 */ /* 0x000ee80000100800 */
[----:B------:R-:W3:Y:S04]  /*58280*/  LDL.LU R18, [R1+0x70] ;  /* 0x0000700001127983 */ /* 0x000ee80000300800 */
[----:B------:R-:W3:Y:S04]  /*58290*/  LDL.LU R25, [R1+0x30] ;  /* 0x0000300001197983 */ /* 0x000ee80000300800 */
[----:B------:R-:W3:Y:S04]  /*582a0*/  LDL.LU R26, [R1+0x10] ;  /* 0x00001000011a7983 */ /* 0x000ee80000300800 */
[----:B------:R-:W-:Y:S01]  /*582b0*/  BAR.SYNC.DEFER_BLOCKING 0x0 ;  /* 0x0000000000007b1d */ /* 0x000fe20000010000 */
[----:B------:R-:W-:Y:S01]  /*582c0*/  LEA R20, P6, R8, c[0x0][0x170], 0x1 ;  /* 0x00005c0008147a11 */ /* 0x000fe200078c08ff */
[----:B------:R-:W-:-:S02]  /*582d0*/  IMAD R0, R9, c[0x0][0x198], RZ ;  /* 0x0000660009007a24 */ /* 0x000fc400078e02ff */
[----:B------:R-:W-:Y:S01]  /*582e0*/  IMAD.MOV.U32 R22, RZ, RZ, c[0x0][0x194] ;  /* 0x00006500ff167624 */ /* 0x000fe200078e00ff */
[----:B------:R-:W-:-:S03]  /*582f0*/  LEA.HI.X.SX32 R21, R8, c[0x0][0x174], 0x1, P6 ;  /* 0x00005d0008157a11 */ /* 0x000fc600030f0eff */
[----:B------:R-:W-:Y:S02]  /*58300*/  IMAD R8, R22, 0x40, R8 ;  /* 0x0000004016087824 */ /* 0x000fe400078e0208 */
[----:B------:R-:W-:-:S03]  /*58310*/  IMAD.WIDE R2, R0, 0x2, R20 ;  /* 0x0000000200027825 */ /* 0x000fc600078e0214 */
[----:B------:R-:W-:-:S04]  /*58320*/  LEA R10, P6, R8, c[0x0][0x170], 0x1 ;  /* 0x00005c00080a7a11 */ /* 0x000fc800078c08ff */
[----:B------:R-:W-:Y:S01]  /*58330*/  LEA.HI.X.SX32 R11, R8, c[0x0][0x174], 0x1, P6 ;  /* 0x00005d00080b7a11 */ /* 0x000fe200030f0eff */
[----:B------:R0:W-:Y:S01]  /*58340*/  @P5 STG.E.U16 [R2.64], R19 ;  /* 0x0000001302005986 */ /* 0x0001e2000c101506 */
[----:B------:R-:W-:-:S03]  /*58350*/  ISETP.GE.AND P5, PT, R9, c[0x0][0x17c], PT ;  /* 0x00005f0009007a0c */ /* 0x000fc60003fa6270 */
[----:B0-----:R-:W-:Y:S01]  /*58360*/  IMAD.WIDE R2, R0, 0x2, R10 ;  /* 0x0000000200027825 */ /* 0x001fe200078e020a */
[----:B--2---:R-:W-:-:S13]  /*58370*/  ISETP.LT.AND P6, PT, R28, c[0x0][0x178], !P5 ;  /* 0x00005e001c007a0c */ /* 0x004fda0006fc1270 */
[----:B------:R0:W-:Y:S02]  /*58380*/  @P6 STG.E.U16 [R2.64], R24 ;  /* 0x0000001802006986 */ /* 0x0001e4000c101506 */
[----:B0-----:R-:W-:-:S05]  /*58390*/  IMAD R2, R22, 0x40, R8 ;  /* 0x0000004016027824 */ /* 0x001fca00078e0208 */
[----:B------:R-:W-:-:S04]  /*583a0*/  LEA R8, P6, R2, c[0x0][0x170], 0x1 ;  /* 0x00005c0002087a11 */ /* 0x000fc800078c08ff */
[----:B------:R-:W-:Y:S02]  /*583b0*/  LEA.HI.X.SX32 R9, R2, c[0x0][0x174], 0x1, P6 ;  /* 0x00005d0002097a11 */ /* 0x000fe400030f0eff */
[----:B---3--:R-:W-:Y:S01]  /*583c0*/  ISETP.LT.AND P6, PT, R15, c[0x0][0x178], !P5 ;  /* 0x00005e000f007a0c */ /* 0x008fe20006fc1270 */
[----:B------:R-:W-:Y:S02]  /*583d0*/  IMAD R22, R22, 0x40, R2 ;  /* 0x0000004016167824 */ /* 0x000fe400078e0202 */
[----:B------:R-:W-:Y:S01]  /*583e0*/  IMAD.WIDE R2, R0, 0x2, R8 ;  /* 0x0000000200027825 */ /* 0x000fe200078e0208 */
[----:B------:R-:W-:-:S09]  /*583f0*/  ISETP.LT.AND P5, PT, R7, c[0x0][0x178], !P5 ;  /* 0x00005e0007007a0c */ /* 0x000fd20006fa1270 */
[----:B------:R0:W-:Y:S02]  /*58400*/  @P6 STG.E.U16 [R2.64], R27 ;  /* 0x0000001b02006986 */ /* 0x0001e4000c101506 */
[----:B0-----:R-:W-:-:S04]  /*58410*/  LEA R2, P6, R22, c[0x0][0x170], 0x1 ;  /* 0x00005c0016027a11 */ /* 0x001fc800078c08ff */
[----:B------:R-:W-:-:S05]  /*58420*/  LEA.HI.X.SX32 R3, R22, c[0x0][0x174], 0x1, P6 ;  /* 0x00005d0016037a11 */ /* 0x000fca00030f0eff */
[C---:B------:R-:W-:Y:S01]  /*58430*/  IMAD.WIDE R22, R0.reuse, 0x2, R2 ;  /* 0x0000000200167825 */ /* 0x040fe200078e0202 */
[----:B------:R-:W-:-:S04]  /*58440*/  IADD3 R0, R0, c[0x0][0x198], RZ ;  /* 0x0000660000007a10 */ /* 0x000fc80007ffe0ff */
[----:B----4-:R0:W-:Y:S01]  /*58450*/  @P5 STG.E.U16 [R22.64], R16 ;  /* 0x0000001016005986 */ /* 0x0101e2000c101506 */
[----:B------:R-:W-:Y:S02]  /*58460*/  ISETP.LT.AND P5, PT, R13, c[0x0][0x178], !P4 ;  /* 0x00005e000d007a0c */ /* 0x000fe400067a1270 */
[----:B0-----:R-:W-:Y:S01]  /*58470*/  PRMT R16, R19, 0x7632, R16 ;  /* 0x0000763213107816 */ /* 0x001fe20000000010 */
[----:B------:R-:W-:Y:S01]  /*58480*/  IMAD.WIDE R22, R0, 0x2, R20 ;  /* 0x0000000200167825 */ /* 0x000fe200078e0214 */
[----:B------:R-:W2:Y:S09]  /*58490*/  LDL.LU R19, [R1+0x80] ;  /* 0x0000800001137983 */ /* 0x000eb20000300800 */
[----:B------:R0:W-:Y:S01]  /*584a0*/  @P5 STG.E.U16 [R22.64], R16 ;  /* 0x0000001016005986 */ /* 0x0001e2000c101506 */
[----:B------:R-:W-:-:S02]  /*584b0*/  ISETP.LT.AND P5, PT, R28, c[0x0][0x178], !P4 ;  /* 0x00005e001c007a0c */ /* 0x000fc400067a1270 */
[----:B0-----:R-:W-:Y:S01]  /*584c0*/  PRMT R16, R24, 0x7632, R16 ;  /* 0x0000763218107816 */ /* 0x001fe20000000010 */
[----:B------:R-:W-:Y:S01]  /*584d0*/  IMAD.WIDE R22, R0, 0x2, R10 ;  /* 0x0000000200167825 */ /* 0x000fe200078e020a */
[----:B------:R-:W3:Y:S09]  /*584e0*/  LDL.LU R24, [R1+0x50] ;  /* 0x0000500001187983 */ /* 0x000ef20000300800 */
[----:B------:R0:W-:Y:S01]  /*584f0*/  @P5 STG.E.U16 [R22.64], R16 ;  /* 0x0000001016005986 */ /* 0x0001e2000c101506 */
[----:B------:R-:W-:-:S02]  /*58500*/  ISETP.LT.AND P5, PT, R15, c[0x0][0x178], !P4 ;  /* 0x00005e000f007a0c */ /* 0x000fc400067a1270 */
[----:B------:R-:W-:Y:S02]  /*58510*/  ISETP.LT.AND P4, PT, R7, c[0x0][0x178], !P4 ;  /* 0x00005e0007007a0c */ /* 0x000fe40006781270 */
[----:B0-----:R-:W-:Y:S02]  /*58520*/  PRMT R16, R27, 0x7632, R16 ;  /* 0x000076321b107816 */ /* 0x001fe40000000010 */
[----:B------:R-:W3:Y:S01]  /*58530*/  LDL.LU R27, [R1+0x40] ;  /* 0x00004000011b7983 */ /* 0x000ee20000300800 */
[----:B------:R-:W-:-:S06]  /*58540*/  IMAD.WIDE R22, R0, 0x2, R8 ;  /* 0x0000000200167825 */ /* 0x000fcc00078e0208 */
[----:B------:R0:W-:Y:S02]  /*58550*/  @P5 STG.E.U16 [R22.64], R16 ;  /* 0x0000001016005986 */ /* 0x0001e4000c101506 */
[----:B0-----:R-:W-:Y:S01]  /*58560*/  PRMT R16, R16, 0x7632, R16 ;  /* 0x0000763210107816 */ /* 0x001fe20000000010 */
[C---:B------:R-:W-:Y:S01]  /*58570*/  IMAD.WIDE R22, R0.reuse, 0x2, R2 ;  /* 0x0000000200167825 */ /* 0x040fe200078e0202 */
[----:B------:R-:W-:-:S04]  /*58580*/  IADD3 R0, R0, c[0x0][0x198], RZ ;  /* 0x0000660000007a10 */ /* 0x000fc80007ffe0ff */
[----:B------:R0:W-:Y:S01]  /*58590*/  @P4 STG.E.U16 [R22.64], R16 ;  /* 0x0000001016004986 */ /* 0x0001e2000c101506 */
[----:B------:R-:W-:Y:S02]  /*585a0*/  ISETP.LT.AND P4, PT, R13, c[0x0][0x178], !P3 ;  /* 0x00005e000d007a0c */ /* 0x000fe40005f81270 */
[----:B------:R-:W-:Y:S01]  /*585b0*/  ISETP.LT.AND P5, PT, R28, c[0x0][0x178], !P3 ;  /* 0x00005e001c007a0c */ /* 0x000fe20005fa1270 */
[----:B0-----:R-:W-:-:S10]  /*585c0*/  IMAD.WIDE R22, R0, 0x2, R20 ;  /* 0x0000000200167825 */ /* 0x001fd400078e0214 */
[----:B------:R0:W-:Y:S01]  /*585d0*/  @P4 STG.E.U16 [R22.64], R18 ;  /* 0x0000001216004986 */ /* 0x0001e2000c101506 */
[----:B------:R-:W-:Y:S02]  /*585e0*/  ISETP.LT.AND P4, PT, R15, c[0x0][0x178], !P3 ;  /* 0x00005e000f007a0c */ /* 0x000fe40005f81270 */
[----:B------:R-:W-:Y:S01]  /*585f0*/  ISETP.LT.AND P3, PT, R7, c[0x0][0x178], !P3 ;  /* 0x00005e0007007a0c */ /* 0x000fe20005f61270 */
[----:B0-----:R-:W-:-:S05]  /*58600*/  IMAD.WIDE R22, R0, 0x2, R10 ;  /* 0x0000000200167825 */ /* 0x001fca00078e020a */
[----:B------:R0:W-:Y:S02]  /*58610*/  @P5 STG.E.U16 [R22.64], R25 ;  /* 0x0000001916005986 */ /* 0x0001e4000c101506 */
[----:B0-----:R-:W-:-:S05]  /*58620*/  IMAD.WIDE R22, R0, 0x2, R8 ;  /* 0x0000000200167825 */ /* 0x001fca00078e0208 */
[----:B------:R0:W-:Y:S02]  /*58630*/  @P4 STG.E.U16 [R22.64], R26 ;  /* 0x0000001a16004986 */ /* 0x0001e4000c101506 */
[C---:B0-----:R-:W-:Y:S01]  /*58640*/  IMAD.WIDE R22, R0.reuse, 0x2, R2 ;  /* 0x0000000200167825 */ /* 0x041fe200078e0202 */
[----:B------:R-:W-:-:S04]  /*58650*/  IADD3 R0, R0, c[0x0][0x198], RZ ;  /* 0x0000660000007a10 */ /* 0x000fc80007ffe0ff */
[----:B------:R0:W-:Y:S01]  /*58660*/  @P3 STG.E.U16 [R22.64], R12 ;  /* 0x0000000c16003986 */ /* 0x0001e2000c101506 */
[----:B------:R-:W-:Y:S02]  /*58670*/  ISETP.LT.AND P3, PT, R13, c[0x0][0x178], !P2 ;  /* 0x00005e000d007a0c */ /* 0x000fe40005761270 */
[----:B0-----:R-:W-:Y:S02]  /*58680*/  PRMT R12, R18, 0x7632, R12 ;  /* 0x00007632120c7816 */ /* 0x001fe4000000000c */
[----:B------:R-:W4:Y:S01]  /*58690*/  LDL.LU R18, [R1+0x196c] ;  /* 0x00196c0001127983 */ /* 0x000f220000300800 */
[----:B------:R-:W-:-:S03]  /*586a0*/  IMAD.WIDE R22, R0, 0x2, R20 ;  /* 0x0000000200167825 */ /* 0x000fc600078e0214 */
[----:B------:R-:W4:Y:S05]  /*586b0*/  LDL.LU R16, [R1+0x1970] ;  /* 0x0019700001107983 */ /* 0x000f2a0000300800 */
[----:B------:R0:W-:Y:S01]  /*586c0*/  @P3 STG.E.U16 [R22.64], R12 ;  /* 0x0000000c16003986 */ /* 0x0001e2000c101506 */
[----:B------:R-:W-:Y:S02]  /*586d0*/  ISETP.LT.AND P3, PT, R28, c[0x0][0x178], !P2 ;  /* 0x00005e001c007a0c */ /* 0x000fe40005761270 */
[----:B0-----:R-:W-:Y:S01]  /*586e0*/  PRMT R12, R25, 0x7632, R12 ;  /* 0x00007632190c7816 */ /* 0x001fe2000000000c */
[----:B------:R-:W-:Y:S01]  /*586f0*/  IMAD.WIDE R22, R0, 0x2, R10 ;  /* 0x0000000200167825 */ /* 0x000fe200078e020a */
[----:B------:R-:W4:Y:S09]  /*58700*/  LDL.LU R25, [R1+0x200] ;  /* 0x0002000001197983 */ /* 0x000f320000300800 */
[----:B------:R0:W-:Y:S02]  /*58710*/  @P3 STG.E.U16 [R22.64], R12 ;  /* 0x0000000c16003986 */ /* 0x0001e4000c101506 */
[----:B0-----:R-:W-:-:S02]  /*58720*/  PRMT R12, R26, 0x7632, R12 ;  /* 0x000076321a0c7816 */ /* 0x001fc4000000000c */
[----:B------:R-:W4:Y:S04]  /*58730*/  LDL.LU R26, [R1+0x1e0] ;  /* 0x0001e000011a7983 */ /* 0x000f280000300800 */
[----:B------:R-:W4:Y:S01]  /*58740*/  LDL.LU R14, [R1+0x1974] ;  /* 0x00197400010e7983 */ /* 0x000f220000300800 */
[----:B------:R-:W-:Y:S02]  /*58750*/  ISETP.LT.AND P3, PT, R15, c[0x0][0x178], !P2 ;  /* 0x00005e000f007a0c */ /* 0x000fe40005761270 */
[----:B------:R-:W-:Y:S01]  /*58760*/  ISETP.LT.AND P2, PT, R7, c[0x0][0x178], !P2 ;  /* 0x00005e0007007a0c */ /* 0x000fe20005741270 */
[----:B------:R-:W-:-:S10]  /*58770*/  IMAD.WIDE R22, R0, 0x2, R8 ;  /* 0x0000000200167825 */ /* 0x000fd400078e0208 */
        /* <DEDUP_REMOVED lines=8> */
[----:B--2---:R0:W-:Y:S01]  /*58800*/  @P2 STG.E.U16 [R22.64], R19 ;  /* 0x0000001316002986 */ /* 0x0041e2000c101506 */
[----:B------:R-:W-:Y:S02]  /*58810*/  ISETP.LT.AND P2, PT, R15, c[0x0][0x178], !P1 ;  /* 0x00005e000f007a0c */ /* 0x000fe40004f41270 */
[----:B------:R-:W-:Y:S01]  /*58820*/  ISETP.LT.AND P1, PT, R7, c[0x0][0x178], !P1 ;  /* 0x00005e0007007a0c */ /* 0x000fe20004f21270 */
[----:B0-----:R-:W-:-:S05]  /*58830*/  IMAD.WIDE R22, R0, 0x2, R10 ;  /* 0x0000000200167825 */ /* 0x001fca00078e020a */
[----:B---3--:R0:W-:Y:S02]  /*58840*/  @P3 STG.E.U16 [R22.64], R24 ;  /* 0x0000001816003986 */ /* 0x0081e4000c101506 */
[----:B0-----:R-:W-:-:S05]  /*58850*/  IMAD.WIDE R22, R0, 0x2, R8 ;  /* 0x0000000200167825 */ /* 0x001fca00078e0208 */
[----:B------:R0:W-:Y:S02]  /*58860*/  @P2 STG.E.U16 [R22.64], R27 ;  /* 0x0000001b16002986 */ /* 0x0001e4000c101506 */
[C---:B0-----:R-:W-:Y:S01]  /*58870*/  IMAD.WIDE R22, R0.reuse, 0x2, R2 ;  /* 0x0000000200167825 */ /* 0x041fe200078e0202 */
[----:B------:R-:W-:-:S04]  /*58880*/  IADD3 R0, R0, c[0x0][0x198], RZ ;  /* 0x0000660000007a10 */ /* 0x000fc80007ffe0ff */
[----:B------:R0:W-:Y:S01]  /*58890*/  @P1 STG.E.U16 [R22.64], R4 ;  /* 0x0000000416001986 */ /* 0x0001e2000c101506 */
[----:B------:R-:W-:Y:S02]  /*588a0*/  ISETP.LT.AND P1, PT, R13, c[0x0][0x178], !P0 ;  /* 0x00005e000d007a0c */ /* 0x000fe40004721270 */
[----:B0-----:R-:W-:Y:S01]  /*588b0*/  PRMT R4, R19, 0x7632, R4 ;  /* 0x0000763213047816 */ /* 0x001fe20000000004 */
[----:B------:R-:W-:-:S10]  /*588c0*/  IMAD.WIDE R22, R0, 0x2, R20 ;  /* 0x0000000200167825 */ /* 0x000fd400078e0214 */
[----:B------:R0:W-:Y:S01]  /*588d0*/  @P1 STG.E.U16 [R22.64], R4 ;  /* 0x0000000416001986 */ /* 0x0001e2000c101506 */
[----:B------:R-:W-:Y:S02]  /*588e0*/  ISETP.LT.AND P1, PT, R28, c[0x0][0x178], !P0 ;  /* 0x00005e001c007a0c */ /* 0x000fe40004721270 */
[----:B0-----:R-:W-:Y:S01]  /*588f0*/  PRMT R4, R24, 0x7632, R4 ;  /* 0x0000763218047816 */ /* 0x001fe20000000004 */
[----:B------:R-:W-:-:S10]  /*58900*/  IMAD.WIDE R22, R0, 0x2, R10 ;  /* 0x0000000200167825 */ /* 0x000fd400078e020a */
[----:B------:R0:W-:Y:S01]  /*58910*/  @P1 STG.E.U16 [R22.64], R4 ;  /* 0x0000000416001986 */ /* 0x0001e2000c101506 */
[----:B------:R-:W-:Y:S02]  /*58920*/  ISETP.LT.AND P1, PT, R15, c[0x0][0x178], !P0 ;  /* 0x00005e000f007a0c */ /* 0x000fe40004721270 */
[----:B------:R-:W-:Y:S02]  /*58930*/  ISETP.LT.AND P0, PT, R7, c[0x0][0x178], !P0 ;  /* 0x00005e0007007a0c */ /* 0x000fe40004701270 */
[----:B0-----:R-:W-:Y:S01]  /*58940*/  PRMT R4, R27, 0x7632, R4 ;  /* 0x000076321b047816 */ /* 0x001fe20000000004 */
[----:B------:R-:W-:Y:S01]  /*58950*/  IMAD.WIDE R22, R0, 0x2, R8 ;  /* 0x0000000200167825 */ /* 0x000fe200078e0208 */
[----:B------:R-:W2:Y:S07]  /*58960*/  LDL.LU R27, [R1+0x64] ;  /* 0x00006400011b7983 */ /* 0x000eae0000300800 */
[----:B------:R0:W-:Y:S02]  /*58970*/  @P1 STG.E.U16 [R22.64], R4 ;  /* 0x0000000416001986 */ /* 0x0001e4000c101506 */
[----:B0-----:R-:W-:Y:S01]  /*58980*/  PRMT R4, R4, 0x7632, R4 ;  /* 0x0000763204047816 */ /* 0x001fe20000000004 */
[----:B------:R-:W-:-:S05]  /*58990*/  IMAD.WIDE R22, R0, 0x2, R2 ;  /* 0x0000000200167825 */ /* 0x000fca00078e0202 */
[----:B------:R0:W-:Y:S01]  /*589a0*/  @P0 STG.E.U16 [R22.64], R4 ;  /* 0x0000000416000986 */ /* 0x0001e2000c101506 */
[----:B------:R-:W-:Y:S02]  /*589b0*/  IADD3 R0, R0, c[0x0][0x198], RZ ;  /* 0x0000660000007a10 */ /* 0x000fe40007ffe0ff */
[----:B----4-:R-:W-:-:S03]  /*589c0*/  ISETP.GE.AND P0, PT, R18, c[0x0][0x17c], PT ;  /* 0x00005f0012007a0c */ /* 0x010fc60003f06270 */
[----:B0-----:R-:W-:Y:S01]  /*589d0*/  IMAD.WIDE R22, R0, 0x2, R20 ;  /* 0x0000000200167825 */ /* 0x001fe200078e0214 */
[----:B------:R-:W3:Y:S01]  /*589e0*/  LDL.LU R18, [R1+0x1978] ;  /* 0x0019780001127983 */ /* 0x000ee20000300800 */
[----:B------:R-:W-:Y:S02]  /*589f0*/  ISETP.LT.AND P1, PT, R13, c[0x0][0x178], !P0 ;  /* 0x00005e000d007a0c */ /* 0x000fe40004721270 */
[----:B------:R-:W-:Y:S02]  /*58a00*/  ISETP.LT.AND P2, PT, R28, c[0x0][0x178], !P0 ;  /* 0x00005e001c007a0c */ /* 0x000fe40004741270 */
[----:B------:R-:W-:-:S09]  /*58a10*/  ISETP.LT.AND P3, PT, R15, c[0x0][0x178], !P0 ;  /* 0x00005e000f007a0c */ /* 0x000fd20004761270 */
[----:B------:R0:W-:Y:S01]  /*58a20*/  @P1 STG.E.U16 [R22.64], R25 ;  /* 0x0000001916001986 */ /* 0x0001e2000c101506 */
[----:B------:R-:W-:Y:S01]  /*58a30*/  ISETP.LT.AND P1, PT, R7, c[0x0][0x178], !P0 ;  /* 0x00005e0007007a0c */ /* 0x000fe20004721270 */
[----:B0-----:R-:W-:-:S05]  /*58a40*/  IMAD.WIDE R22, R0, 0x2, R10 ;  /* 0x0000000200167825 */ /* 0x001fca00078e020a */
[----:B------:R0:W-:Y:S01]  /*58a50*/  @P2 STG.E.U16 [R22.64], R26 ;  /* 0x0000001a16002986 */ /* 0x0001e2000c101506 */
[----:B------:R-:W-:Y:S02]  /*58a60*/  ISETP.GE.AND P0, PT, R16, c[0x0][0x17c], PT ;  /* 0x00005f0010007a0c */ /* 0x000fe40003f06270 */
[----:B------:R-:W-:Y:S01]  /*58a70*/  PRMT R4, R25, 0x7632, R4 ;  /* 0x0000763219047816 */ /* 0x000fe20000000004 */
[----:B------:R-:W4:Y:S01]  /*58a80*/  LDL.LU R16, [R1+0x4] ;  /* 0x0000040001107983 */ /* 0x000f220000300800 */
[----:B0-----:R-:W-:-:S05]  /*58a90*/  IMAD.WIDE R22, R0, 0x2, R8 ;  /* 0x0000000200167825 */ /* 0x001fca00078e0208 */
[----:B------:R0:W-:Y:S02]  /*58aa0*/  @P3 STG.E.U16 [R22.64], R29 ;  /* 0x0000001d16003986 */ /* 0x0001e4000c101506 */
[C---:B0-----:R-:W-:Y:S01]  /*58ab0*/  IMAD.WIDE R22, R0.reuse, 0x2, R2 ;  /* 0x0000000200167825 */ /* 0x041fe200078e0202 */
[----:B------:R-:W-:-:S04]  /*58ac0*/  IADD3 R0, R0, c[0x0][0x198], RZ ;  /* 0x0000660000007a10 */ /* 0x000fc80007ffe0ff */
[----:B------:R0:W-:Y:S01]  /*58ad0*/  @P1 STG.E.U16 [R22.64], R6 ;  /* 0x0000000616001986 */ /* 0x0001e2000c101506 */
[----:B------:R-:W-:Y:S01]  /*58ae0*/  ISETP.LT.AND P1, PT, R13, c[0x0][0x178], !P0 ;  /* 0x00005e000d007a0c */ /* 0x000fe20004721270 */
[----:B0-----:R-:W-:-:S12]  /*58af0*/  IMAD.WIDE R22, R0, 0x2, R20 ;  /* 0x0000000200167825 */ /* 0x001fd800078e0214 */
[----:B------:R0:W-:Y:S01]  /*58b00*/  @P1 STG.E.U16 [R22.64], R4 ;  /* 0x0000000416001986 */ /* 0x0001e2000c101506 */
[----:B------:R-:W-:Y:S02]  /*58b10*/  ISETP.LT.AND P1, PT, R28, c[0x0][0x178], !P0 ;  /* 0x00005e001c007a0c */ /* 0x000fe40004721270 */
[----:B------:R-:W-:Y:S02]  /*58b20*/  ISETP.GE.AND P2, PT, R14, c[0x0][0x17c], PT ;  /* 0x00005f000e007a0c */ /* 0x000fe40003f46270 */
[----:B------:R-:W3:Y:S01]  /*58b30*/  LDL.LU R14, [R1+0x197c] ;  /* 0x00197c00010e7983 */ /* 0x000ee20000300800 */
[----:B0-----:R-:W-:Y:S01]  /*58b40*/  PRMT R4, R26, 0x7632, R4 ;  /* 0x000076321a047816 */ /* 0x001fe20000000004 */
[----:B------:R-:W-:-:S07]  /*58b50*/  IMAD.WIDE R22, R0, 0x2, R10 ;  /* 0x0000000200167825 */ /* 0x000fce00078e020a */
[----:B------:R0:W-:Y:S02]  /*58b60*/  @P1 STG.E.U16 [R22.64], R4 ;  /* 0x0000000416001986 */ /* 0x0001e4000c101506 */
[----:B0-----:R-:W-:Y:S02]  /*58b70*/  PRMT R4, R29, 0x7632, R4 ;  /* 0x000076321d047816 */ /* 0x001fe40000000004 */
[----:B------:R-:W4:Y:S01]  /*58b80*/  LDL.LU R29, [R1+0x1c1c] ;  /* 0x001c1c00011d7983 */ /* 0x000f220000300800 */
[----:B------:R-:W-:Y:S02]  /*58b90*/  ISETP.LT.AND P1, PT, R15, c[0x0][0x178], !P0 ;  /* 0x00005e000f007a0c */ /* 0x000fe40004721270 */
[----:B------:R-:W-:Y:S01]  /*58ba0*/  ISETP.LT.AND P0, PT, R7, c[0x0][0x178], !P0 ;  /* 0x00005e0007007a0c */ /* 0x000fe20004701270 */
[----:B------:R-:W-:Y:S01]  /*58bb0*/  IMAD.WIDE R22, R0, 0x2, R8 ;  /* 0x0000000200167825 */ /* 0x000fe200078e0208 */
[----:B------:R-:W-:Y:S02]  /*58bc0*/  ISETP.LT.AND P5, PT, R13, c[0x0][0x178], !P2 ;  /* 0x00005e000d007a0c */ /* 0x000fe400057a1270 */
[----:B------:R-:W-:-:S02]  /*58bd0*/  ISETP.LT.AND P3, PT, R28, c[0x0][0x178], !P2 ;  /* 0x00005e001c007a0c */ /* 0x000fc40005761270 */
[----:B------:R-:W-:Y:S02]  /*58be0*/  PRMT R12, R6, 0x7632, R12 ;  /* 0x00007632060c7816 */ /* 0x000fe4000000000c */
[----:B------:R-:W4:Y:S04]  /*58bf0*/  LDL.LU R6, [R1+0x1980] ;  /* 0x0019800001067983 */ /* 0x000f280000300800 */
[----:B------:R0:W-:Y:S02]  /*58c00*/  @P1 STG.E.U16 [R22.64], R4 ;  /* 0x0000000416001986 */ /* 0x0001e4000c101506 */
[C---:B0-----:R-:W-:Y:S01]  /*58c10*/  IMAD.WIDE R22, R0.reuse, 0x2, R2 ;  /* 0x0000000200167825 */ /* 0x041fe200078e0202 */
[----:B------:R-:W-:-:S04]  /*58c20*/  IADD3 R4, R0, c[0x0][0x198], RZ ;  /* 0x0000660000047a10 */ /* 0x000fc80007ffe0ff */
[----:B------:R0:W-:Y:S01]  /*58c30*/  @P0 STG.E.U16 [R22.64], R12 ;  /* 0x0000000c16000986 */ /* 0x0001e2000c101506 */
[C---:B------:R-:W-:Y:S01]  /*58c40*/  IMAD.WIDE R24, R4.reuse, 0x2, R10 ;  /* 0x0000000204187825 */ /* 0x040fe200078e020a */
[----:B------:R-:W-:-:S03]  /*58c50*/  IADD3 R0, R4, c[0x0][0x198], RZ ;  /* 0x0000660004007a10 */ /* 0x000fc60007ffe0ff */
[----:B0-----:R-:W-:-:S05]  /*58c60*/  IMAD.WIDE R22, R4, 0x2, R20 ;  /* 0x0000000204167825 */ /* 0x001fca00078e0214 */
[----:B--2---:R0:W-:Y:S02]  /*58c70*/  @P5 STG.E.U16 [R22.64], R27 ;  /* 0x0000001b16005986 */ /* 0x0041e4000c101506 */
[----:B0-----:R-:W-:Y:S01]  /*58c80*/  IMAD.WIDE R22, R4, 0x2, R8 ;  /* 0x0000000204167825 */ /* 0x001fe200078e0208 */
[----:B---3--:R-:W-:Y:S02]  /*58c90*/  ISETP.GE.AND P0, PT, R14, c[0x0][0x17c], PT ;  /* 0x00005f000e007a0c */ /* 0x008fe40003f06270 */
[----:B------:R-:W2:Y:S04]  /*58ca0*/  LDL.LU R14, [R1+0x74] ;  /* 0x00007400010e7983 */ /* 0x000ea80000300800 */
[----:B------:R-:W3:Y:S04]  /*58cb0*/  LDL.LU R19, [R1+0x34] ;  /* 0x0000340001137983 */ /* 0x000ee80000300800 */
[----:B----4-:R0:W-:Y:S02]  /*58cc0*/  @P3 STG.E.U16 [R24.64], R29 ;  /* 0x0000001d18003986 */ /* 0x0101e4000c101506 */
[----:B0-----:R-:W-:Y:S01]  /*58cd0*/  IMAD.WIDE R24, R4, 0x2, R2 ;  /* 0x0000000204187825 */ /* 0x001fe200078e0202 */
[----:B------:R-:W-:-:S02]  /*58ce0*/  PRMT R4, R29, 0x7632, R4 ;  /* 0x000076321d047816 */ /* 0x000fc40000000004 */
[----:B------:R-:W4:Y:S01]  /*58cf0*/  LDL.LU R29, [R1+0x1c18] ;  /* 0x001c1800011d7983 */ /* 0x000f220000300800 */
[----:B------:R-:W-:Y:S02]  /*58d00*/  ISETP.GE.AND P1, PT, R18, c[0x0][0x17c], PT ;  /* 0x00005f0012007a0c */ /* 0x000fe40003f26270 */
[----:B------:R-:W-:Y:S02]  /*58d10*/  ISETP.LT.AND P4, PT, R15, c[0x0][0x178], !P2 ;  /* 0x00005e000f007a0c */ /* 0x000fe40005781270 */
[----:B------:R-:W-:Y:S02]  /*58d20*/  ISETP.LT.AND P2, PT, R7, c[0x0][0x178], !P2 ;  /* 0x00005e0007007a0c */ /* 0x000fe40005741270 */
[----:B------:R-:W-:Y:S02]  /*58d30*/  ISETP.LT.AND P5, PT, R13, c[0x0][0x178], !P1 ;  /* 0x00005e000d007a0c */ /* 0x000fe40004fa1270 */
[----:B------:R-:W-:Y:S01]  /*58d40*/  PRMT R12, R27, 0x7632, R12 ;  /* 0x000076321b0c7816 */ /* 0x000fe2000000000c */
[----:B------:R-:W-:Y:S01]  /*58d50*/  IMAD.WIDE R26, R0, 0x2, R20 ;  /* 0x00000002001a7825 */ /* 0x000fe200078e0214 */
[----:B------:R-:W-:-:S02]  /*58d60*/  ISETP.LT.AND P3, PT, R28, c[0x0][0x178], !P1 ;  /* 0x00005e001c007a0c */ /* 0x000fc40004f61270 */
[----:B------:R-:W-:Y:S02]  /*58d70*/  ISETP.GE.AND P6, PT, R6, c[0x0][0x17c], PT ;  /* 0x00005f0006007a0c */ /* 0x000fe40003fc6270 */
[----:B------:R-:W2:Y:S04]  /*58d80*/  LDL.LU R6, [R1+0x1988] ;  /* 0x0019880001067983 */ /* 0x000ea80000300800 */
[----:B------:R0:W-:Y:S04]  /*58d90*/  @P4 STG.E.U16 [R22.64], R16 ;  /* 0x0000001016004986 */ /* 0x0001e8000c101506 */
[----:B------:R-:W-:Y:S01]  /*58da0*/  @P2 STG.E.U16 [R24.64], R17 ;  /* 0x0000001118002986 */ /* 0x000fe2000c101506 */
[----:B------:R-:W-:-:S03]  /*58db0*/  ISETP.LT.AND P2, PT, R15, c[0x0][0x178], !P1 ;  /* 0x00005e000f007a0c */ /* 0x000fc60004f41270 */
[----:B------:R-:W2:Y:S04]  /*58dc0*/  LDL.LU R18, [R1+0x14] ;  /* 0x0000140001127983 */ /* 0x000ea80000300800 */
[----:B------:R1:W-:Y:S01]  /*58dd0*/  @P5 STG.E.U16 [R26.64], R12 ;  /* 0x0000000c1a005986 */ /* 0x0003e2000c101506 */
[----:B------:R-:W-:Y:S01]  /*58de0*/  ISETP.LT.AND P1, PT, R7, c[0x0][0x178], !P1 ;  /* 0x00005e0007007a0c */ /* 0x000fe20004f21270 */
[----:B0-----:R-:W-:Y:S02]  /*58df0*/  IMAD.WIDE R22, R0, 0x2, R10 ;  /* 0x0000000200167825 */ /* 0x001fe400078e020a */
[----:B-1----:R-:W3:Y:S01]  /*58e00*/  LDL.LU R27, [R1+0x1984] ;  /* 0x00198400011b7983 */ /* 0x002ee20000300800 */
[----:B------:R-:W-:-:S03]  /*58e10*/  PRMT R12, R17, 0x7632, R12 ;  /* 0x00007632110c7816 */ /* 0x000fc6000000000c */
[----:B------:R0:W-:Y:S01]  /*58e20*/  @P3 STG.E.U16 [R22.64], R4 ;  /* 0x0000000416003986 */ /* 0x0001e2000c101506 */
[----:B------:R-:W-:Y:S01]  /*58e30*/  ISETP.LT.AND P4, PT, R13, c[0x0][0x178], !P0 ;  /* 0x00005e000d007a0c */ /* 0x000fe20004781270 */
[----:B0-----:R-:W-:Y:S01]  /*58e40*/  IMAD.WIDE R22, R0, 0x2, R2 ;  /* 0x0000000200167825 */ /* 0x001fe200078e0202 */
[----:B----4-:R-:W-:-:S03]  /*58e50*/  PRMT R29, R16, 0x7632, R29 ;  /* 0x00007632101d7816 */ /* 0x010fc6000000001d */
[----:B------:R-:W-:-:S05]  /*58e60*/  IMAD.WIDE R16, R0, 0x2, R8 ;  /* 0x0000000200107825 */ /* 0x000fca00078e0208 */
[----:B------:R0:W-:Y:S04]  /*58e70*/  @P2 STG.E.U16 [R16.64], R29 ;  /* 0x0000001d10002986 */ /* 0x0001e8000c101506 */
[----:B------:R1:W-:Y:S01]  /*58e80*/  @P1 STG.E.U16 [R22.64], R12 ;  /* 0x0000000c16001986 */ /* 0x0003e2000c101506 */
[----:B------:R-:W-:-:S03]  /*58e90*/  ISETP.LT.AND P1, PT, R13, c[0x0][0x178], !P6 ;  /* 0x00005e000d007a0c */ /* 0x000fc60007721270 */
[----:B------:R-:W4:Y:S01]  /*58ea0*/  LDL.LU R13, [R1+0x1c14] ;  /* 0x001c1400010d7983 */ /* 0x000f220000300800 */
[----:B------:R-:W-:Y:S02]  /*58eb0*/  ISETP.LT.AND P3, PT, R28, c[0x0][0x178], !P0 ;  /* 0x00005e001c007a0c */ /* 0x000fe40004761270 */
[----:B------:R-:W-:-:S05]  /*58ec0*/  IADD3 R4, R0, c[0x0][0x198], RZ ;  /* 0x0000660000047a10 */ /* 0x000fca0007ffe0ff */
[----:B------:R-:W-:-:S05]  /*58ed0*/  IMAD.WIDE R24, R4, 0x2, R20 ;  /* 0x0000000204187825 */ /* 0x000fca00078e0214 */
[----:B--2---:R2:W-:Y:S01]  /*58ee0*/  @P4 STG.E.U16 [R24.64], R14 ;  /* 0x0000000e18004986 */ /* 0x0045e2000c101506 */
[----:B------:R-:W-:Y:S02]  /*58ef0*/  ISETP.LT.AND P4, PT, R15, c[0x0][0x178], !P0 ;  /* 0x00005e000f007a0c */ /* 0x000fe40004781270 */
[----:B------:R-:W-:Y:S02]  /*58f00*/  ISETP.LT.AND P0, PT, R7, c[0x0][0x178], !P0 ;  /* 0x00005e0007007a0c */ /* 0x000fe40004701270 */
[C---:B------:R-:W-:Y:S02]  /*58f10*/  IADD3 R0, R4.reuse, c[0x0][0x198], RZ ;  /* 0x0000660004007a10 */ /* 0x040fe40007ffe0ff */
[----:B---3--:R-:W-:Y:S01]  /*58f20*/  ISETP.GE.AND P5, PT, R27, c[0x0][0x17c], PT ;  /* 0x00005f001b007a0c */ /* 0x008fe20003fa6270 */
[----:B------:R-:W-:-:S05]  /*58f30*/  IMAD.WIDE R26, R4, 0x2, R10 ;  /* 0x00000002041a7825 */ /* 0x000fca00078e020a */
[----:B------:R3:W-:Y:S01]  /*58f40*/  @P3 STG.E.U16 [R26.64], R19 ;  /* 0x000000131a003986 */ /* 0x0007e2000c101506 */
[----:B------:R-:W-:Y:S01]  /*58f50*/  ISETP.LT.AND P3, PT, R28, c[0x0][0x178], !P6 ;  /* 0x00005e001c007a0c */ /* 0x000fe20007761270 */
[----:B0-----:R-:W-:Y:S01]  /*58f60*/  IMAD.WIDE R16, R4, 0x2, R8 ;  /* 0x0000000204107825 */ /* 0x001fe200078e0208 */
[----:B------:R-:W-:Y:S02]  /*58f70*/  PRMT R29, R14, 0x7632, R29 ;  /* 0x000076320e1d7816 */ /* 0x000fe4000000001d */
[----:B-1----:R-:W-:Y:S01]  /*58f80*/  PRMT R12, R19, 0x7632, R12 ;  /* 0x00007632130c7816 */ /* 0x002fe2000000000c */
[----:B------:R-:W-:Y:S01]  /*58f90*/  IMAD.WIDE R22, R4, 0x2, R2 ;  /* 0x0000000204167825 */ /* 0x000fe200078e0202 */
[----:B--2---:R-:W2:Y:S03]  /*58fa0*/  LDL.LU R14, [R1+0x198c] ;  /* 0x00198c00010e7983 */ /* 0x004ea60000300800 */
[----:B------:R-:W-:Y:S01]  /*58fb0*/  IMAD.WIDE R24, R0, 0x2, R20 ;  /* 0x0000000200187825 */ /* 0x000fe200078e0214 */
[----:B------:R-:W-:Y:S01]  /*58fc0*/  ISETP.GE.AND P2, PT, R6, c[0x0][0x17c], PT ;  /* 0x00005f0006007a0c */ /* 0x000fe20003f46270 */
[----:B---3--:R-:W3:Y:S02]  /*58fd0*/  LDL.LU R19, [R1+0x84] ;  /* 0x0000840001137983 */ /* 0x008ee40000300800 */
[----:B------:R-:W-:-:S02]  /*58fe0*/  IMAD.WIDE R26, R0, 0x2, R10 ;  /* 0x00000002001a7825 */ /* 0x000fc400078e020a */
[----:B------:R-:W-:Y:S04]  /*58ff0*/  @P4 STG.E.U16 [R16.64], R18 ;  /* 0x0000001210004986 */ /* 0x000fe8000c101506 */
[----:B------:R-:W3:Y:S04]  /*59000*/  LDL.LU R6, [R1+0x44] ;  /* 0x0000440001067983 */ /* 0x000ee80000300800 */
[----:B------:R-:W-:Y:S04]  /*59010*/  STL [R1+0x1c10], R25 ;  /* 0x001c101901007387 */ /* 0x000fe80000100800 */
[----:B----4-:R-:W-:Y:S04]  /*59020*/  @P0 STG.E.U16 [R22.64], R13 ;  /* 0x0000000d16000986 */ /* 0x010fe8000c101506 */
[----:B------:R0:W-:Y:S04]  /*59030*/  @P1 STG.E.U16 [R24.64], R29 ;  /* 0x0000001d18001986 */ /* 0x0001e8000c101506 */
[----:B------:R1:W-:Y:S04]  /*59040*/  @P3 STG.E.U16 [R26.64], R12 ;  /* 0x0000000c1a003986 */ /* 0x0003e8000c101506 */
[----:B0-----:R-:W4:Y:S04]  /*59050*/  LDL.LU R25, [R1+0x54] ;  /* 0x0000540001197983 */ /* 0x001f280000300800 */
[----:B-1----:R-:W4:Y:S04]  /*59060*/  LDL R27, [R1+0xd3c] ;  /* 0x000d3c00011b7983 */ /* 0x002f280000100800 */
[----:B------:R-:W4:Y:S01]  /*59070*/  LDL R29, [R1+0xd40] ;  /* 0x000d4000011d7983 */ /* 0x000f220000100800 */
[----:B------:R-:W-:-:S03]  /*59080*/  PRMT R22, R18, 0x7632, R22 ;  /* 0x0000763212167816 */ /* 0x000fc60000000016 */
[----:B------:R-:W4:Y:S01]  /*59090*/  LDL.LU R18, [R1+0x1990] ;  /* 0x0019900001127983 */ /* 0x000f220000300800 */
[----:B------:R-:W-:Y:S02]  /*590a0*/  ISETP.LT.AND P4, PT, R15, c[0x0][0x178], !P6 ;  /* 0x00005e000f007a0c */ /* 0x000fe40007781270 */
[----:B------:R-:W-:Y:S01]  /*590b0*/  ISETP.LT.AND P6, PT, R7, c[0x0][0x178], !P6 ;  /* 0x00005e0007007a0c */ /* 0x000fe200077c1270 */
[C---:B------:R-:W-:Y:S01]  /*590c0*/  IMAD.WIDE R16, R0.reuse, 0x2, R8 ;  /* 0x0000000200107825 */ /* 0x040fe200078e0208 */
[C---:B------:R-:W-:Y:S01]  /*590d0*/  IADD3 R4, R0.reuse, c[0x0][0x198], RZ ;  /* 0x0000660000047a10 */ /* 0x040fe20007ffe0ff */
[----:B------:R-:W4:Y:S01]  /*590e0*/  LDL.LU R28, [R1+0x1994] ;  /* 0x00199400011c7983 */ /* 0x000f220000300800 */
[----:B------:R-:W-:Y:S01]  /*590f0*/  PRMT R24, R13, 0x7632, R24 ;  /* 0x000076320d187816 */ /* 0x000fe20000000018 */
[----:B------:R-:W-:-:S06]  /*59100*/  IMAD.WIDE R12, R0, 0x2, R2 ;  /* 0x00000002000c7825 */ /* 0x000fcc00078e0202 */
[----:B------:R0:W-:Y:S01]  /*59110*/  @P4 STG.E.U16 [R16.64], R22 ;  /* 0x0000001610004986 */ /* 0x0001e2000c101506 */
[----:B--2---:R-:W-:-:S03]  /*59120*/  ISETP.GE.AND P3, PT, R14, c[0x0][0x17c], PT ;  /* 0x00005f000e007a0c */ /* 0x004fc60003f66270 */
[----:B------:R-:W2:Y:S04]  /*59130*/  LDL.LU R14, [R1+0x204] ;  /* 0x00020400010e7983 */ /* 0x000ea80000300800 */
[----:B------:R3:W-:Y:S01]  /*59140*/  @P6 STG.E.U16 [R12.64], R24 ;  /* 0x000000180c006986 */ /* 0x0007e2000c101506 */
[----:B0-----:R-:W-:-:S04]  /*59150*/  IMAD.WIDE R16, R4, 0x2, R20 ;  /* 0x0000000204107825 */ /* 0x001fc800078e0214 */
[----:B------:R-:W-:Y:S01]  /*59160*/  IMAD.WIDE R22, R4, 0x2, R10 ;  /* 0x0000000204167825 */ /* 0x000fe200078e020a */
[----:B---3--:R-:W-:Y:S02]  /*59170*/  PRMT R24, R19, 0x7632, R24 ;  /* 0x0000763213187816 */ /* 0x008fe40000000018 */
[----:B----4-:R-:W-:Y:S02]  /*59180*/  ISETP.LT.AND P0, PT, R27, c[0x0][0x178], !P5 ;  /* 0x00005e001b007a0c */ /* 0x010fe40006f01270 */
[----:B------:R-:W-:-:S11]  /*59190*/  ISETP.LT.AND P1, PT, R29, c[0x0][0x178], !P5 ;  /* 0x00005e001d007a0c */ /* 0x000fd60006f21270 */
[----:B------:R0:W-:Y:S04]  /*591a0*/  @P0 STG.E.U16 [R16.64], R19 ;  /* 0x0000001310000986 */ /* 0x0001e8000c101506 */
[----:B------:R1:W-:Y:S01]  /*591b0*/  @P1 STG.E.U16 [R22.64], R25 ;  /* 0x0000001916001986 */ /* 0x0003e2000c101506 */
[----:B------:R-:W-:-:S03]  /*591c0*/  ISETP.GE.AND P1, PT, R18, c[0x0][0x17c], PT ;  /* 0x00005f0012007a0c */ /* 0x000fc60003f26270 */
[----:B0-----:R-:W3:Y:S04]  /*591d0*/  LDL.LU R19, [R1+0x1e4] ;  /* 0x0001e40001137983 */ /* 0x001ee80000300800 */
[----:B------:R-:W4:Y:S01]  /*591e0*/  LDL.LU R18, [R1+0x1f4] ;  /* 0x0001f40001127983 */ /* 0x000f220000300800 */
[----:B------:R-:W-:Y:S02]  /*591f0*/  ISETP.LT.AND P4, PT, R15, c[0x0][0x178], !P5 ;  /* 0x00005e000f007a0c */ /* 0x000fe40006f81270 */
[----:B------:R-:W-:Y:S01]  /*59200*/  ISETP.LT.AND P5, PT, R7, c[0x0][0x178], !P5 ;  /* 0x00005e0007007a0c */ /* 0x000fe20006fa1270 */
[C---:B------:R-:W-:Y:S01]  /*59210*/  IMAD.WIDE R12, R4.reuse, 0x2, R8 ;  /* 0x00000002040c7825 */ /* 0x040fe200078e0208 */
[----:B------:R-:W-:Y:S02]  /*59220*/  ISETP.LT.AND P6, PT, R27, c[0x0][0x178], !P2 ;  /* 0x00005e001b007a0c */ /* 0x000fe400057c1270 */
[----:B------:R-:W-:Y:S01]  /*59230*/  ISETP.LT.AND P0, PT, R29, c[0x0][0x178], !P2 ;  /* 0x00005e001d007a0c */ /* 0x000fe20005701270 */
[C---:B------:R-:W-:Y:S01]  /*59240*/  IMAD.WIDE R16, R4.reuse, 0x2, R2 ;  /* 0x0000000204107825 */ /* 0x040fe200078e0202 */
[----:B------:R-:W-:-:S05]  /*59250*/  IADD3 R0, R4, c[0x0][0x198], RZ ;  /* 0x0000660004007a10 */ /* 0x000fca0007ffe0ff */
[----:B------:R0:W-:Y:S01]  /*59260*/  @P4 STG.E.U16 [R12.64], R6 ;  /* 0x000000060c004986 */ /* 0x0001e2000c101506 */
[----:B------:R-:W-:Y:S01]  /*59270*/  ISETP.LT.AND P4, PT, R15, c[0x0][0x178], !P2 ;  /* 0x00005e000f007a0c */ /* 0x000fe20005781270 */
[C---:B-1----:R-:W-:Y:S01]  /*59280*/  IMAD.WIDE R22, R0.reuse, 0x2, R20 ;  /* 0x0000000200167825 */ /* 0x042fe200078e0214 */
[----:B------:R-:W-:Y:S01]  /*59290*/  PRMT R4, R25, 0x7632, R4 ;  /* 0x0000763219047816 */ /* 0x000fe20000000004 */
[----:B------:R1:W-:Y:S01]  /*592a0*/  @P5 STG.E.U16 [R16.64], R5 ;  /* 0x0000000510005986 */ /* 0x0003e2000c101506 */
[----:B------:R-:W-:Y:S02]  /*592b0*/  ISETP.LT.AND P2, PT, R7, c[0x0][0x178], !P2 ;  /* 0x00005e0007007a0c */ /* 0x000fe40005741270 */
[----:B------:R-:W-:Y:S01]  /*592c0*/  ISETP.LT.AND P5, PT, R27, c[0x0][0x178], !P3 ;  /* 0x00005e001b007a0c */ /* 0x000fe20005fa1270 */
[----:B------:R-:W-:Y:S01]  /*592d0*/  @P6 STG.E.U16 [R22.64], R24 ;  /* 0x0000001816006986 */ /* 0x000fe2000c101506 */
[----:B0-----:R-:W-:-:S03]  /*592e0*/  IMAD.WIDE R12, R0, 0x2, R8 ;  /* 0x00000002000c7825 */ /* 0x001fc600078e0208 */
[----:B------:R-:W4:Y:S01]  /*592f0*/  LDL.LU R25, [R1+0x1c10] ;  /* 0x001c100001197983 */ /* 0x000f220000300800 */
[----:B-1----:R-:W-:Y:S01]  /*59300*/  IMAD.WIDE R16, R0, 0x2, R10 ;  /* 0x0000000200107825 */ /* 0x002fe200078e020a */
[----:B------:R-:W-:Y:S02]  /*59310*/  PRMT R5, R6, 0x7632, R5 ;  /* 0x0000763206057816 */ /* 0x000fe40000000005 */
[----:B------:R-:W-:Y:S01]  /*59320*/  ISETP.LT.AND P6, PT, R29, c[0x0][0x178], !P3 ;  /* 0x00005e001d007a0c */ /* 0x000fe20005fc1270 */
[----:B------:R-:W4:Y:S04]  /*59330*/  LDL.LU R6, [R1+0x1c0c] ;  /* 0x001c0c0001067983 */ /* 0x000f280000300800 */
[----:B------:R0:W-:Y:S04]  /*59340*/  @P0 STG.E.U16 [R16.64], R4 ;  /* 0x0000000410000986 */ /* 0x0001e8000c101506 */
[----:B------:R1:W-:Y:S01]  /*59350*/  @P4 STG.E.U16 [R12.64], R5 ;  /* 0x000000050c004986 */ /* 0x0003e2000c101506 */
[----:B------:R-:W-:-:S02]  /*59360*/  ISETP.LT.AND P4, PT, R15, c[0x0][0x178], !P3 ;  /* 0x00005e000f007a0c */ /* 0x000fc40005f81270 */
[C---:B0-----:R-:W-:Y:S02]  /*59370*/  IADD3 R4, R0.reuse, c[0x0][0x198], RZ ;  /* 0x0000660000047a10 */ /* 0x041fe40007ffe0ff */
[----:B-1----:R-:W-:Y:S01]  /*59380*/  PRMT R5, R5, 0x7632, R5 ;  /* 0x0000763205057816 */ /* 0x002fe20000000005 */
[----:B------:R-:W-:-:S04]  /*59390*/  IMAD.WIDE R12, R0, 0x2, R2 ;  /* 0x00000002000c7825 */ /* 0x000fc800078e0202 */
[C---:B------:R-:W-:Y:S01]  /*593a0*/  IMAD.WIDE R16, R4.reuse, 0x2, R20 ;  /* 0x0000000204107825 */ /* 0x040fe200078e0214 */
[----:B------:R-:W-:Y:S03]  /*593b0*/  @P2 STG.E.U16 [R12.64], R5 ;  /* 0x000000050c002986 */ /* 0x000fe6000c101506 */
[----:B------:R-:W-:Y:S01]  /*593c0*/  IMAD.WIDE R22, R4, 0x2, R10 ;  /* 0x0000000204167825 */ /* 0x000fe200078e020a */
[----:B--2---:R0:W-:Y:S01]  /*593d0*/  @P5 STG.E.U16 [R16.64], R14 ;  /* 0x0000000e10005986 */ /* 0x0041e2000c101506 */
[----:B------:R-:W-:-:S03]  /*593e0*/  ISETP.GE.AND P0, PT, R28, c[0x0][0x17c], PT ;  /* 0x00005f001c007a0c */ /* 0x000fc60003f06270 */
[----:B------:R-:W2:Y:S01]  /*593f0*/  LDL.LU R28, [R1+0x28] ;  /* 0x00002800011c7983 */ /* 0x000ea20000300800 */
[----:B0-----:R-:W-:-:S03]  /*59400*/  IMAD.WIDE R16, R4, 0x2, R8 ;  /* 0x0000000204107825 */ /* 0x001fc600078e0208 */
[----:B---3--:R0:W-:Y:S04]  /*59410*/  @P6 STG.E.U16 [R22.64], R19 ;  /* 0x0000001316006986 */ /* 0x0081e8000c101506 */
[----:B----4-:R1:W-:Y:S04]  /*59420*/  @P4 STG.E.U16 [R16.64], R18 ;  /* 0x0000001210004986 */ /* 0x0103e8000c101506 */
[----:B0-----:R-:W3:Y:S04]  /*59430*/  LDL.LU R23, [R1+0x1998] ;  /* 0x0019980001177983 */ /* 0x001ee80000300800 */
[----:B-1----:R-:W4:Y:S01]  /*59440*/  LDL.LU R17, [R1+0x1d4] ;  /* 0x0001d40001117983 */ /* 0x002f220000300800 */
[----:B------:R-:W-:-:S02]  /*59450*/  ISETP.LT.AND P3, PT, R7, c[0x0][0x178], !P3 ;  /* 0x00005e0007007a0c */ /* 0x000fc40005f61270 */
[----:B------:R-:W-:Y:S02]  /*59460*/  ISETP.LT.AND P5, PT, R27, c[0x0][0x178], !P1 ;  /* 0x00005e001b007a0c */ /* 0x000fe40004fa1270 */
[C---:B------:R-:W-:Y:S01]  /*59470*/  IADD3 R12, R4.reuse, c[0x0][0x198], RZ ;  /* 0x00006600040c7a10 */ /* 0x040fe20007ffe0ff */
[----:B------:R-:W-:Y:S01]  /*59480*/  IMAD.WIDE R4, R4, 0x2, R2 ;  /* 0x0000000204047825 */ /* 0x000fe200078e0202 */
[----:B------:R-:W-:Y:S02]  /*59490*/  ISETP.LT.AND P2, PT, R29, c[0x0][0x178], !P1 ;  /* 0x00005e001d007a0c */ /* 0x000fe40004f41270 */
[----:B------:R-:W-:Y:S02]  /*594a0*/  PRMT R13, R14, 0x7632, R13 ;  /* 0x000076320e0d7816 */ /* 0x000fe4000000000d */
[----:B------:R-:W-:Y:S02]  /*594b0*/  PRMT R0, R19, 0x7632, R0 ;  /* 0x0000763213007816 */ /* 0x000fe40000000000 */
[----:B------:R-:W2:Y:S01]  /*594c0*/  LDL.LU R19, [R1+0x19a0] ;  /* 0x0019a00001137983 */ /* 0x000ea20000300800 */
[----:B------:R-:W-:-:S03]  /*594d0*/  PRMT R25, R18, 0x7632, R25 ;  /* 0x0000763212197816 */ /* 0x000fc60000000019 */
[----:B------:R-:W2:Y:S01]  /*594e0*/  LDL.LU R14, [R1+0x8] ;  /* 0x00000800010e7983 */ /* 0x000ea20000300800 */
[----:B---3--:R-:W-:Y:S01]  /*594f0*/  ISETP.GE.AND P6, PT, R23, c[0x0][0x17c], PT ;  /* 0x00005f0017007a0c */ /* 0x008fe20003fc6270 */
[----:B------:R-:W-:Y:S02]  /*59500*/  IMAD.WIDE R22, R12, 0x2, R20 ;  /* 0x000000020c167825 */ /* 0x000fe400078e0214 */
[----:B----4-:R0:W-:Y:S01]  /*59510*/  @P3 STG.E.U16 [R4.64], R17 ;  /* 0x0000001104003986 */ /* 0x0101e2000c101506 */
[----:B------:R-:W-:-:S03]  /*59520*/  ISETP.LT.AND P3, PT, R15, c[0x0][0x178], !P1 ;  /* 0x00005e000f007a0c */ /* 0x000fc60004f61270 */
[----:B------:R1:W-:Y:S01]  /*59530*/  @P5 STG.E.U16 [R22.64], R13 ;  /* 0x0000000d16005986 */ /* 0x0003e2000c101506 */
[----:B0-----:R-:W-:-:S03]  /*59540*/  IMAD.WIDE R4, R12, 0x2, R10 ;  /* 0x000000020c047825 */ /* 0x001fc600078e020a */
[----:B-1----:R-:W3:Y:S04]  /*59550*/  LDL.LU R23, [R1+0x199c] ;  /* 0x00199c0001177983 */ /* 0x002ee80000300800 */
[----:B------:R0:W-:Y:S04]  /*59560*/  @P2 STG.E.U16 [R4.64], R0 ;  /* 0x0000000004002986 */ /* 0x0001e8000c101506 */
[----:B------:R-:W4:Y:S01]  /*59570*/  LDL.LU R18, [R1+0x1c08] ;  /* 0x001c080001127983 */ /* 0x000f220000300800 */
[----:B0-----:R-:W-:-:S05]  /*59580*/  IMAD.WIDE R4, R12, 0x2, R8 ;  /* 0x000000020c047825 */ /* 0x001fca00078e0208 */
[----:B------:R0:W-:Y:S04]  /*59590*/  @P3 STG.E.U16 [R4.64], R25 ;  /* 0x0000001904003986 */ /* 0x0001e8000c101506 */
[----:B0-----:R-:W4:Y:S01]  /*595a0*/  LDL.LU R5, [R1+0x68] ;  /* 0x0000680001057983 */ /* 0x001f220000300800 */
[----:B------:R-:W-:Y:S02]  /*595b0*/  ISETP.LT.AND P1, PT, R7, c[0x0][0x178], !P1 ;  /* 0x00005e0007007a0c */ /* 0x000fe40004f21270 */
[----:B------:R-:W-:Y:S02]  /*595c0*/  ISETP.LT.AND P5, PT, R27, c[0x0][0x178], !P0 ;  /* 0x00005e001b007a0c */ /* 0x000fe400047a1270 */
[----:B------:R-:W-:Y:S02]  /*595d0*/  ISETP.LT.AND P4, PT, R29, c[0x0][0x178], !P0 ;  /* 0x00005e001d007a0c */ /* 0x000fe40004781270 */
[C---:B------:R-:W-:Y:S01]  /*595e0*/  IADD3 R0, R12.reuse, c[0x0][0x198], RZ ;  /* 0x000066000c007a10 */ /* 0x040fe20007ffe0ff */
[----:B------:R-:W-:Y:S01]  /*595f0*/  IMAD.WIDE R12, R12, 0x2, R2 ;  /* 0x000000020c0c7825 */ /* 0x000fe200078e0202 */
[----:B------:R-:W-:-:S03]  /*59600*/  PRMT R24, R17, 0x7632, R24 ;  /* 0x0000763211187816 */ /* 0x000fc60000000018 */
[----:B------:R-:W-:Y:S02]  /*59610*/  IMAD.WIDE R16, R0, 0x2, R20 ;  /* 0x0000000200107825 */ /* 0x000fe400078e0214 */
[----:B------:R0:W-:Y:S01]  /*59620*/  @P1 STG.E.U16 [R12.64], R24 ;  /* 0x000000180c001986 */ /* 0x0001e2000c101506 */
[----:B--2---:R-:W-:Y:S02]  /*59630*/  ISETP.GE.AND P1, PT, R19, c[0x0][0x17c], PT ;  /* 0x00005f0013007a0c */ /* 0x004fe40003f26270 */
[----:B------:R-:W-:Y:S01]  /*59640*/  PRMT R25, R28, 0x7632, R25 ;  /* 0x000076321c197816 */ /* 0x000fe20000000019 */
[----:B------:R-:W2:Y:S01]  /*59650*/  LDL.LU R19, [R1+0x78] ;  /* 0x0000780001137983 */ /* 0x000ea20000300800 */
[----:B------:R-:W-:Y:S02]  /*59660*/  ISETP.LT.AND P3, PT, R27, c[0x0][0x178], !P6 ;  /* 0x00005e001b007a0c */ /* 0x000fe40007761270 */
[C---:B0-----:R-:W-:Y:S01]  /*59670*/  IADD3 R24, R0.reuse, c[0x0][0x198], RZ ;  /* 0x0000660000187a10 */ /* 0x041fe20007ffe0ff */
[----:B------:R-:W-:Y:S01]  /*59680*/  IMAD.WIDE R12, R0, 0x2, R2 ;  /* 0x00000002000c7825 */ /* 0x000fe200078e0202 */
[----:B---3--:R-:W-:-:S03]  /*59690*/  ISETP.GE.AND P2, PT, R23, c[0x0][0x17c], PT ;  /* 0x00005f0017007a0c */ /* 0x008fc60003f46270 */
[C---:B------:R-:W-:Y:S01]  /*596a0*/  IMAD.WIDE R22, R0.reuse, 0x2, R10 ;  /* 0x0000000200167825 */ /* 0x040fe200078e020a */
[----:B----4-:R0:W-:Y:S01]  /*596b0*/  @P5 STG.E.U16 [R16.64], R5 ;  /* 0x0000000510005986 */ /* 0x0101e2000c101506 */
[----:B------:R-:W-:Y:S02]  /*596c0*/  ISETP.LT.AND P5, PT, R15, c[0x0][0x178], !P0 ;  /* 0x00005e000f007a0c */ /* 0x000fe400047a1270 */
[----:B------:R-:W-:Y:S01]  /*596d0*/  ISETP.LT.AND P0, PT, R7, c[0x0][0x178], !P0 ;  /* 0x00005e0007007a0c */ /* 0x000fe20004701270 */
[----:B------:R1:W-:Y:S01]  /*596e0*/  @P4 STG.E.U16 [R22.64], R28 ;  /* 0x0000001c16004986 */ /* 0x0003e2000c101506 */
[----:B------:R-:W-:Y:S01]  /*596f0*/  PRMT R26, R5, 0x7632, R26 ;  /* 0x00007632051a7816 */ /* 0x000fe2000000001a */
[----:B0-----:R-:W-:Y:S02]  /*59700*/  IMAD.WIDE R4, R0, 0x2, R8 ;  /* 0x0000000200047825 */ /* 0x001fe400078e0208 */
[----:B-1----:R-:W3:Y:S04]  /*59710*/  LDL.LU R28, [R1+0x18] ;  /* 0x00001800011c7983 */ /* 0x002ee80000300800 */
[----:B------:R-:W4:Y:S01]  /*59720*/  LDL.LU R0, [R1+0x19a4] ;  /* 0x0019a40001007983 */ /* 0x000f220000300800 */
[----:B------:R-:W-:-:S03]  /*59730*/  IMAD.WIDE R16, R24, 0x2, R20 ;  /* 0x0000000218107825 */ /* 0x000fc600078e0214 */
[----:B------:R-:W-:Y:S04]  /*59740*/  @P5 STG.E.U16 [R4.64], R14 ;  /* 0x0000000e04005986 */ /* 0x000fe8000c101506 */
[----:B------:R-:W-:Y:S04]  /*59750*/  @P0 STG.E.U16 [R12.64], R18 ;  /* 0x000000120c000986 */ /* 0x000fe8000c101506 */
[----:B------:R0:W-:Y:S04]  /*59760*/  @P3 STG.E.U16 [R16.64], R26 ;  /* 0x0000001a10003986 */ /* 0x0001e8000c101506 */
[----:B0-----:R-:W3:Y:S01]  /*59770*/  LDL.LU R26, [R1+0x38] ;  /* 0x00003800011a7983 */ /* 0x001ee20000300800 */
[----:B------:R-:W-:-:S03]  /*59780*/  PRMT R16, R14, 0x7632, R16 ;  /* 0x000076320e107816 */ /* 0x000fc60000000010 */
[----:B------:R-:W3:Y:S01]  /*59790*/  LDL.LU R14, [R1+0x1c04] ;  /* 0x001c0400010e7983 */ /* 0x000ee20000300800 */
[----:B------:R-:W-:Y:S02]  /*597a0*/  ISETP.LT.AND P4, PT, R29, c[0x0][0x178], !P6 ;  /* 0x00005e001d007a0c */ /* 0x000fe40007781270 */
[----:B------:R-:W-:Y:S02]  /*597b0*/  ISETP.LT.AND P5, PT, R15, c[0x0][0x178], !P6 ;  /* 0x00005e000f007a0c */ /* 0x000fe400077a1270 */
[----:B------:R-:W-:Y:S01]  /*597c0*/  ISETP.LT.AND P6, PT, R7, c[0x0][0x178], !P6 ;  /* 0x00005e0007007a0c */ /* 0x000fe200077c1270 */
[----:B------:R-:W-:Y:S01]  /*597d0*/  IMAD.WIDE R22, R24, 0x2, R10 ;  /* 0x0000000218167825 */ /* 0x000fe200078e020a */
[----:B------:R-:W-:-:S03]  /*597e0*/  ISETP.LT.AND P0, PT, R27, c[0x0][0x178], !P2 ;  /* 0x00005e001b007a0c */ /* 0x000fc60005701270 */
[----:B------:R-:W-:Y:S01]  /*597f0*/  IMAD.WIDE R4, R24, 0x2, R8 ;  /* 0x0000000218047825 */ /* 0x000fe200078e0208 */
[----:B------:R-:W-:Y:S02]  /*59800*/  ISETP.LT.AND P3, PT, R29, c[0x0][0x178], !P2 ;  /* 0x00005e001d007a0c */ /* 0x000fe40005761270 */
[----:B------:R-:W-:Y:S01]  /*59810*/  PRMT R18, R18, 0x7632, R18 ;  /* 0x0000763212127816 */ /* 0x000fe20000000012 */
[----:B------:R2:W-:Y:S01]  /*59820*/  @P4 STG.E.U16 [R22.64], R25 ;  /* 0x0000001916004986 */ /* 0x0005e2000c101506 */
[----:B------:R-:W-:-:S03]  /*59830*/  IMAD.WIDE R12, R24, 0x2, R2 ;  /* 0x00000002180c7825 */ /* 0x000fc600078e0202 */
[----:B------:R0:W-:Y:S01]  /*59840*/  @P5 STG.E.U16 [R4.64], R16 ;  /* 0x0000001004005986 */ /* 0x0001e2000c101506 */
[----:B------:R-:W-:Y:S02]  /*59850*/  ISETP.LT.AND P5, PT, R15, c[0x0][0x178], !P2 ;  /* 0x00005e000f007a0c */ /* 0x000fe400057a1270 */
[----:B------:R-:W-:Y:S01]  /*59860*/  ISETP.LT.AND P2, PT, R7, c[0x0][0x178], !P2 ;  /* 0x00005e0007007a0c */ /* 0x000fe20005741270 */
[----:B------:R1:W-:Y:S01]  /*59870*/  @P6 STG.E.U16 [R12.64], R18 ;  /* 0x000000120c006986 */ /* 0x0003e2000c101506 */
[----:B------:R-:W-:Y:S02]  /*59880*/  ISETP.LT.AND P6, PT, R27, c[0x0][0x178], !P1 ;  /* 0x00005e001b007a0c */ /* 0x000fe40004fc1270 */
[----:B--2---:R-:W-:Y:S01]  /*59890*/  PRMT R22, R19, 0x7632, R22 ;  /* 0x0000763213167816 */ /* 0x004fe20000000016 */
[----:B------:R-:W2:Y:S01]  /*598a0*/  LDL.LU R25, [R1+0x19a8] ;  /* 0x0019a80001197983 */ /* 0x000ea20000300800 */
[----:B----4-:R-:W-:Y:S02]  /*598b0*/  ISETP.GE.AND P4, PT, R0, c[0x0][0x17c], PT ;  /* 0x00005f0000007a0c */ /* 0x010fe40003f86270 */
[----:B------:R-:W-:-:S02]  /*598c0*/  IADD3 R0, R24, c[0x0][0x198], RZ ;  /* 0x0000660018007a10 */ /* 0x000fc40007ffe0ff */
[----:B------:R-:W4:Y:S03]  /*598d0*/  LDL.LU R24, [R1+0x19ac] ;  /* 0x0019ac0001187983 */ /* 0x000f260000300800 */
[C---:B0-----:R-:W-:Y:S01]  /*598e0*/  IMAD.WIDE R4, R0.reuse, 0x2, R20 ;  /* 0x0000000200047825 */ /* 0x041fe200078e0214 */
[C---:B-1----:R-:W-:Y:S01]  /*598f0*/  IADD3 R18, R0.reuse, c[0x0][0x198], RZ ;  /* 0x0000660000127a10 */ /* 0x042fe20007ffe0ff */
[----:B------:R-:W4:Y:S02]  /*59900*/  LDL.LU R23, [R1+0x88] ;  /* 0x0000880001177983 */ /* 0x000f240000300800 */
[C---:B------:R-:W-:Y:S02]  /*59910*/  IMAD.WIDE R16, R0.reuse, 0x2, R10 ;  /* 0x0000000200107825 */ /* 0x040fe400078e020a */
[----:B------:R0:W-:Y:S02]  /*59920*/  @P0 STG.E.U16 [R4.64], R19 ;  /* 0x0000001304000986 */ /* 0x0001e4000c101506 */
[----:B------:R-:W-:-:S02]  /*59930*/  IMAD.WIDE R12, R0, 0x2, R2 ;  /* 0x00000002000c7825 */ /* 0x000fc400078e0202 */
[----:B---3--:R1:W-:Y:S02]  /*59940*/  @P3 STG.E.U16 [R16.64], R26 ;  /* 0x0000001a10003986 */ /* 0x0083e4000c101506 */
[----:B0-----:R-:W-:Y:S01]  /*59950*/  IMAD.WIDE R4, R0, 0x2, R8 ;  /* 0x0000000200047825 */ /* 0x001fe200078e0208 */
[----:B------:R-:W-:Y:S01]  /*59960*/  PRMT R0, R26, 0x7632, R0 ;  /* 0x000076321a007816 */ /* 0x000fe20000000000 */
[----:B------:R-:W3:Y:S04]  /*59970*/  LDL.LU R19, [R1+0x58] ;  /* 0x0000580001137983 */ /* 0x000ee80000300800 */
[----:B------:R-:W-:Y:S01]  /*59980*/  @P5 STG.E.U16 [R4.64], R28 ;  /* 0x0000001c04005986 */ /* 0x000fe2000c101506 */
[----:B-1----:R-:W-:-:S03]  /*59990*/  IMAD.WIDE R16, R18, 0x2, R20 ;  /* 0x0000000212107825 */ /* 0x002fc600078e0214 */
[----:B------:R-:W-:Y:S04]  /*599a0*/  @P2 STG.E.U16 [R12.64], R14 ;  /* 0x0000000e0c002986 */ /* 0x000fe8000c101506 */
[----:B------:R0:W-:Y:S04]  /*599b0*/  @P6 STG.E.U16 [R16.64], R22 ;  /* 0x0000001610006986 */ /* 0x0001e8000c101506 */
[----:B------:R-:W3:Y:S04]  /*599c0*/  LDL.LU R26, [R1+0x48] ;  /* 0x00004800011a7983 */ /* 0x000ee80000300800 */
[----:B0-----:R-:W3:Y:S01]  /*599d0*/  LDL.LU R22, [R1+0x19b0] ;  /* 0x0019b00001167983 */ /* 0x001ee20000300800 */
[----:B------:R-:W-:-:S02]  /*599e0*/  ISETP.LT.AND P0, PT, R29, c[0x0][0x178], !P1 ;  /* 0x00005e001d007a0c */ /* 0x000fc40004f01270 */
[----:B------:R-:W-:Y:S01]  /*599f0*/  ISETP.LT.AND P5, PT, R15, c[0x0][0x178], !P1 ;  /* 0x00005e000f007a0c */ /* 0x000fe20004fa1270 */
[C---:B------:R-:W-:Y:S01]  /*59a00*/  IMAD.WIDE R12, R18.reuse, 0x2, R10 ;  /* 0x00000002120c7825 */ /* 0x040fe200078e020a */
[----:B------:R-:W-:Y:S02]  /*59a10*/  ISETP.LT.AND P1, PT, R7, c[0x0][0x178], !P1 ;  /* 0x00005e0007007a0c */ /* 0x000fe40004f21270 */
[----:B------:R-:W-:Y:S01]  /*59a20*/  ISETP.LT.AND P6, PT, R27, c[0x0][0x178], !P4 ;  /* 0x00005e001b007a0c */ /* 0x000fe200067c1270 */
[----:B------:R-:W-:Y:S01]  /*59a30*/  IMAD.WIDE R4, R18, 0x2, R8 ;  /* 0x0000000212047825 */ /* 0x000fe200078e0208 */
[----:B------:R-:W-:Y:S02]  /*59a40*/  PRMT R14, R28, 0x7632, R14 ;  /* 0x000076321c0e7816 */ /* 0x000fe4000000000e */
[----:B------:R-:W-:Y:S01]  /*59a50*/  ISETP.LT.AND P2, PT, R29, c[0x0][0x178], !P4 ;  /* 0x00005e001d007a0c */ /* 0x000fe20006741270 */
[----:B------:R-:W3:Y:S04]  /*59a60*/  LDL.LU R28, [R1+0x208] ;  /* 0x00020800011c7983 */ /* 0x000ee80000300800 */
[----:B------:R0:W-:Y:S04]  /*59a70*/  @P0 STG.E.U16 [R12.64], R0 ;  /* 0x000000000c000986 */ /* 0x0001e8000c101506 */
[----:B------:R1:W-:Y:S01]  /*59a80*/  @P5 STG.E.U16 [R4.64], R14 ;  /* 0x0000000e04005986 */ /* 0x0003e2000c101506 */
[----:B------:R-:W-:-:S02]  /*59a90*/  ISETP.LT.AND P5, PT, R15, c[0x0][0x178], !P4 ;  /* 0x00005e000f007a0c */ /* 0x000fc400067a1270 */
[----:B------:R-:W-:Y:S02]  /*59aa0*/  ISETP.LT.AND P4, PT, R7, c[0x0][0x178], !P4 ;  /* 0x00005e0007007a0c */ /* 0x000fe40006781270 */
[----:B0-----:R-:W-:Y:S02]  /*59ab0*/  IADD3 R0, R18, c[0x0][0x198], RZ ;  /* 0x0000660012007a10 */ /* 0x001fe40007ffe0ff */
[----:B-1----:R-:W-:Y:S01]  /*59ac0*/  PRMT R14, R14, 0x7632, R14 ;  /* 0x000076320e0e7816 */ /* 0x002fe2000000000e */
[----:B------:R-:W-:-:S04]  /*59ad0*/  IMAD.WIDE R4, R18, 0x2, R2 ;  /* 0x0000000212047825 */ /* 0x000fc800078e0202 */
[C---:B------:R-:W-:Y:S01]  /*59ae0*/  IMAD.WIDE R12, R0.reuse, 0x2, R20 ;  /* 0x00000002000c7825 */ /* 0x040fe200078e0214 */
[----:B------:R0:W-:Y:S03]  /*59af0*/  @P1 STG.E.U16 [R4.64], R14 ;  /* 0x0000000e04001986 */ /* 0x0001e6000c101506 */
[C---:B------:R-:W-:Y:S01]  /*59b00*/  IMAD.WIDE R16, R0.reuse, 0x2, R10 ;  /* 0x0000000200107825 */ /* 0x040fe200078e020a */
[----:B--2---:R-:W-:Y:S02]  /*59b10*/  ISETP.GE.AND P3, PT, R25, c[0x0][0x17c], PT ;  /* 0x00005f0019007a0c */ /* 0x004fe40003f66270 */
[----:B------:R-:W2:Y:S01]  /*59b20*/  LDL.LU R25, [R1+0x1e8] ;  /* 0x0001e80001197983 */ /* 0x000ea20000300800 */
[----:B0-----:R-:W-:-:S03]  /*59b30*/  IMAD.WIDE R4, R0, 0x2, R8 ;  /* 0x0000000200047825 */ /* 0x001fc600078e0208 */
[----:B----4-:R0:W-:Y:S01]  /*59b40*/  @P6 STG.E.U16 [R12.64], R23 ;  /* 0x000000170c006986 */ /* 0x0101e2000c101506 */
[----:B------:R-:W-:Y:S01]  /*59b50*/  ISETP.GE.AND P0, PT, R24, c[0x0][0x17c], PT ;  /* 0x00005f0018007a0c */ /* 0x000fe20003f06270 */
[----:B0-----:R-:W-:Y:S02]  /*59b60*/  IMAD.WIDE R12, R0, 0x2, R2 ;  /* 0x00000002000c7825 */ /* 0x001fe400078e0202 */
[----:B---3--:R-:W-:Y:S04]  /*59b70*/  @P2 STG.E.U16 [R16.64], R19 ;  /* 0x0000001310002986 */ /* 0x008fe8000c101506 */
[----:B------:R-:W-:Y:S01]  /*59b80*/  @P5 STG.E.U16 [R4.64], R26 ;  /* 0x0000001a04005986 */ /* 0x000fe2000c101506 */
[----:B------:R-:W-:-:S03]  /*59b90*/  ISETP.GE.AND P2, PT, R22, c[0x0][0x17c], PT ;  /* 0x00005f0016007a0c */ /* 0x000fc60003f46270 */
[----:B------:R-:W3:Y:S04]  /*59ba0*/  LDL.LU R22, [R1+0x19b4] ;  /* 0x0019b40001167983 */ /* 0x000ee80000300800 */
[----:B------:R0:W-:Y:S04]  /*59bb0*/  @P4 STG.E.U16 [R12.64], R6 ;  /* 0x000000060c004986 */ /* 0x0001e8000c101506 */
[----:B------:R-:W4:Y:S01]  /*59bc0*/  LDL.LU R24, [R1+0x19b8] ;  /* 0x0019b80001187983 */ /* 0x000f220000300800 */
[----:B0-----:R-:W-:-:S03]  /*59bd0*/  PRMT R6, R19, 0x7632, R6 ;  /* 0x0000763213067816 */ /* 0x001fc60000000006 */
[----:B------:R-:W4:Y:S01]  /*59be0*/  LDL.LU R19, [R1+0x1f8] ;  /* 0x0001f80001137983 */ /* 0x000f220000300800 */
[----:B------:R-:W-:Y:S02]  /*59bf0*/  ISETP.LT.AND P6, PT, R27, c[0x0][0x178], !P3 ;  /* 0x00005e001b007a0c */ /* 0x000fe40005fc1270 */
[----:B------:R-:W-:Y:S02]  /*59c00*/  ISETP.LT.AND P1, PT, R29, c[0x0][0x178], !P3 ;  /* 0x00005e001d007a0c */ /* 0x000fe40005f21270 */
[----:B------:R-:W-:Y:S02]  /*59c10*/  IADD3 R14, R0, c[0x0][0x198], RZ ;  /* 0x00006600000e7a10 */ /* 0x000fe40007ffe0ff */
[----:B------:R-:W-:-:S03]  /*59c20*/  PRMT R0, R23, 0x7632, R0 ;  /* 0x0000763217007816 */ /* 0x000fc60000000000 */
[----:B------:R-:W-:Y:S01]  /*59c30*/  IMAD.WIDE R16, R14, 0x2, R20 ;  /* 0x000000020e107825 */ /* 0x000fe200078e0214 */
[----:B------:R-:W-:-:S03]  /*59c40*/  ISETP.LT.AND P4, PT, R15, c[0x0][0x178], !P3 ;  /* 0x00005e000f007a0c */ /* 0x000fc60005f81270 */
[C---:B------:R-:W-:Y:S01]  /*59c50*/  IMAD.WIDE R4, R14.reuse, 0x2, R10 ;  /* 0x000000020e047825 */ /* 0x040fe200078e020a */
[----:B------:R0:W-:Y:S01]  /*59c60*/  @P6 STG.E.U16 [R16.64], R0 ;  /* 0x0000000010006986 */ /* 0x0001e2000c101506 */
[----:B------:R-:W-:Y:S02]  /*59c70*/  ISETP.LT.AND P3, PT, R7, c[0x0][0x178], !P3 ;  /* 0x00005e0007007a0c */ /* 0x000fe40005f61270 */
[----:B------:R-:W-:Y:S01]  /*59c80*/  ISETP.LT.AND P6, PT, R27, c[0x0][0x178], !P0 ;  /* 0x00005e001b007a0c */ /* 0x000fe200047c1270 */
[----:B------:R1:W-:Y:S01]  /*59c90*/  @P1 STG.E.U16 [R4.64], R6 ;  /* 0x0000000604001986 */ /* 0x0003e2000c101506 */
[C---:B------:R-:W-:Y:S01]  /*59ca0*/  IMAD.WIDE R12, R14.reuse, 0x2, R2 ;  /* 0x000000020e0c7825 */ /* 0x040fe200078e0202 */
[----:B0-----:R-:W-:Y:S02]  /*59cb0*/  IADD3 R0, R14, c[0x0][0x198], RZ ;  /* 0x000066000e007a10 */ /* 0x001fe40007ffe0ff */
[----:B-1----:R-:W-:Y:S01]  /*59cc0*/  PRMT R6, R26, 0x7632, R6 ;  /* 0x000076321a067816 */ /* 0x002fe20000000006 */
[----:B------:R-:W-:-:S03]  /*59cd0*/  IMAD.WIDE R4, R14, 0x2, R8 ;  /* 0x000000020e047825 */ /* 0x000fc600078e0208 */
[----:B------:R-:W-:Y:S01]  /*59ce0*/  PRMT R18, R6, 0x7632, R18 ;  /* 0x0000763206127816 */ /* 0x000fe20000000012 */
[----:B------:R-:W-:Y:S01]  /*59cf0*/  IMAD.WIDE R16, R0, 0x2, R20 ;  /* 0x0000000200107825 */ /* 0x000fe200078e0214 */
[----:B------:R0:W-:Y:S01]  /*59d00*/  @P4 STG.E.U16 [R4.64], R6 ;  /* 0x0000000604004986 */ /* 0x0001e2000c101506 */
[----:B------:R-:W-:-:S03]  /*59d10*/  ISETP.LT.AND P5, PT, R29, c[0x0][0x178], !P0 ;  /* 0x00005e001d007a0c */ /* 0x000fc600047a1270 */
[----:B------:R2:W-:Y:S04]  /*59d20*/  @P3 STG.E.U16 [R12.64], R18 ;  /* 0x000000120c003986 */ /* 0x0005e8000c101506 */
[----:B------:R1:W-:Y:S01]  /*59d30*/  @P6 STG.E.U16 [R16.64], R28 ;  /* 0x0000001c10006986 */ /* 0x0003e2000c101506 */
[----:B------:R-:W-:Y:S02]  /*59d40*/  ISETP.LT.AND P6, PT, R15, c[0x0][0x178], !P0 ;  /* 0x00005e000f007a0c */ /* 0x000fe400047c1270 */
[----:B------:R-:W-:Y:S01]  /*59d50*/  ISETP.LT.AND P0, PT, R7, c[0x0][0x178], !P0 ;  /* 0x00005e0007007a0c */ /* 0x000fe20004701270 */
[----:B0-----:R-:W-:Y:S01]  /*59d60*/  IMAD.WIDE R4, R0, 0x2, R8 ;  /* 0x0000000200047825 */ /* 0x001fe200078e0208 */
[----:B------:R-:W4:Y:S01]  /*59d70*/  LDL.LU R7, [R1+0x1c00] ;  /* 0x001c000001077983 */ /* 0x000f220000300800 */
[----:B------:R-:W-:-:S03]  /*59d80*/  PRMT R6, R28, 0x7632, R6 ;  /* 0x000076321c067816 */ /* 0x000fc60000000006 */
[----:B------:R-:W4:Y:S01]  /*59d90*/  LDL.LU R26, [R1+0x6c] ;  /* 0x00006c00011a7983 */ /* 0x000f220000300800 */
[----:B--2---:R-:W-:-:S03]  /*59da0*/  PRMT R18, R25, 0x7632, R18 ;  /* 0x0000763219127816 */ /* 0x004fc60000000012 */
[----:B-1----:R-:W2:Y:S01]  /*59db0*/  LDL.LU R28, [R1+0x2c] ;  /* 0x00002c00011c7983 */ /* 0x002ea20000300800 */
[----:B---3--:R-:W-:Y:S01]  /*59dc0*/  ISETP.GE.AND P1, PT, R22, c[0x0][0x17c], PT ;  /* 0x00005f0016007a0c */ /* 0x008fe20003f26270 */
[----:B------:R-:W-:-:S05]  /*59dd0*/  IMAD.WIDE R22, R0, 0x2, R10 ;  /* 0x0000000200167825 */ /* 0x000fca00078e020a */
[----:B------:R0:W-:Y:S01]  /*59de0*/  @P5 STG.E.U16 [R22.64], R25 ;  /* 0x0000001916005986 */ /* 0x0001e2000c101506 */
[----:B----4-:R-:W-:-:S03]  /*59df0*/  ISETP.GE.AND P3, PT, R24, c[0x0][0x17c], PT ;  /* 0x00005f0018007a0c */ /* 0x010fc60003f66270 */
[----:B------:R-:W2:Y:S04]  /*59e00*/  LDL.LU R24, [R1+0x19c0] ;  /* 0x0019c00001187983 */ /* 0x000ea80000300800 */
[----:B0-----:R-:W4:Y:S04]  /*59e10*/  LDL.LU R25, [R1+0xc] ;  /* 0x00000c0001197983 */ /* 0x001f280000300800 */
[----:B------:R0:W-:Y:S04]  /*59e20*/  @P6 STG.E.U16 [R4.64], R19 ;  /* 0x0000001304006986 */ /* 0x0001e8000c101506 */
[----:B0-----:R-:W2:Y:S04]  /*59e30*/  LDL.LU R4, [R1+0x19bc] ;  /* 0x0019bc0001047983 */ /* 0x001ea80000300800 */
[----:B------:R-:W2:Y:S01]  /*59e40*/  LDL.LU R5, [R1+0x1d8] ;  /* 0x0001d80001057983 */ /* 0x000ea20000300800 */
[----:B------:R-:W-:-:S02]  /*59e50*/  ISETP.LT.AND P4, PT, R27, c[0x0][0x178], !P2 ;  /* 0x00005e001b007a0c */ /* 0x000fc40005781270 */
[----:B------:R-:W-:Y:S02]  /*59e60*/  ISETP.LT.AND P5, PT, R29, c[0x0][0x178], !P2 ;  /* 0x00005e001d007a0c */ /* 0x000fe400057a1270 */
[C---:B------:R-:W-:Y:S01]  /*59e70*/  IADD3 R14, R0.reuse, c[0x0][0x198], RZ ;  /* 0x00006600000e7a10 */ /* 0x040fe20007ffe0ff */
[----:B------:R-:W-:-:S04]  /*59e80*/  IMAD.WIDE R12, R0, 0x2, R2 ;  /* 0x00000002000c7825 */ /* 0x000fc800078e0202 */
[----:B------:R-:W-:-:S04]  /*59e90*/  IMAD.WIDE R16, R14, 0x2, R20 ;  /* 0x000000020e107825 */ /* 0x000fc800078e0214 */
[----:B------:R-:W-:-:S05]  /*59ea0*/  IMAD.WIDE R22, R14, 0x2, R10 ;  /* 0x000000020e167825 */ /* 0x000fca00078e020a */
[----:B------:R-:W-:Y:S04]  /*59eb0*/  STL [R1+0x1ba0], R23 ;  /* 0x001ba01701007387 */ /* 0x000fe80000100800 */
[----:B--2---:R-:W-:Y:S04]  /*59ec0*/  @P0 STG.E.U16 [R12.64], R5 ;  /* 0x000000050c000986 */ /* 0x004fe8000c101506 */
[----:B------:R-:W-:Y:S04]  /*59ed0*/  @P4 STG.E.U16 [R16.64], R6 ;  /* 0x0000000610004986 */ /* 0x000fe8000c101506 */
[----:B------:R0:W-:Y:S04]  /*59ee0*/  @P5 STG.E.U16 [R22.64], R18 ;  /* 0x0000001216005986 */ /* 0x0001e8000c101506 */
[----:B0-----:R-:W2:Y:S01]  /*59ef0*/  LDL R23, [R1+0xd48] ;  /* 0x000d480001177983 */ /* 0x001ea20000100800 */
[----:B------:R-:W-:-:S02]  /*59f00*/  PRMT R16, R19, 0x7632, R16 ;  /* 0x0000763213107816 */ /* 0x000fc40000000010 */
[----:B------:R-:W-:Y:S01]  /*59f10*/  ISETP.LT.AND P6, PT, R15, c[0x0][0x178], !P2 ;  /* 0x00005e000f007a0c */ /* 0x000fe200057c1270 */
[----:B------:R-:W2:Y:S01]  /*59f20*/  LDL.LU R19, [R1+0x1bfc] ;  /* 0x001bfc0001137983 */ /* 0x000ea20000300800 */
[----:B------:R-:W-:Y:S01]  /*59f30*/  IMAD.WIDE R12, R14, 0x2, R8 ;  /* 0x000000020e0c7825 */ /* 0x000fe200078e0208 */
[----:B------:R-:W-:Y:S02]  /*59f40*/  ISETP.LT.AND P4, PT, R27, c[0x0][0x178], !P1 ;  /* 0x00005e001b007a0c */ /* 0x000fe40004f81270 */
[----:B------:R-:W-:Y:S02]  /*59f50*/  ISETP.LT.AND P5, PT, R29, c[0x0][0x178], !P1 ;  /* 0x00005e001d007a0c */ /* 0x000fe40004fa1270 */
[----:B------:R-:W-:Y:S02]  /*59f60*/  ISETP.GE.AND P0, PT, R4, c[0x0][0x17c], PT ;  /* 0x00005f0004007a0c */ /* 0x000fe40003f06270 */
[----:B------:R-:W-:Y:S02]  /*59f70*/  IADD3 R6, R14, c[0x0][0x198], RZ ;  /* 0x000066000e067a10 */ /* 0x000fe40007ffe0ff */
[----:B------:R-:W-:-:S02]  /*59f80*/  PRMT R0, R5, 0x7632, R0 ;  /* 0x0000763205007816 */ /* 0x000fc40000000000 */
[----:B------:R0:W-:Y:S01]  /*59f90*/  @P6 STG.E.U16 [R12.64], R16 ;  /* 0x000000100c006986 */ /* 0x0001e2000c101506 */
[----:B------:R-:W-:Y:S01]  /*59fa0*/  ISETP.LT.AND P6, PT, R15, c[0x0][0x178], !P1 ;  /* 0x00005e000f007a0c */ /* 0x000fe20004fc1270 */
[----:B------:R-:W-:Y:S01]  /*59fb0*/  IMAD.WIDE R4, R14, 0x2, R2 ;  /* 0x000000020e047825 */ /* 0x000fe200078e0202 */
[----:B------:R-:W-:-:S03]  /*59fc0*/  PRMT R18, R28, 0x7632, R18 ;  /* 0x000076321c127816 */ /* 0x000fc60000000012 */
[----:B0-----:R-:W-:-:S04]  /*59fd0*/  IMAD.WIDE R12, R6, 0x2, R20 ;  /* 0x00000002060c7825 */ /* 0x001fc800078e0214 */
[C---:B------:R-:W-:Y:S01]  /*59fe0*/  IMAD.WIDE R16, R6.reuse, 0x2, R10 ;  /* 0x0000000206107825 */ /* 0x040fe200078e020a */
[----:B------:R-:W-:Y:S02]  /*59ff0*/  IADD3 R14, R6, c[0x0][0x198], RZ ;  /* 0x00006600060e7a10 */ /* 0x000fe40007ffe0ff */
[----:B--2---:R-:W-:-:S13]  /*5a000*/  ISETP.LT.AND P2, PT, R23, c[0x0][0x178], !P2 ;  /* 0x00005e0017007a0c */ /* 0x004fda0005741270 */
[----:B------:R0:W-:Y:S04]  /*5a010*/  @P2 STG.E.U16 [R4.64], R0 ;  /* 0x0000000004002986 */ /* 0x0001e8000c101506 */
[----:B------:R1:W-:Y:S04]  /*5a020*/  @P4 STG.E.U16 [R12.64], R26 ;  /* 0x0000001a0c004986 */ /* 0x0003e8000c101506 */
[----:B------:R2:W-:Y:S01]  /*5a030*/  @P5 STG.E.U16 [R16.64], R28 ;  /* 0x0000001c10005986 */ /* 0x0005e2000c101506 */
[----:B0-----:R-:W-:Y:S01]  /*5a040*/  IMAD.WIDE R4, R6, 0x2, R8 ;  /* 0x0000000206047825 */ /* 0x001fe200078e0208 */
[----:B------:R-:W-:-:S02]  /*5a050*/  PRMT R0, R26, 0x7632, R0 ;  /* 0x000076321a007816 */ /* 0x000fc40000000000 */
[----:B-1----:R-:W3:Y:S04]  /*5a060*/  LDL.LU R26, [R1+0x7c] ;  /* 0x00007c00011a7983 */ /* 0x002ee80000300800 */
[----:B----4-:R0:W-:Y:S01]  /*5a070*/  @P6 STG.E.U16 [R4.64], R25 ;  /* 0x0000001904006986 */ /* 0x0101e2000c101506 */
[----:B------:R-:W-:-:S03]  /*5a080*/  ISETP.LT.AND P6, PT, R15, c[0x0][0x178], !P3 ;  /* 0x00005e000f007a0c */ /* 0x000fc60005fc1270 */
[----:B--2---:R-:W2:Y:S04]  /*5a090*/  LDL.LU R28, [R1+0x3c] ;  /* 0x00003c00011c7983 */ /* 0x004ea80000300800 */
[----:B------:R-:W4:Y:S01]  /*5a0a0*/  LDL.LU R15, [R1+0x1bf8] ;  /* 0x001bf800010f7983 */ /* 0x000f220000300800 */
[----:B0-----:R-:W-:Y:S01]  /*5a0b0*/  IMAD.WIDE R4, R6, 0x2, R2 ;  /* 0x0000000206047825 */ /* 0x001fe200078e0202 */
[----:B------:R-:W-:Y:S02]  /*5a0c0*/  PRMT R6, R25, 0x7632, R6 ;  /* 0x0000763219067816 */ /* 0x000fe40000000006 */
[----:B------:R-:W2:Y:S01]  /*5a0d0*/  LDL.LU R25, [R1+0x19c8] ;  /* 0x0019c80001197983 */ /* 0x000ea20000300800 */
[----:B------:R-:W-:Y:S02]  /*5a0e0*/  ISETP.LT.AND P1, PT, R23, c[0x0][0x178], !P1 ;  /* 0x00005e0017007a0c */ /* 0x000fe40004f21270 */
[----:B------:R-:W-:-:S02]  /*5a0f0*/  ISETP.LT.AND P4, PT, R27, c[0x0][0x178], !P3 ;  /* 0x00005e001b007a0c */ /* 0x000fc40005f81270 */
[----:B------:R-:W-:Y:S02]  /*5a100*/  ISETP.LT.AND P5, PT, R29, c[0x0][0x178], !P3 ;  /* 0x00005e001d007a0c */ /* 0x000fe40005fa1270 */
[----:B------:R-:W-:Y:S02]  /*5a110*/  ISETP.GE.AND P2, PT, R24, c[0x0][0x17c], PT ;  /* 0x00005f0018007a0c */ /* 0x000fe40003f46270 */
[----:B------:R-:W4:Y:S01]  /*5a120*/  LDL.LU R24, [R1+0x1c] ;  /* 0x00001c0001187983 */ /* 0x000f220000300800 */
[----:B------:R-:W-:-:S03]  /*5a130*/  PRMT R22, R19, 0x7632, R22 ;  /* 0x0000763213167816 */ /* 0x000fc60000000016 */
[----:B------:R-:W-:Y:S01]  /*5a140*/  STL [R1+0x1ba4], R19 ;  /* 0x001ba41301007387 */ /* 0x000fe20000100800 */
[----:B------:R-:W-:-:S03]  /*5a150*/  IMAD.WIDE R12, R14, 0x2, R20 ;  /* 0x000000020e0c7825 */ /* 0x000fc600078e0214 */
[----:B------:R0:W-:Y:S01]  /*5a160*/  @P1 STG.E.U16 [R4.64], R19 ;  /* 0x0000001304001986 */ /* 0x0001e2000c101506 */
[----:B------:R-:W-:-:S03]  /*5a170*/  IMAD.WIDE R16, R14, 0x2, R10 ;  /* 0x000000020e107825 */ /* 0x000fc600078e020a */
[----:B------:R-:W-:Y:S04]  /*5a180*/  @P4 STG.E.U16 [R12.64], R0 ;  /* 0x000000000c004986 */ /* 0x000fe8000c101506 */
[----:B0-----:R-:W4:Y:S04]  /*5a190*/  LDL R19, [R1+0xd44] ;  /* 0x000d440001137983 */ /* 0x001f280000100800 */
[----:B------:R0:W-:Y:S01]  /*5a1a0*/  @P5 STG.E.U16 [R16.64], R18 ;  /* 0x0000001210005986 */ /* 0x0001e2000c101506 */
[----:B------:R-:W-:-:S03]  /*5a1b0*/  ISETP.LT.AND P3, PT, R23, c[0x0][0x178], !P3 ;  /* 0x00005e0017007a0c */ /* 0x000fc60005f61270 */
[----:B0-----:R-:W4:Y:S01]  /*5a1c0*/  LDL.LU R16, [R1+0x19c4] ;  /* 0x0019c40001107983 */ /* 0x001f220000300800 */
[----:B------:R-:W-:Y:S01]  /*5a1d0*/  ISETP.LT.AND P4, PT, R27, c[0x0][0x178], !P0 ;  /* 0x00005e001b007a0c */ /* 0x000fe20004781270 */
[C---:B------:R-:W-:Y:S01]  /*5a1e0*/  IMAD.WIDE R4, R14.reuse, 0x2, R8 ;  /* 0x000000020e047825 */ /* 0x040fe200078e0208 */
[----:B------:R-:W-:-:S03]  /*5a1f0*/  IADD3 R0, R14, c[0x0][0x198], RZ ;  /* 0x000066000e007a10 */ /* 0x000fc60007ffe0ff */
[----:B------:R-:W-:Y:S01]  /*5a200*/  IMAD.WIDE R12, R14, 0x2, R2 ;  /* 0x000000020e0c7825 */ /* 0x000fe200078e0202 */
[----:B------:R0:W-:Y:S04]  /*5a210*/  @P6 STG.E.U16 [R4.64], R6 ;  /* 0x0000000604006986 */ /* 0x0001e8000c101506 */
[----:B------:R1:W-:Y:S04]  /*5a220*/  @P3 STG.E.U16 [R12.64], R22 ;  /* 0x000000160c003986 */ /* 0x0003e8000c101506 */
[----:B------:R1:W-:Y:S01]  /*5a230*/  STL [R1+0x1bf0], R18 ;  /* 0x001bf01201007387 */ /* 0x0003e20000100800 */
[----:B0-----:R-:W-:Y:S01]  /*5a240*/  IMAD.WIDE R4, R0, 0x2, R20 ;  /* 0x0000000200047825 */ /* 0x001fe200078e0214 */
[----:B---3--:R-:W-:-:S04]  /*5a250*/  PRMT R6, R26, 0x7632, R6 ;  /* 0x000076321a067816 */ /* 0x008fc80000000006 */
[----:B------:R0:W-:Y:S01]  /*5a260*/  @P4 STG.E.U16 [R4.64], R26 ;  /* 0x0000001a04004986 */ /* 0x0001e2000c101506 */
[----:B--2---:R-:W-:-:S03]  /*5a270*/  ISETP.GE.AND P3, PT, R25, c[0x0][0x17c], PT ;  /* 0x00005f0019007a0c */ /* 0x004fc60003f66270 */
[----:B------:R-:W2:Y:S04]  /*5a280*/  LDL.LU R25, [R1+0x8c] ;  /* 0x00008c0001197983 */ /* 0x000ea80000300800 */
[----:B-1----:R-:W3:Y:S04]  /*5a290*/  LDL.LU R22, [R1+0x19cc] ;  /* 0x0019cc0001167983 */ /* 0x002ee80000300800 */
[----:B------:R-:W3:Y:S04]  /*5a2a0*/  LDL.LU R18, [R1+0x19d0] ;  /* 0x0019d00001127983 */ /* 0x000ee80000300800 */
[----:B0-----:R-:W3:Y:S01]  /*5a2b0*/  LDL.LU R26, [R1+0x5c] ;  /* 0x00005c00011a7983 */ /* 0x001ee20000300800 */
[----:B------:R-:W-:Y:S01]  /*5a2c0*/  ISETP.LT.AND P5, PT, R29, c[0x0][0x178], !P0 ;  /* 0x00005e001d007a0c */ /* 0x000fe200047a1270 */
[----:B------:R-:W-:Y:S01]  /*5a2d0*/  IMAD.WIDE R12, R0, 0x2, R10 ;  /* 0x00000002000c7825 */ /* 0x000fe200078e020a */
[----:B------:R-:W-:-:S03]  /*5a2e0*/  ISETP.LT.AND P4, PT, R27, c[0x0][0x178], !P2 ;  /* 0x00005e001b007a0c */ /* 0x000fc60005781270 */
[----:B------:R-:W-:Y:S01]  /*5a2f0*/  IMAD.WIDE R4, R0, 0x2, R8 ;  /* 0x0000000200047825 */ /* 0x000fe200078e0208 */
[----:B----4-:R-:W-:Y:S02]  /*5a300*/  ISETP.LT.AND P6, PT, R19, c[0x0][0x178], !P0 ;  /* 0x00005e0013007a0c */ /* 0x010fe400047c1270 */
[----:B------:R-:W-:-:S05]  /*5a310*/  ISETP.LT.AND P0, PT, R23, c[0x0][0x178], !P0 ;  /* 0x00005e0017007a0c */ /* 0x000fca0004701270 */
[----:B------:R0:W-:Y:S01]  /*5a320*/  @P5 STG.E.U16 [R12.64], R28 ;  /* 0x0000001c0c005986 */ /* 0x0001e2000c101506 */
[----:B------:R-:W-:Y:S02]  /*5a330*/  ISETP.LT.AND P5, PT, R29, c[0x0][0x178], !P2 ;  /* 0x00005e001d007a0c */ /* 0x000fe400057a1270 */
[----:B------:R-:W-:Y:S01]  /*5a340*/  PRMT R14, R28, 0x7632, R14 ;  /* 0x000076321c0e7816 */ /* 0x000fe2000000000e */
[----:B0-----:R-:W-:Y:S01]  /*5a350*/  IMAD.WIDE R12, R0, 0x2, R2 ;  /* 0x00000002000c7825 */ /* 0x001fe200078e0202 */
[----:B------:R-:W-:Y:S01]  /*5a360*/  ISETP.GE.AND P1, PT, R16, c[0x0][0x17c], PT ;  /* 0x00005f0010007a0c */ /* 0x000fe20003f26270 */
[----:B------:R0:W-:Y:S01]  /*5a370*/  @P6 STG.E.U16 [R4.64], R24 ;  /* 0x0000001804006986 */ /* 0x0001e2000c101506 */
[----:B------:R-:W-:-:S03]  /*5a380*/  IADD3 R16, R0, c[0x0][0x198], RZ ;  /* 0x0000660000107a10 */ /* 0x000fc60007ffe0ff */
[----:B------:R1:W-:Y:S01]  /*5a390*/  @P0 STG.E.U16 [R12.64], R15 ;  /* 0x0000000f0c000986 */ /* 0x0003e2000c101506 */
[----:B------:R-:W-:Y:S02]  /*5a3a0*/  ISETP.LT.AND P0, PT, R19, c[0x0][0x178], !P2 ;  /* 0x00005e0013007a0c */ /* 0x000fe40005701270 */
[----:B------:R-:W-:Y:S01]  /*5a3b0*/  ISETP.LT.AND P2, PT, R23, c[0x0][0x178], !P2 ;  /* 0x00005e0017007a0c */ /* 0x000fe20005741270 */
[----:B------:R-:W4:Y:S01]  /*5a3c0*/  LDL.LU R28, [R1+0x4c] ;  /* 0x00004c00011c7983 */ /* 0x000f220000300800 */
[----:B0-----:R-:W-:Y:S01]  /*5a3d0*/  IMAD.WIDE R4, R16, 0x2, R20 ;  /* 0x0000000210047825 */ /* 0x001fe200078e0214 */
[----:B------:R-:W-:-:S03]  /*5a3e0*/  ISETP.LT.AND P6, PT, R27, c[0x0][0x178], !P1 ;  /* 0x00005e001b007a0c */ /* 0x000fc60004fc1270 */
[----:B-1----:R-:W-:Y:S01]  /*5a3f0*/  IMAD.WIDE R12, R16, 0x2, R10 ;  /* 0x00000002100c7825 */ /* 0x002fe200078e020a */
[----:B------:R0:W-:Y:S01]  /*5a400*/  @P4 STG.E.U16 [R4.64], R6 ;  /* 0x0000000604004986 */ /* 0x0001e2000c101506 */
[----:B------:R-:W-:Y:S02]  /*5a410*/  ISETP.LT.AND P4, PT, R29, c[0x0][0x178], !P1 ;  /* 0x00005e001d007a0c */ /* 0x000fe40004f81270 */
[----:B------:R-:W-:Y:S01]  /*5a420*/  PRMT R0, R24, 0x7632, R0 ;  /* 0x0000763218007816 */ /* 0x000fe20000000000 */
[----:B------:R1:W-:Y:S01]  /*5a430*/  @P5 STG.E.U16 [R12.64], R14 ;  /* 0x0000000e0c005986 */ /* 0x0003e2000c101506 */
[----:B------:R-:W-:Y:S02]  /*5a440*/  PRMT R17, R15, 0x7632, R17 ;  /* 0x000076320f117816 */ /* 0x000fe40000000011 */
[C---:B0-----:R-:W-:Y:S01]  /*5a450*/  IADD3 R6, R16.reuse, c[0x0][0x198], RZ ;  /* 0x0000660010067a10 */ /* 0x041fe20007ffe0ff */
[----:B------:R-:W-:-:S04]  /*5a460*/  IMAD.WIDE R4, R16, 0x2, R8 ;  /* 0x0000000210047825 */ /* 0x000fc800078e0208 */
[----:B-1----:R-:W-:Y:S01]  /*5a470*/  IMAD.WIDE R12, R16, 0x2, R2 ;  /* 0x00000002100c7825 */ /* 0x002fe200078e0202 */
[----:B------:R0:W-:Y:S03]  /*5a480*/  @P0 STG.E.U16 [R4.64], R0 ;  /* 0x0000000004000986 */ /* 0x0001e6000c101506 */
[C---:B------:R-:W-:Y:S01]  /*5a490*/  IMAD.WIDE R14, R6.reuse, 0x2, R20 ;  /* 0x00000002060e7825 */ /* 0x040fe200078e0214 */
[----:B------:R1:W-:Y:S03]  /*5a4a0*/  @P2 STG.E.U16 [R12.64], R17 ;  /* 0x000000110c002986 */ /* 0x0003e6000c101506 */
[C---:B0-----:R-:W-:Y:S01]  /*5a4b0*/  IMAD.WIDE R4, R6.reuse, 0x2, R10 ;  /* 0x0000000206047825 */ /* 0x041fe200078e020a */
[----:B------:R-:W-:-:S03]  /*5a4c0*/  IADD3 R0, R6, c[0x0][0x198], RZ ;  /* 0x0000660006007a10 */ /* 0x000fc60007ffe0ff */
[----:B-1----:R-:W-:Y:S01]  /*5a4d0*/  IMAD.WIDE R12, R6, 0x2, R8 ;  /* 0x00000002060c7825 */ /* 0x002fe200078e0208 */
[----:B--2---:R0:W-:Y:S01]  /*5a4e0*/  @P6 STG.E.U16 [R14.64], R25 ;  /* 0x000000190e006986 */ /* 0x0041e2000c101506 */
[----:B---3--:R-:W-:Y:S02]  /*5a4f0*/  ISETP.GE.AND P0, PT, R22, c[0x0][0x17c], PT ;  /* 0x00005f0016007a0c */ /* 0x008fe40003f06270 */
[----:B------:R-:W-:Y:S02]  /*5a500*/  ISETP.GE.AND P6, PT, R18, c[0x0][0x17c], PT ;  /* 0x00005f0012007a0c */ /* 0x000fe40003fc6270 */
[----:B------:R-:W2:Y:S04]  /*5a510*/  LDL.LU R18, [R1+0x20c] ;  /* 0x00020c0001127983 */ /* 0x000ea80000300800 */
[----:B------:R1:W-:Y:S01]  /*5a520*/  @P4 STG.E.U16 [R4.64], R26 ;  /* 0x0000001a04004986 */ /* 0x0003e2000c101506 */
[----:B0-----:R-:W-:-:S03]  /*5a530*/  PRMT R14, R25, 0x7632, R14 ;  /* 0x00007632190e7816 */ /* 0x001fc6000000000e */
[----:B------:R-:W3:Y:S01]  /*5a540*/  LDL.LU R22, [R1+0x1ec] ;  /* 0x0001ec0001167983 */ /* 0x000ee20000300800 */
[----:B-1----:R-:W-:Y:S01]  /*5a550*/  IMAD.WIDE R4, R6, 0x2, R2 ;  /* 0x0000000206047825 */ /* 0x002fe200078e0202 */
[----:B------:R-:W-:Y:S02]  /*5a560*/  PRMT R6, R26, 0x7632, R6 ;  /* 0x000076321a067816 */ /* 0x000fe40000000006 */
[----:B------:R-:W3:Y:S04]  /*5a570*/  LDL.LU R26, [R1+0x19d8] ;  /* 0x0019d800011a7983 */ /* 0x000ee80000300800 */
[----:B------:R-:W3:Y:S01]  /*5a580*/  LDL.LU R25, [R1+0x19d4] ;  /* 0x0019d40001197983 */ /* 0x000ee20000300800 */
[----:B------:R-:W-:Y:S02]  /*5a590*/  ISETP.LT.AND P5, PT, R19, c[0x0][0x178], !P1 ;  /* 0x00005e0013007a0c */ /* 0x000fe40004fa1270 */
[----:B------:R-:W-:-:S02]  /*5a5a0*/  ISETP.LT.AND P1, PT, R23, c[0x0][0x178], !P1 ;  /* 0x00005e0017007a0c */ /* 0x000fc40004f21270 */
[----:B------:R-:W-:Y:S02]  /*5a5b0*/  ISETP.LT.AND P2, PT, R27, c[0x0][0x178], !P3 ;  /* 0x00005e001b007a0c */ /* 0x000fe40005f41270 */
[----:B------:R-:W-:-:S07]  /*5a5c0*/  ISETP.LT.AND P4, PT, R29, c[0x0][0x178], !P3 ;  /* 0x00005e001d007a0c */ /* 0x000fce0005f81270 */
[----:B----4-:R0:W-:Y:S01]  /*5a5d0*/  @P5 STG.E.U16 [R12.64], R28 ;  /* 0x0000001c0c005986 */ /* 0x0101e2000c101506 */
[----:B------:R-:W-:Y:S02]  /*5a5e0*/  ISETP.LT.AND P5, PT, R19, c[0x0][0x178], !P3 ;  /* 0x00005e0013007a0c */ /* 0x000fe40005fa1270 */
[----:B------:R-:W-:Y:S01]  /*5a5f0*/  PRMT R15, R28, 0x7632, R15 ;  /* 0x000076321c0f7816 */ /* 0x000fe2000000000f */
[----:B------:R1:W-:Y:S01]  /*5a600*/  @P1 STG.E.U16 [R4.64], R7 ;  /* 0x0000000704001986 */ /* 0x0003e2000c101506 */
[----:B------:R-:W-:Y:S02]  /*5a610*/  ISETP.LT.AND P3, PT, R23, c[0x0][0x178], !P3 ;  /* 0x00005e0017007a0c */ /* 0x000fe40005f61270 */
[----:B------:R-:W-:Y:S01]  /*5a620*/  ISETP.LT.AND P1, PT, R27, c[0x0][0x178], !P0 ;  /* 0x00005e001b007a0c */ /* 0x000fe20004721270 */
[C---:B0-----:R-:W-:Y:S01]  /*5a630*/  IMAD.WIDE R12, R0.reuse, 0x2, R20 ;  /* 0x00000002000c7825 */ /* 0x041fe200078e0214 */
[----:B------:R-:W4:Y:S03]  /*5a640*/  LDL.LU R28, [R1+0x1fc] ;  /* 0x0001fc00011c7983 */ /* 0x000f260000300800 */
[----:B-1----:R-:W-:Y:S01]  /*5a650*/  IMAD.WIDE R4, R0, 0x2, R10 ;  /* 0x0000000200047825 */ /* 0x002fe200078e020a */
[----:B------:R0:W-:Y:S01]  /*5a660*/  @P2 STG.E.U16 [R12.64], R14 ;  /* 0x0000000e0c002986 */ /* 0x0001e2000c101506 */
[----:B------:R-:W-:-:S03]  /*5a670*/  ISETP.LT.AND P2, PT, R29, c[0x0][0x178], !P0 ;  /* 0x00005e001d007a0c */ /* 0x000fc60004741270 */
[----:B------:R-:W4:Y:S01]  /*5a680*/  LDL.LU R24, [R1+0x1dc] ;  /* 0x0001dc0001187983 */ /* 0x000f220000300800 */
[----:B------:R-:W-:-:S03]  /*5a690*/  PRMT R7, R7, 0x7632, R7 ;  /* 0x0000763207077816 */ /* 0x000fc60000000007 */
[----:B------:R1:W-:Y:S01]  /*5a6a0*/  @P4 STG.E.U16 [R4.64], R6 ;  /* 0x0000000604004986 */ /* 0x0003e2000c101506 */
[C---:B0-----:R-:W-:Y:S01]  /*5a6b0*/  IMAD.WIDE R12, R0.reuse, 0x2, R8 ;  /* 0x00000002000c7825 */ /* 0x041fe200078e0208 */
[----:B------:R-:W-:-:S04]  /*5a6c0*/  IADD3 R14, R0, c[0x0][0x198], RZ ;  /* 0x00006600000e7a10 */ /* 0x000fc80007ffe0ff */
[----:B------:R0:W-:Y:S01]  /*5a6d0*/  @P5 STG.E.U16 [R12.64], R15 ;  /* 0x0000000f0c005986 */ /* 0x0001e2000c101506 */
[----:B------:R-:W-:-:S04]  /*5a6e0*/  IMAD.WIDE R16, R14, 0x2, R10 ;  /* 0x000000020e107825 */ /* 0x000fc800078e020a */
[----:B-1----:R-:W-:-:S04]  /*5a6f0*/  IMAD.WIDE R4, R0, 0x2, R2 ;  /* 0x0000000200047825 */ /* 0x002fc800078e0202 */
[----:B0-----:R-:W-:Y:S01]  /*5a700*/  IMAD.WIDE R12, R14, 0x2, R20 ;  /* 0x000000020e0c7825 */ /* 0x001fe200078e0214 */
[----:B------:R-:W-:Y:S04]  /*5a710*/  @P3 STG.E.U16 [R4.64], R7 ;  /* 0x0000000704003986 */ /* 0x000fe8000c101506 */
[----:B--2---:R-:W-:Y:S04]  /*5a720*/  @P1 STG.E.U16 [R12.64], R18 ;  /* 0x000000120c001986 */ /* 0x004fe8000c101506 */
[----:B---3--:R0:W-:Y:S01]  /*5a730*/  @P2 STG.E.U16 [R16.64], R22 ;  /* 0x0000001610002986 */ /* 0x0081e2000c101506 */
[----:B------:R-:W-:-:S03]  /*5a740*/  ISETP.GE.AND P5, PT, R26, c[0x0][0x17c], PT ;  /* 0x00005f001a007a0c */ /* 0x000fc60003fa6270 */
[----:B------:R-:W2:Y:S01]  /*5a750*/  LDL.LU R26, [R1+0x120] ;  /* 0x00012000011a7983 */ /* 0x000ea20000300800 */
[----:B------:R-:W-:-:S03]  /*5a760*/  ISETP.GE.AND P3, PT, R25, c[0x0][0x17c], PT ;  /* 0x00005f0019007a0c */ /* 0x000fc60003f66270 */
[----:B------:R-:W3:Y:S01]  /*5a770*/  LDL.LU R25, [R1+0xe0] ;  /* 0x0000e00001197983 */ /* 0x000ee20000300800 */
[----:B0-----:R-:W-:-:S03]  /*5a780*/  PRMT R16, R18, 0x7632, R16 ;  /* 0x0000763212107816 */ /* 0x001fc60000000010 */
[----:B------:R0:W-:Y:S04]  /*5a790*/  STL [R1+0x1bf4], R17 ;  /* 0x001bf41101007387 */ /* 0x0001e80000100800 */
[----:B------:R-:W3:Y:S01]  /*5a7a0*/  LDL.LU R18, [R1+0x19dc] ;  /* 0x0019dc0001127983 */ /* 0x000ee20000300800 */
[----:B------:R-:W-:Y:S02]  /*5a7b0*/  ISETP.LT.AND P4, PT, R19, c[0x0][0x178], !P0 ;  /* 0x00005e0013007a0c */ /* 0x000fe40004781270 */
[----:B------:R-:W-:Y:S01]  /*5a7c0*/  ISETP.LT.AND P0, PT, R23, c[0x0][0x178], !P0 ;  /* 0x00005e0017007a0c */ /* 0x000fe20004701270 */
[----:B------:R-:W-:Y:S01]  /*5a7d0*/  IMAD.WIDE R4, R14, 0x2, R8 ;  /* 0x000000020e047825 */ /* 0x000fe200078e0208 */
[----:B------:R-:W-:Y:S01]  /*5a7e0*/  ISETP.LT.AND P2, PT, R27, c[0x0][0x178], !P6 ;  /* 0x00005e001b007a0c */ /* 0x000fe20007741270 */
[----:B0-----:R-:W3:Y:S01]  /*5a7f0*/  LDL.LU R17, [R1+0xc0] ;  /* 0x0000c00001117983 */ /* 0x001ee20000300800 */
[----:B------:R-:W-:-:S02]  /*5a800*/  ISETP.LT.AND P1, PT, R29, c[0x0][0x178], !P6 ;  /* 0x00005e001d007a0c */ /* 0x000fc40007721270 */
[----:B------:R-:W-:Y:S02]  /*5a810*/  IADD3 R0, R14, c[0x0][0x198], RZ ;  /* 0x000066000e007a10 */ /* 0x000fe40007ffe0ff */
[----:B------:R-:W-:-:S03]  /*5a820*/  PRMT R15, R22, 0x7632, R15 ;  /* 0x00007632160f7816 */ /* 0x000fc6000000000f */
[----:B------:R-:W-:-:S04]  /*5a830*/  IMAD.WIDE R6, R0, 0x2, R20 ;  /* 0x0000000200067825 */ /* 0x000fc800078e0214 */
[----:B------:R-:W-:Y:S01]  /*5a840*/  IMAD.WIDE R12, R0, 0x2, R10 ;  /* 0x00000002000c7825 */ /* 0x000fe200078e020a */
[----:B----4-:R0:W-:Y:S01]  /*5a850*/  @P4 STG.E.U16 [R4.64], R28 ;  /* 0x0000001c04004986 */ /* 0x0101e2000c101506 */
[----:B------:R-:W-:Y:S02]  /*5a860*/  ISETP.LT.AND P4, PT, R19, c[0x0][0x178], !P6 ;  /* 0x00005e0013007a0c */ /* 0x000fe40007781270 */
[----:B------:R-:W-:Y:S01]  /*5a870*/  ISETP.LT.AND P6, PT, R23, c[0x0][0x178], !P6 ;  /* 0x00005e0017007a0c */ /* 0x000fe200077c1270 */
[----:B0-----:R-:W-:Y:S01]  /*5a880*/  IMAD.WIDE R4, R14, 0x2, R2 ;  /* 0x000000020e047825 */ /* 0x001fe200078e0202 */
[----:B------:R-:W-:Y:S02]  /*5a890*/  PRMT R14, R28, 0x7632, R14 ;  /* 0x000076321c0e7816 */ /* 0x000fe4000000000e */
[----:B------:R-:W4:Y:S04]  /*5a8a0*/  LDL.LU R28, [R1+0xa0] ;  /* 0x0000a000011c7983 */ /* 0x000f280000300800 */
[----:B------:R0:W-:Y:S01]  /*5a8b0*/  @P0 STG.E.U16 [R4.64], R24 ;  /* 0x0000001804000986 */ /* 0x0001e2000c101506 */
[----:B------:R-:W-:-:S03]  /*5a8c0*/  ISETP.LT.AND P0, PT, R27, c[0x0][0x178], !P5 ;  /* 0x00005e001b007a0c */ /* 0x000fc60006f01270 */
[----:B------:R1:W-:Y:S04]  /*5a8d0*/  @P2 STG.E.U16 [R6.64], R16 ;  /* 0x0000001006002986 */ /* 0x0003e8000c101506 */
[----:B------:R1:W-:Y:S01]  /*5a8e0*/  @P1 STG.E.U16 [R12.64], R15 ;  /* 0x0000000f0c001986 */ /* 0x0003e2000c101506 */
[----:B0-----:R-:W-:Y:S01]  /*5a8f0*/  IMAD.WIDE R4, R0, 0x2, R8 ;  /* 0x0000000200047825 */ /* 0x001fe200078e0208 */
[----:B-1----:R-:W-:Y:S02]  /*5a900*/  PRMT R16, R24, 0x7632, R16 ;  /* 0x0000763218107816 */ /* 0x002fe40000000010 */
[C---:B------:R-:W-:Y:S01]  /*5a910*/  IADD3 R15, R0.reuse, c[0x0][0x198], RZ ;  /* 0x00006600000f7a10 */ /* 0x040fe20007ffe0ff */
[----:B------:R-:W-:Y:S01]  /*5a920*/  IMAD.WIDE R6, R0, 0x2, R2 ;  /* 0x0000000200067825 */ /* 0x000fe200078e0202 */
[----:B------:R0:W-:Y:S04]  /*5a930*/  @P4 STG.E.U16 [R4.64], R14 ;  /* 0x0000000e04004986 */ /* 0x0001e8000c101506 */
[----:B------:R-:W-:Y:S01]  /*5a940*/  @P6 STG.E.U16 [R6.64], R16 ;  /* 0x0000001006006986 */ /* 0x000fe2000c101506 */
[----:B0-----:R-:W-:-:S05]  /*5a950*/  IMAD.WIDE R4, R15, 0x2, R20 ;  /* 0x000000020f047825 */ /* 0x001fca00078e0214 */
[----:B--2---:R0:W-:Y:S01]  /*5a960*/  @P0 STG.E.U16 [R4.64], R26 ;  /* 0x0000001a04000986 */ /* 0x0041e2000c101506 */
[----:B------:R-:W-:Y:S02]  /*5a970*/  PRMT R0, R26, 0x7632, R0 ;  /* 0x000076321a007816 */ /* 0x000fe40000000000 */
[----:B---3--:R-:W-:Y:S02]  /*5a980*/  ISETP.GE.AND P2, PT, R18, c[0x0][0x17c], PT ;  /* 0x00005f0012007a0c */ /* 0x008fe40003f46270 */
[----:B------:R-:W2:Y:S04]  /*5a990*/  LDL.LU R18, [R1+0x19e0] ;  /* 0x0019e00001127983 */ /* 0x000ea80000300800 */
[----:B0-----:R-:W3:Y:S01]  /*5a9a0*/  LDL.LU R26, [R1+0x19e4] ;  /* 0x0019e400011a7983 */ /* 0x001ee20000300800 */
[----:B------:R-:W-:-:S02]  /*5a9b0*/  ISETP.LT.AND P1, PT, R29, c[0x0][0x178], !P5 ;  /* 0x00005e001d007a0c */ /* 0x000fc40006f21270 */
[----:B------:R-:W-:Y:S01]  /*5a9c0*/  ISETP.LT.AND P4, PT, R19, c[0x0][0x178], !P5 ;  /* 0x00005e0013007a0c */ /* 0x000fe20006f81270 */
[----:B------:R-:W-:Y:S01]  /*5a9d0*/  IMAD.WIDE R12, R15, 0x2, R10 ;  /* 0x000000020f0c7825 */ /* 0x000fe200078e020a */
[----:B------:R-:W-:Y:S01]  /*5a9e0*/  ISETP.LT.AND P5, PT, R23, c[0x0][0x178], !P5 ;  /* 0x00005e0017007a0c */ /* 0x000fe20006fa1270 */
[----:B------:R-:W3:Y:S01]  /*5a9f0*/  LDL.LU R22, [R1+0x130] ;  /* 0x0001300001167983 */ /* 0x000ee20000300800 */
[----:B------:R-:W-:Y:S01]  /*5aa00*/  ISETP.LT.AND P6, PT, R27, c[0x0][0x178], !P3 ;  /* 0x00005e001b007a0c */ /* 0x000fe20005fc1270 */
[C---:B------:R-:W-:Y:S01]  /*5aa10*/  IMAD.WIDE R4, R15.reuse, 0x2, R8 ;  /* 0x000000020f047825 */ /* 0x040fe200078e0208 */
[----:B------:R-:W-:Y:S01]  /*5aa20*/  IADD3 R14, R15, c[0x0][0x198], RZ ;  /* 0x000066000f0e7a10 */ /* 0x000fe20007ffe0ff */
[----:B------:R-:W3:Y:S01]  /*5aa30*/  LDL.LU R24, [R1+0xf0] ;  /* 0x0000f00001187983 */ /* 0x000ee20000300800 */
[----:B------:R-:W-:Y:S01]  /*5aa40*/  ISETP.LT.AND P0, PT, R29, c[0x0][0x178], !P3 ;  /* 0x00005e001d007a0c */ /* 0x000fe20005f01270 */
[----:B------:R-:W-:Y:S02]  /*5aa50*/  IMAD.WIDE R6, R15, 0x2, R2 ;  /* 0x000000020f067825 */ /* 0x000fe400078e0202 */
[----:B------:R0:W-:Y:S04]  /*5aa60*/  @P1 STG.E.U16 [R12.64], R25 ;  /* 0x000000190c001986 */ /* 0x0001e8000c101506 */
[----:B------:R1:W-:Y:S01]  /*5aa70*/  @P4 STG.E.U16 [R4.64], R17 ;  /* 0x0000001104004986 */ /* 0x0003e2000c101506 */
[----:B------:R-:W-:-:S02]  /*5aa80*/  ISETP.LT.AND P4, PT, R19, c[0x0][0x178], !P3 ;  /* 0x00005e0013007a0c */ /* 0x000fc40005f81270 */
[----:B------:R-:W-:Y:S01]  /*5aa90*/  ISETP.LT.AND P3, PT, R23, c[0x0][0x178], !P3 ;  /* 0x00005e0017007a0c */ /* 0x000fe20005f61270 */
[C---:B0-----:R-:W-:Y:S01]  /*5aaa0*/  IMAD.WIDE R12, R14.reuse, 0x2, R20 ;  /* 0x000000020e0c7825 */ /* 0x041fe200078e0214 */
[----:B----4-:R0:W-:Y:S03]  /*5aab0*/  @P5 STG.E.U16 [R6.64], R28 ;  /* 0x0000001c06005986 */ /* 0x0101e6000c101506 */
[----:B-1----:R-:W-:Y:S01]  /*5aac0*/  IMAD.WIDE R4, R14, 0x2, R8 ;  /* 0x000000020e047825 */ /* 0x002fe200078e0208 */
[----:B------:R1:W-:Y:S01]  /*5aad0*/  @P6 STG.E.U16 [R12.64], R0 ;  /* 0x000000000c006986 */ /* 0x0003e2000c101506 */
[----:B------:R-:W-:Y:S02]  /*5aae0*/  PRMT R15, R28, 0x7632, R15 ;  /* 0x000076321c0f7816 */ /* 0x000fe4000000000f */
[----:B0-----:R-:W-:Y:S01]  /*5aaf0*/  IMAD.WIDE R6, R14, 0x2, R10 ;  /* 0x000000020e067825 */ /* 0x001fe200078e020a */
[----:B-1----:R-:W-:-:S02]  /*5ab00*/  PRMT R0, R25, 0x7632, R0 ;  /* 0x0000763219007816 */ /* 0x002fc40000000000 */
[----:B------:R-:W-:-:S03]  /*5ab10*/  PRMT R12, R17, 0x7632, R12 ;  /* 0x00007632110c7816 */ /* 0x000fc6000000000c */
[----:B------:R-:W-:Y:S04]  /*5ab20*/  @P0 STG.E.U16 [R6.64], R0 ;  /* 0x0000000006000986 */ /* 0x000fe8000c101506 */
[----:B------:R0:W-:Y:S02]  /*5ab30*/  @P4 STG.E.U16 [R4.64], R12 ;  /* 0x0000000c04004986 */ /* 0x0001e4000c101506 */
[----:B0-----:R-:W-:-:S05]  /*5ab40*/  IMAD.WIDE R4, R14, 0x2, R2 ;  /* 0x000000020e047825 */ /* 0x001fca00078e0202 */
[----:B------:R0:W-:Y:S01]  /*5ab50*/  @P3 STG.E.U16 [R4.64], R15 ;  /* 0x0000000f04003986 */ /* 0x0001e2000c101506 */
[----:B--2---:R-:W-:-:S03]  /*5ab60*/  ISETP.GE.AND P1, PT, R18, c[0x0][0x17c], PT ;  /* 0x00005f0012007a0c */ /* 0x004fc60003f26270 */
[----:B------:R-:W2:Y:S01]  /*5ab70*/  LDL.LU R18, [R1+0xd0] ;  /* 0x0000d00001127983 */ /* 0x000ea20000300800 */
[----:B---3--:R-:W-:-:S03]  /*5ab80*/  ISETP.GE.AND P0, PT, R26, c[0x0][0x17c], PT ;  /* 0x00005f001a007a0c */ /* 0x008fc60003f06270 */
[----:B------:R-:W3:Y:S04]  /*5ab90*/  LDL.LU R25, [R1+0xb0] ;  /* 0x0000b00001197983 */ /* 0x000ee80000300800 */
[----:B------:R-:W4:Y:S04]  /*5aba0*/  LDL.LU R17, [R1+0x1bf4] ;  /* 0x001bf40001117983 */ /* 0x000f280000300800 */
[----:B------:R-:W4:Y:S04]  /*5abb0*/  LDL.LU R26, [R1+0x140] ;  /* 0x00014000011a7983 */ /* 0x000f280000300800 */
[----:B------:R-:W4:Y:S04]  /*5abc0*/  LDL.LU R28, [R1+0x110] ;  /* 0x00011000011c7983 */ /* 0x000f280000300800 */
[----:B0-----:R-:W4:Y:S01]  /*5abd0*/  LDL.LU R15, [R1+0x19e8] ;  /* 0x0019e800010f7983 */ /* 0x001f220000300800 */
[----:B------:R-:W-:-:S02]  /*5abe0*/  ISETP.LT.AND P5, PT, R27, c[0x0][0x178], !P2 ;  /* 0x00005e001b007a0c */ /* 0x000fc400057a1270 */
[----:B------:R-:W-:Y:S02]  /*5abf0*/  ISETP.LT.AND P6, PT, R29, c[0x0][0x178], !P2 ;  /* 0x00005e001d007a0c */ /* 0x000fe400057c1270 */
[----:B------:R-:W-:Y:S02]  /*5ac00*/  IADD3 R0, R14, c[0x0][0x198], RZ ;  /* 0x000066000e007a10 */ /* 0x000fe40007ffe0ff */
[----:B------:R-:W-:Y:S02]  /*5ac10*/  ISETP.LT.AND P4, PT, R19, c[0x0][0x178], !P2 ;  /* 0x00005e0013007a0c */ /* 0x000fe40005781270 */
[----:B------:R-:W-:Y:S01]  /*5ac20*/  ISETP.LT.AND P2, PT, R23, c[0x0][0x178], !P2 ;  /* 0x00005e0017007a0c */ /* 0x000fe20005741270 */
[----:B------:R-:W-:-:S04]  /*5ac30*/  IMAD.WIDE R6, R0, 0x2, R20 ;  /* 0x0000000200067825 */ /* 0x000fc800078e0214 */
[C---:B------:R-:W-:Y:S01]  /*5ac40*/  IMAD.WIDE R12, R0.reuse, 0x2, R10 ;  /* 0x00000002000c7825 */ /* 0x040fe200078e020a */
[----:B------:R0:W-:Y:S03]  /*5ac50*/  @P5 STG.E.U16 [R6.64], R22 ;  /* 0x0000001606005986 */ /* 0x0001e6000c101506 */
[C---:B------:R-:W-:Y:S01]  /*5ac60*/  IMAD.WIDE R4, R0.reuse, 0x2, R8 ;  /* 0x0000000200047825 */ /* 0x040fe200078e0208 */
[----:B------:R-:W-:Y:S01]  /*5ac70*/  @P6 STG.E.U16 [R12.64], R24 ;  /* 0x000000180c006986 */ /* 0x000fe2000c101506 */
[C---:B------:R-:W-:Y:S02]  /*5ac80*/  IADD3 R14, R0.reuse, c[0x0][0x198], RZ ;  /* 0x00006600000e7a10 */ /* 0x040fe40007ffe0ff */
[----:B0-----:R-:W-:Y:S01]  /*5ac90*/  IMAD.WIDE R6, R0, 0x2, R2 ;  /* 0x0000000200067825 */ /* 0x001fe200078e0202 */
[----:B------:R-:W-:Y:S01]  /*5aca0*/  PRMT R0, R22, 0x7632, R0 ;  /* 0x0000763216007816 */ /* 0x000fe20000000000 */
[----:B--2---:R-:W-:Y:S01]  /*5acb0*/  @P4 STG.E.U16 [R4.64], R18 ;  /* 0x0000001204004986 */ /* 0x004fe2000c101506 */
[----:B------:R-:W-:-:S03]  /*5acc0*/  PRMT R16, R18, 0x7632, R16 ;  /* 0x0000763212107816 */ /* 0x000fc60000000010 */
[----:B---3--:R0:W-:Y:S01]  /*5acd0*/  @P2 STG.E.U16 [R6.64], R25 ;  /* 0x0000001906002986 */ /* 0x0081e2000c101506 */
[----:B----4-:R-:W-:-:S03]  /*5ace0*/  ISETP.GE.AND P6, PT, R15, c[0x0][0x17c], PT ;  /* 0x00005f000f007a0c */ /* 0x010fc60003fc6270 */
[----:B------:R-:W2:Y:S01]  /*5acf0*/  LDL.LU R15, [R1+0x19ec] ;  /* 0x0019ec00010f7983 */ /* 0x000ea20000300800 */
[----:B0-----:R-:W-:-:S03]  /*5ad00*/  PRMT R6, R24, 0x7632, R6 ;  /* 0x0000763218067816 */ /* 0x001fc60000000006 */
[----:B------:R-:W3:Y:S04]  /*5ad10*/  LDL.LU R22, [R1+0x19f0] ;  /* 0x0019f00001167983 */ /* 0x000ee80000300800 */
[----:B------:R-:W4:Y:S04]  /*5ad20*/  LDL.LU R24, [R1+0x90] ;  /* 0x0000900001187983 */ /* 0x000f280000300800 */
[----:B------:R-:W4:Y:S01]  /*5ad30*/  LDL.LU R18, [R1+0x1bf0] ;  /* 0x001bf00001127983 */ /* 0x000f220000300800 */
[----:B------:R-:W-:Y:S02]  /*5ad40*/  ISETP.LT.AND P5, PT, R27, c[0x0][0x178], !P1 ;  /* 0x00005e001b007a0c */ /* 0x000fe40004fa1270 */
[----:B------:R-:W-:Y:S01]  /*5ad50*/  ISETP.LT.AND P3, PT, R29, c[0x0][0x178], !P1 ;  /* 0x00005e001d007a0c */ /* 0x000fe20004f61270 */
[----:B------:R-:W-:Y:S01]  /*5ad60*/  IMAD.WIDE R12, R14, 0x2, R20 ;  /* 0x000000020e0c7825 */ /* 0x000fe200078e0214 */
[----:B------:R-:W-:-:S03]  /*5ad70*/  ISETP.LT.AND P2, PT, R19, c[0x0][0x178], !P1 ;  /* 0x00005e0013007a0c */ /* 0x000fc60004f41270 */
[----:B------:R-:W-:Y:S01]  /*5ad80*/  IMAD.WIDE R4, R14, 0x2, R10 ;  /* 0x000000020e047825 */ /* 0x000fe200078e020a */
[----:B------:R-:W-:Y:S02]  /*5ad90*/  ISETP.LT.AND P1, PT, R23, c[0x0][0x178], !P1 ;  /* 0x00005e0017007a0c */ /* 0x000fe40004f21270 */
[----:B------:R-:W-:-:S03]  /*5ada0*/  ISETP.LT.AND P4, PT, R27, c[0x0][0x178], !P0 ;  /* 0x00005e001b007a0c */ /* 0x000fc60004781270 */
[----:B------:R0:W-:Y:S04]  /*5adb0*/  @P5 STG.E.U16 [R12.64], R0 ;  /* 0x000000000c005986 */ /* 0x0001e8000c101506 */
[----:B------:R1:W-:Y:S01]  /*5adc0*/  @P3 STG.E.U16 [R4.64], R6 ;  /* 0x0000000604003986 */ /* 0x0003e2000c101506 */
[----:B------:R-:W-:Y:S02]  /*5add0*/  ISETP.LT.AND P3, PT, R29, c[0x0][0x178], !P0 ;  /* 0x00005e001d007a0c */ /* 0x000fe40004761270 */
[----:B------:R-:W-:Y:S02]  /*5ade0*/  PRMT R17, R25, 0x7632, R17 ;  /* 0x0000763219117816 */ /* 0x000fe40000000011 */
[C---:B0-----:R-:W-:Y:S01]  /*5adf0*/  IADD3 R0, R14.reuse, c[0x0][0x198], RZ ;  /* 0x000066000e007a10 */ /* 0x041fe20007ffe0ff */
[----:B-1----:R-:W-:-:S04]  /*5ae00*/  IMAD.WIDE R4, R14, 0x2, R8 ;  /* 0x000000020e047825 */ /* 0x002fc800078e0208 */
[----:B------:R-:W-:Y:S01]  /*5ae10*/  IMAD.WIDE R6, R14, 0x2, R2 ;  /* 0x000000020e067825 */ /* 0x000fe200078e0202 */
[----:B------:R0:W-:Y:S03]  /*5ae20*/  @P2 STG.E.U16 [R4.64], R16 ;  /* 0x0000001004002986 */ /* 0x0001e6000c101506 */
[C---:B------:R-:W-:Y:S01]  /*5ae30*/  IMAD.WIDE R12, R0.reuse, 0x2, R20 ;  /* 0x00000002000c7825 */ /* 0x040fe200078e0214 */
[----:B------:R1:W-:Y:S04]  /*5ae40*/  @P1 STG.E.U16 [R6.64], R17 ;  /* 0x0000001106001986 */ /* 0x0003e8000c101506 */
[----:B------:R1:W-:Y:S01]  /*5ae50*/  @P4 STG.E.U16 [R12.64], R26 ;  /* 0x0000001a0c004986 */ /* 0x0003e2000c101506 */
[----:B0-----:R-:W-:-:S02]  /*5ae60*/  IADD3 R16, R0, c[0x0][0x198], RZ ;  /* 0x0000660000107a10 */ /* 0x001fc40007ffe0ff */
[----:B-1----:R-:W-:Y:S01]  /*5ae70*/  PRMT R17, R26, 0x7632, R17 ;  /* 0x000076321a117816 */ /* 0x002fe20000000011 */
[C---:B------:R-:W-:Y:S01]  /*5ae80*/  IMAD.WIDE R4, R0.reuse, 0x2, R8 ;  /* 0x0000000200047825 */ /* 0x040fe200078e0208 */
[----:B------:R-:W4:Y:S03]  /*5ae90*/  LDL.LU R26, [R1+0x270] ;  /* 0x00027000011a7983 */ /* 0x000f260000300800 */
[C---:B------:R-:W-:Y:S01]  /*5aea0*/  IMAD.WIDE R6, R0.reuse, 0x2, R2 ;  /* 0x0000000200067825 */ /* 0x040fe200078e0202 */
[----:B------:R-:W4:Y:S01]  /*5aeb0*/  LDL.LU R25, [R1+0x210] ;  /* 0x0002100001197983 */ /* 0x000f220000300800 */
[----:B--2---:R-:W-:Y:S02]  /*5aec0*/  ISETP.GE.AND P5, PT, R15, c[0x0][0x17c], PT ;  /* 0x00005f000f007a0c */ /* 0x004fe40003fa6270 */
[----:B------:R-:W-:-:S05]  /*5aed0*/  IMAD.WIDE R14, R0, 0x2, R10 ;  /* 0x00000002000e7825 */ /* 0x000fca00078e020a */
[----:B------:R0:W-:Y:S01]  /*5aee0*/  @P3 STG.E.U16 [R14.64], R28 ;  /* 0x0000001c0e003986 */ /* 0x0001e2000c101506 */
[----:B---3--:R-:W-:-:S03]  /*5aef0*/  ISETP.GE.AND P3, PT, R22, c[0x0][0x17c], PT ;  /* 0x00005f0016007a0c */ /* 0x008fc60003f66270 */
[----:B------:R-:W2:Y:S01]  /*5af00*/  LDL.LU R22, [R1+0x19f4] ;  /* 0x0019f40001167983 */ /* 0x000ea20000300800 */
[----:B----4-:R-:W-:-:S03]  /*5af10*/  PRMT R18, R28, 0x7632, R18 ;  /* 0x000076321c127816 */ /* 0x010fc60000000012 */
[----:B0-----:R-:W3:Y:S04]  /*5af20*/  LDL.LU R28, [R1+0x160] ;  /* 0x00016000011c7983 */ /* 0x001ee80000300800 */
[----:B------:R-:W4:Y:S01]  /*5af30*/  LDL.LU R0, [R1+0x100] ;  /* 0x0001000001007983 */ /* 0x000f220000300800 */
[----:B------:R-:W-:Y:S02]  /*5af40*/  ISETP.LT.AND P4, PT, R19, c[0x0][0x178], !P0 ;  /* 0x00005e0013007a0c */ /* 0x000fe40004781270 */
[----:B------:R-:W-:Y:S02]  /*5af50*/  ISETP.LT.AND P0, PT, R23, c[0x0][0x178], !P0 ;  /* 0x00005e0017007a0c */ /* 0x000fe40004701270 */
[----:B------:R-:W-:Y:S01]  /*5af60*/  ISETP.LT.AND P1, PT, R27, c[0x0][0x178], !P6 ;  /* 0x00005e001b007a0c */ /* 0x000fe20007721270 */
[C---:B------:R-:W-:Y:S01]  /*5af70*/  IMAD.WIDE R12, R16.reuse, 0x2, R20 ;  /* 0x00000002100c7825 */ /* 0x040fe200078e0214 */
[----:B------:R-:W-:Y:S01]  /*5af80*/  ISETP.LT.AND P2, PT, R29, c[0x0][0x178], !P6 ;  /* 0x00005e001d007a0c */ /* 0x000fe20007741270 */
[----:B------:R-:W-:Y:S02]  /*5af90*/  STL [R1+0x1bec], R17 ;  /* 0x001bec1101007387 */ /* 0x000fe40000100800 */
[----:B------:R-:W-:-:S04]  /*5afa0*/  IMAD.WIDE R14, R16, 0x2, R10 ;  /* 0x00000002100e7825 */ /* 0x000fc800078e020a */
[----:B----4-:R0:W-:Y:S01]  /*5afb0*/  @P4 STG.E.U16 [R4.64], R0 ;  /* 0x0000000004004986 */ /* 0x0101e2000c101506 */
[----:B------:R-:W-:-:S03]  /*5afc0*/  ISETP.LT.AND P4, PT, R19, c[0x0][0x178], !P6 ;  /* 0x00005e0013007a0c */ /* 0x000fc60007781270 */
[----:B------:R-:W-:Y:S04]  /*5afd0*/  @P0 STG.E.U16 [R6.64], R24 ;  /* 0x0000001806000986 */ /* 0x000fe8000c101506 */
[----:B------:R1:W-:Y:S01]  /*5afe0*/  @P1 STG.E.U16 [R12.64], R17 ;  /* 0x000000110c001986 */ /* 0x0003e2000c101506 */
[----:B------:R-:W-:Y:S02]  /*5aff0*/  ISETP.LT.AND P6, PT, R23, c[0x0][0x178], !P6 ;  /* 0x00005e0017007a0c */ /* 0x000fe400077c1270 */
[----:B------:R-:W-:Y:S01]  /*5b000*/  ISETP.LT.AND P0, PT, R27, c[0x0][0x178], !P5 ;  /* 0x00005e001b007a0c */ /* 0x000fe20006f01270 */
[----:B0-----:R-:W-:Y:S01]  /*5b010*/  IMAD.WIDE R4, R16, 0x2, R8 ;  /* 0x0000000210047825 */ /* 0x001fe200078e0208 */
[----:B-1----:R-:W4:Y:S01]  /*5b020*/  LDL.LU R17, [R1+0x260] ;  /* 0x0002600001117983 */ /* 0x002f220000300800 */
[----:B------:R-:W-:-:S02]  /*5b030*/  PRMT R12, R0, 0x7632, R12 ;  /* 0x00007632000c7816 */ /* 0x000fc4000000000c */
[C---:B------:R-:W-:Y:S01]  /*5b040*/  IADD3 R0, R16.reuse, c[0x0][0x198], RZ ;  /* 0x0000660010007a10 */ /* 0x040fe20007ffe0ff */
[----:B------:R0:W-:Y:S01]  /*5b050*/  @P2 STG.E.U16 [R14.64], R18 ;  /* 0x000000120e002986 */ /* 0x0001e2000c101506 */
[----:B------:R-:W-:-:S03]  /*5b060*/  IMAD.WIDE R6, R16, 0x2, R2 ;  /* 0x0000000210067825 */ /* 0x000fc600078e0202 */
[----:B------:R1:W-:Y:S04]  /*5b070*/  @P4 STG.E.U16 [R4.64], R12 ;  /* 0x0000000c04004986 */ /* 0x0003e8000c101506 */
[----:B------:R2:W-:Y:S01]  /*5b080*/  STL [R1+0x1be8], R18 ;  /* 0x001be81201007387 */ /* 0x0005e20000100800 */
[----:B0-----:R-:W-:Y:S01]  /*5b090*/  PRMT R14, R24, 0x7632, R14 ;  /* 0x00007632180e7816 */ /* 0x001fe2000000000e */
[----:B-1----:R-:W-:-:S04]  /*5b0a0*/  IMAD.WIDE R4, R0, 0x2, R20 ;  /* 0x0000000200047825 */ /* 0x002fc800078e0214 */
[----:B------:R-:W-:Y:S01]  /*5b0b0*/  @P6 STG.E.U16 [R6.64], R14 ;  /* 0x0000000e06006986 */ /* 0x000fe2000c101506 */
[----:B------:R-:W-:-:S03]  /*5b0c0*/  PRMT R15, R26, 0x7632, R15 ;  /* 0x000076321a0f7816 */ /* 0x000fc6000000000f */
[----:B--2---:R-:W2:Y:S04]  /*5b0d0*/  LDL.LU R18, [R1+0x19f8] ;  /* 0x0019f80001127983 */ /* 0x004ea80000300800 */
[----:B------:R0:W-:Y:S04]  /*5b0e0*/  @P0 STG.E.U16 [R4.64], R26 ;  /* 0x0000001a04000986 */ /* 0x0001e8000c101506 */
[----:B0-----:R-:W2:Y:S01]  /*5b0f0*/  LDL.LU R26, [R1+0x19fc] ;  /* 0x0019fc00011a7983 */ /* 0x001ea20000300800 */
[----:B------:R-:W-:Y:S02]  /*5b100*/  ISETP.LT.AND P1, PT, R29, c[0x0][0x178], !P5 ;  /* 0x00005e001d007a0c */ /* 0x000fe40006f21270 */
[----:B------:R-:W-:Y:S01]  /*5b110*/  ISETP.LT.AND P4, PT, R19, c[0x0][0x178], !P5 ;  /* 0x00005e0013007a0c */ /* 0x000fe20006f81270 */
[----:B------:R-:W-:Y:S01]  /*5b120*/  IMAD.WIDE R12, R0, 0x2, R10 ;  /* 0x00000002000c7825 */ /* 0x000fe200078e020a */
[----:B------:R-:W-:-:S02]  /*5b130*/  ISETP.LT.AND P5, PT, R23, c[0x0][0x178], !P5 ;  /* 0x00005e0017007a0c */ /* 0x000fc40006fa1270 */
[----:B------:R-:W-:Y:S01]  /*5b140*/  ISETP.LT.AND P6, PT, R27, c[0x0][0x178], !P3 ;  /* 0x00005e001b007a0c */ /* 0x000fe20005fc1270 */
[C---:B------:R-:W-:Y:S01]  /*5b150*/  IMAD.WIDE R4, R0.reuse, 0x2, R8 ;  /* 0x0000000200047825 */ /* 0x040fe200078e0208 */
[----:B------:R-:W-:Y:S02]  /*5b160*/  IADD3 R14, R0, c[0x0][0x198], RZ ;  /* 0x00006600000e7a10 */ /* 0x000fe40007ffe0ff */
[----:B------:R-:W-:-:S03]  /*5b170*/  ISETP.LT.AND P0, PT, R29, c[0x0][0x178], !P3 ;  /* 0x00005e001d007a0c */ /* 0x000fc60005f01270 */
[----:B------:R0:W-:Y:S01]  /*5b180*/  @P1 STG.E.U16 [R12.64], R25 ;  /* 0x000000190c001986 */ /* 0x0001e2000c101506 */
[----:B------:R-:W-:Y:S01]  /*5b190*/  IMAD.WIDE R6, R0, 0x2, R2 ;  /* 0x0000000200067825 */ /* 0x000fe200078e0202 */
[----:B------:R-:W-:-:S03]  /*5b1a0*/  PRMT R0, R25, 0x7632, R0 ;  /* 0x0000763219007816 */ /* 0x000fc60000000000 */
[----:B0-----:R-:W-:Y:S01]  /*5b1b0*/  IMAD.WIDE R12, R14, 0x2, R20 ;  /* 0x000000020e0c7825 */ /* 0x001fe200078e0214 */
[----:B------:R-:W-:Y:S02]  /*5b1c0*/  ISETP.GE.AND P2, PT, R22, c[0x0][0x17c], PT ;  /* 0x00005f0016007a0c */ /* 0x000fe40003f46270 */
[----:B------:R-:W2:Y:S04]  /*5b1d0*/  LDL.LU R22, [R1+0x124] ;  /* 0x0001240001167983 */ /* 0x000ea80000300800 */
[----:B------:R-:W2:Y:S04]  /*5b1e0*/  LDL.LU R24, [R1+0xe4] ;  /* 0x0000e40001187983 */ /* 0x000ea80000300800 */
[----:B----4-:R0:W-:Y:S01]  /*5b1f0*/  @P4 STG.E.U16 [R4.64], R17 ;  /* 0x0000001104004986 */ /* 0x0101e2000c101506 */
[----:B------:R-:W-:-:S02]  /*5b200*/  ISETP.LT.AND P4, PT, R19, c[0x0][0x178], !P3 ;  /* 0x00005e0013007a0c */ /* 0x000fc40005f81270 */
[----:B------:R-:W-:Y:S01]  /*5b210*/  ISETP.LT.AND P3, PT, R23, c[0x0][0x178], !P3 ;  /* 0x00005e0017007a0c */ /* 0x000fe20005f61270 */
[----:B---3--:R1:W-:Y:S04]  /*5b220*/  @P5 STG.E.U16 [R6.64], R28 ;  /* 0x0000001c06005986 */ /* 0x0083e8000c101506 */
[----:B------:R3:W-:Y:S01]  /*5b230*/  @P6 STG.E.U16 [R12.64], R15 ;  /* 0x0000000f0c006986 */ /* 0x0007e2000c101506 */
[----:B0-----:R-:W-:-:S04]  /*5b240*/  IMAD.WIDE R4, R14, 0x2, R8 ;  /* 0x000000020e047825 */ /* 0x001fc800078e0208 */
[----:B-1----:R-:W-:Y:S01]  /*5b250*/  IMAD.WIDE R6, R14, 0x2, R10 ;  /* 0x000000020e067825 */ /* 0x002fe200078e020a */
[----:B---3--:R-:W-:-:S04]  /*5b260*/  PRMT R12, R17, 0x7632, R12 ;  /* 0x00007632110c7816 */ /* 0x008fc8000000000c */
[----:B------:R-:W-:Y:S01]  /*5b270*/  @P0 STG.E.U16 [R6.64], R0 ;  /* 0x0000000006000986 */ /* 0x000fe2000c101506 */
[----:B------:R-:W-:-:S03]  /*5b280*/  PRMT R15, R28, 0x7632, R15 ;  /* 0x000076321c0f7816 */ /* 0x000fc6000000000f */
[----:B------:R0:W-:Y:S01]  /*5b290*/  @P4 STG.E.U16 [R4.64], R12 ;  /* 0x0000000c04004986 */ /* 0x0001e2000c101506 */
[----:B--2---:R-:W-:-:S03]  /*5b2a0*/  ISETP.GE.AND P1, PT, R18, c[0x0][0x17c], PT ;  /* 0x00005f0012007a0c */ /* 0x004fc60003f26270 */
[----:B------:R-:W2:Y:S04]  /*5b2b0*/  LDL.LU R18, [R1+0xc4] ;  /* 0x0000c40001127983 */ /* 0x000ea80000300800 */
[----:B------:R-:W3:Y:S01]  /*5b2c0*/  LDL.LU R25, [R1+0xa4] ;  /* 0x0000a40001197983 */ /* 0x000ee20000300800 */
[----:B0-----:R-:W-:-:S03]  /*5b2d0*/  IMAD.WIDE R4, R14, 0x2, R2 ;  /* 0x000000020e047825 */ /* 0x001fc600078e0202 */
[----:B------:R-:W4:Y:S01]  /*5b2e0*/  LDL.LU R17, [R1+0x1bec] ;  /* 0x001bec0001117983 */ /* 0x000f220000300800 */
[----:B------:R-:W-:-:S03]  /*5b2f0*/  ISETP.GE.AND P0, PT, R26, c[0x0][0x17c], PT ;  /* 0x00005f001a007a0c */ /* 0x000fc60003f06270 */
[----:B------:R0:W-:Y:S04]  /*5b300*/  @P3 STG.E.U16 [R4.64], R15 ;  /* 0x0000000f04003986 */ /* 0x0001e8000c101506 */
        /* <DEDUP_REMOVED lines=18> */
[----:B---3--:R0:W-:Y:S02]  /*5b430*/  @P2 STG.E.U16 [R6.64], R25 ;  /* 0x0000001906002986 */ /* 0x0081e4000c101506 */
[----:B0-----:R-:W-:Y:S02]  /*5b440*/  PRMT R6, R24, 0x7632, R6 ;  /* 0x0000763218067816 */ /* 0x001fe40000000006 */
[----:B----4-:R-:W-:Y:S02]  /*5b450*/  ISETP.GE.AND P6, PT, R15, c[0x0][0x17c], PT ;  /* 0x00005f000f007a0c */ /* 0x010fe40003fc6270 */
[----:B------:R-:W2:Y:S04]  /*5b460*/  LDL.LU R15, [R1+0x1a04] ;  /* 0x001a0400010f7983 */ /* 0x000ea80000300800 */
[----:B------:R-:W3:Y:S04]  /*5b470*/  LDL.LU R22, [R1+0x1a08] ;  /* 0x001a080001167983 */ /* 0x000ee80000300800 */
[----:B------:R-:W4:Y:S04]  /*5b480*/  LDL.LU R24, [R1+0xb4] ;  /* 0x0000b40001187983 */ /* 0x000f280000300800 */
[----:B------:R-:W4:Y:S01]  /*5b490*/  LDL.LU R18, [R1+0x1be8] ;  /* 0x001be80001127983 */ /* 0x000f220000300800 */
[----:B------:R-:W-:-:S02]  /*5b4a0*/  ISETP.LT.AND P5, PT, R27, c[0x0][0x178], !P1 ;  /* 0x00005e001b007a0c */ /* 0x000fc40004fa1270 */
        /* <DEDUP_REMOVED lines=24> */
[----:B------:R-:W-:Y:S01]  /*5b630*/  IMAD.WIDE R14, R0, 0x2, R10 ;  /* 0x00000002000e7825 */ /* 0x000fe200078e020a */
[----:B---3--:R-:W-:-:S04]  /*5b640*/  ISETP.GE.AND P2, PT, R22, c[0x0][0x17c], PT ;  /* 0x00005f0016007a0c */ /* 0x008fc80003f46270 */
[----:B------:R0:W-:Y:S04]  /*5b650*/  @P3 STG.E.U16 [R14.64], R28 ;  /* 0x0000001c0e003986 */ /* 0x0001e8000c101506 */
[----:B------:R-:W2:Y:S01]  /*5b660*/  LDL.LU R22, [R1+0x1a0c] ;  /* 0x001a0c0001167983 */ /* 0x000ea20000300800 */
[----:B----4-:R-:W-:-:S03]  /*5b670*/  PRMT R18, R28, 0x7632, R18 ;  /* 0x000076321c127816 */ /* 0x010fc60000000012 */
[----:B0-----:R-:W3:Y:S04]  /*5b680*/  LDL.LU R28, [R1+0x94] ;  /* 0x00009400011c7983 */ /* 0x001ee80000300800 */
[----:B------:R-:W4:Y:S01]  /*5b690*/  LDL.LU R0, [R1+0xd4] ;  /* 0x0000d40001007983 */ /* 0x000f220000300800 */
[----:B------:R-:W-:Y:S02]  /*5b6a0*/  ISETP.LT.AND P4, PT, R19, c[0x0][0x178], !P0 ;  /* 0x00005e0013007a0c */ /* 0x000fe40004781270 */
[----:B------:R-:W-:Y:S02]  /*5b6b0*/  ISETP.LT.AND P0, PT, R23, c[0x0][0x178], !P0 ;  /* 0x00005e0017007a0c */ /* 0x000fe40004701270 */
[----:B------:R-:W-:Y:S02]  /*5b6c0*/  ISETP.LT.AND P1, PT, R27, c[0x0][0x178], !P6 ;  /* 0x00005e001b007a0c */ /* 0x000fe40007721270 */
[----:B------:R-:W-:Y:S01]  /*5b6d0*/  ISETP.LT.AND P3, PT, R29, c[0x0][0x178], !P6 ;  /* 0x00005e001d007a0c */ /* 0x000fe20007761270 */
[C---:B------:R-:W-:Y:S01]  /*5b6e0*/  IMAD.WIDE R12, R16.reuse, 0x2, R20 ;  /* 0x00000002100c7825 */ /* 0x040fe200078e0214 */
[----:B------:R-:W-:Y:S03]  /*5b6f0*/  STL [R1+0x1be4], R17 ;  /* 0x001be41101007387 */ /* 0x000fe60000100800 */
[----:B------:R-:W-:-:S02]  /*5b700*/  IMAD.WIDE R14, R16, 0x2, R10 ;  /* 0x00000002100e7825 */ /* 0x000fc400078e020a */
[----:B----4-:R0:W-:Y:S01]  /*5b710*/  @P4 STG.E.U16 [R4.64], R0 ;  /* 0x0000000004004986 */ /* 0x0101e2000c101506 */
[----:B------:R-:W-:Y:S02]  /*5b720*/  ISETP.LT.AND P4, PT, R19, c[0x0][0x178], !P6 ;  /* 0x00005e0013007a0c */ /* 0x000fe40007781270 */
[----:B------:R-:W-:Y:S01]  /*5b730*/  ISETP.LT.AND P6, PT, R23, c[0x0][0x178], !P6 ;  /* 0x00005e0017007a0c */ /* 0x000fe200077c1270 */
[----:B------:R-:W-:Y:S01]  /*5b740*/  @P0 STG.E.U16 [R6.64], R24 ;  /* 0x0000001806000986 */ /* 0x000fe2000c101506 */
[----:B------:R-:W-:-:S03]  /*5b750*/  ISETP.LT.AND P0, PT, R27, c[0x0][0x178], !P5 ;  /* 0x00005e001b007a0c */ /* 0x000fc60006f01270 */
[----:B------:R1:W-:Y:S01]  /*5b760*/  @P1 STG.E.U16 [R12.64], R17 ;  /* 0x000000110c001986 */ /* 0x0003e2000c101506 */
[----:B0-----:R-:W-:-:S03]  /*5b770*/  IMAD.WIDE R4, R16, 0x2, R8 ;  /* 0x0000000210047825 */ /* 0x001fc600078e0208 */
[----:B------:R0:W-:Y:S04]  /*5b780*/  @P3 STG.E.U16 [R14.64], R18 ;  /* 0x000000120e003986 */ /* 0x0001e8000c101506 */
[----:B-1----:R-:W4:Y:S01]  /*5b790*/  LDL.LU R17, [R1+0x104] ;  /* 0x0001040001117983 */ /* 0x002f220000300800 */
[----:B------:R-:W-:Y:S02]  /*5b7a0*/  PRMT R12, R0, 0x7632, R12 ;  /* 0x00007632000c7816 */ /* 0x000fe4000000000c */
[C---:B------:R-:W-:Y:S01]  /*5b7b0*/  IADD3 R0, R16.reuse, c[0x0][0x198], RZ ;  /* 0x0000660010007a10 */ /* 0x040fe20007ffe0ff */
[----:B------:R-:W-:Y:S01]  /*5b7c0*/  IMAD.WIDE R6, R16, 0x2, R2 ;  /* 0x0000000210067825 */ /* 0x000fe200078e0202 */
[----:B0-----:R-:W-:Y:S01]  /*5b7d0*/  PRMT R14, R24, 0x7632, R14 ;  /* 0x00007632180e7816 */ /* 0x001fe2000000000e */
[----:B------:R0:W-:Y:S01]  /*5b7e0*/  @P4 STG.E.U16 [R4.64], R12 ;  /* 0x0000000c04004986 */ /* 0x0001e2000c101506 */
[----:B------:R-:W-:-:S03]  /*5b7f0*/  PRMT R15, R26, 0x7632, R15 ;  /* 0x000076321a0f7816 */ /* 0x000fc6000000000f */
[----:B------:R1:W-:Y:S04]  /*5b800*/  STL [R1+0x1be0], R18 ;  /* 0x001be01201007387 */ /* 0x0003e80000100800 */
[----:B------:R-:W-:Y:S01]  /*5b810*/  @P6 STG.E.U16 [R6.64], R14 ;  /* 0x0000000e06006986 */ /* 0x000fe2000c101506 */
[----:B0-----:R-:W-:-:S03]  /*5b820*/  IMAD.WIDE R4, R0, 0x2, R20 ;  /* 0x0000000200047825 */ /* 0x001fc600078e0214 */
[----:B-1----:R-:W3:Y:S04]  /*5b830*/  LDL.LU R18, [R1+0x1a10] ;  /* 0x001a100001127983 */ /* 0x002ee80000300800 */
[----:B------:R0:W-:Y:S04]  /*5b840*/  @P0 STG.E.U16 [R4.64], R26 ;  /* 0x0000001a04000986 */ /* 0x0001e8000c101506 */
[----:B0-----:R-:W3:Y:S01]  /*5b850*/  LDL.LU R26, [R1+0x1a14] ;  /* 0x001a1400011a7983 */ /* 0x001ee20000300800 */
[----:B------:R-:W-:Y:S02]  /*5b860*/  ISETP.LT.AND P1, PT, R29, c[0x0][0x178], !P5 ;  /* 0x00005e001d007a0c */ /* 0x000fe40006f21270 */
[----:B------:R-:W-:Y:S01]  /*5b870*/  ISETP.LT.AND P4, PT, R19, c[0x0][0x178], !P5 ;  /* 0x00005e0013007a0c */ /* 0x000fe20006f81270 */
[----:B------:R-:W-:Y:S01]  /*5b880*/  IMAD.WIDE R12, R0, 0x2, R10 ;  /* 0x00000002000c7825 */ /* 0x000fe200078e020a */
[----:B------:R-:W-:-:S02]  /*5b890*/  ISETP.LT.AND P5, PT, R23, c[0x0][0x178], !P5 ;  /* 0x00005e0017007a0c */ /* 0x000fc40006fa1270 */
[----:B------:R-:W-:Y:S01]  /*5b8a0*/  ISETP.LT.AND P6, PT, R27, c[0x0][0x178], !P2 ;  /* 0x00005e001b007a0c */ /* 0x000fe200057c1270 */
[C---:B------:R-:W-:Y:S01]  /*5b8b0*/  IMAD.WIDE R4, R0.reuse, 0x2, R8 ;  /* 0x0000000200047825 */ /* 0x040fe200078e0208 */
[----:B------:R-:W-:Y:S02]  /*5b8c0*/  ISETP.LT.AND P0, PT, R29, c[0x0][0x178], !P2 ;  /* 0x00005e001d007a0c */ /* 0x000fe40005701270 */
[----:B------:R-:W-:-:S03]  /*5b8d0*/  IADD3 R14, R0, c[0x0][0x198], RZ ;  /* 0x00006600000e7a10 */ /* 0x000fc60007ffe0ff */
[----:B------:R0:W-:Y:S01]  /*5b8e0*/  @P1 STG.E.U16 [R12.64], R25 ;  /* 0x000000190c001986 */ /* 0x0001e2000c101506 */
[----:B------:R-:W-:Y:S01]  /*5b8f0*/  IMAD.WIDE R6, R0, 0x2, R2 ;  /* 0x0000000200067825 */ /* 0x000fe200078e0202 */
[----:B------:R-:W-:Y:S02]  /*5b900*/  PRMT R0, R25, 0x7632, R0 ;  /* 0x0000763219007816 */ /* 0x000fe40000000000 */
[----:B--2---:R-:W-:Y:S02]  /*5b910*/  ISETP.GE.AND P3, PT, R22, c[0x0][0x17c], PT ;  /* 0x00005f0016007a0c */ /* 0x004fe40003f66270 */
[----:B------:R-:W2:Y:S04]  /*5b920*/  LDL.LU R22, [R1+0x274] ;  /* 0x0002740001167983 */ /* 0x000ea80000300800 */
[----:B------:R-:W2:Y:S01]  /*5b930*/  LDL.LU R24, [R1+0x214] ;  /* 0x0002140001187983 */ /* 0x000ea20000300800 */
[----:B0-----:R-:W-:-:S03]  /*5b940*/  IMAD.WIDE R12, R14, 0x2, R20 ;  /* 0x000000020e0c7825 */ /* 0x001fc600078e0214 */
[----:B----4-:R0:W-:Y:S01]  /*5b950*/  @P4 STG.E.U16 [R4.64], R17 ;  /* 0x0000001104004986 */ /* 0x0101e2000c101506 */
[----:B------:R-:W-:Y:S02]  /*5b960*/  ISETP.LT.AND P4, PT, R19, c[0x0][0x178], !P2 ;  /* 0x00005e0013007a0c */ /* 0x000fe40005781270 */
[----:B------:R-:W-:Y:S01]  /*5b970*/  ISETP.LT.AND P2, PT, R23, c[0x0][0x178], !P2 ;  /* 0x00005e0017007a0c */ /* 0x000fe20005741270 */
[----:B---3--:R1:W-:Y:S04]  /*5b980*/  @P5 STG.E.U16 [R6.64], R28 ;  /* 0x0000001c06005986 */ /* 0x0083e8000c101506 */
[----:B------:R3:W-:Y:S01]  /*5b990*/  @P6 STG.E.U16 [R12.64], R15 ;  /* 0x0000000f0c006986 */ /* 0x0007e2000c101506 */
[----:B0-----:R-:W-:-:S04]  /*5b9a0*/  IMAD.WIDE R4, R14, 0x2, R10 ;  /* 0x000000020e047825 */ /* 0x001fc800078e020a */
[----:B-1----:R-:W-:Y:S01]  /*5b9b0*/  IMAD.WIDE R6, R14, 0x2, R8 ;  /* 0x000000020e067825 */ /* 0x002fe200078e0208 */
[----:B------:R0:W-:Y:S01]  /*5b9c0*/  @P0 STG.E.U16 [R4.64], R0 ;  /* 0x0000000004000986 */ /* 0x0001e2000c101506 */
[----:B---3--:R-:W-:Y:S02]  /*5b9d0*/  PRMT R12, R17, 0x7632, R12 ;  /* 0x00007632110c7816 */ /* 0x008fe4000000000c */
[----:B------:R-:W-:Y:S02]  /*5b9e0*/  ISETP.GE.AND P1, PT, R18, c[0x0][0x17c], PT ;  /* 0x00005f0012007a0c */ /* 0x000fe40003f26270 */
[----:B------:R-:W-:Y:S01]  /*5b9f0*/  PRMT R15, R28, 0x7632, R15 ;  /* 0x000076321c0f7816 */ /* 0x000fe2000000000f */
[----:B------:R-:W3:Y:S01]  /*5ba00*/  LDL.LU R18, [R1+0x264] ;  /* 0x0002640001127983 */ /* 0x000ee20000300800 */
[----:B0-----:R-:W-:-:S03]  /*5ba10*/  IMAD.WIDE R4, R14, 0x2, R2 ;  /* 0x000000020e047825 */ /* 0x001fc600078e0202 */
[----:B------:R-:W4:Y:S04]  /*5ba20*/  LDL.LU R25, [R1+0x164] ;  /* 0x0001640001197983 */ /* 0x000f280000300800 */
[----:B------:R-:W4:Y:S01]  /*5ba30*/  LDL.LU R17, [R1+0x1be4] ;  /* 0x001be40001117983 */ /* 0x000f220000300800 */
[----:B------:R-:W-:-:S03]  /*5ba40*/  ISETP.GE.AND P0, PT, R26, c[0x0][0x17c], PT ;  /* 0x00005f001a007a0c */ /* 0x000fc60003f06270 */
[----:B------:R-:W-:Y:S04]  /*5ba50*/  @P4 STG.E.U16 [R6.64], R12 ;  /* 0x0000000c06004986 */ /* 0x000fe8000c101506 */
[----:B------:R-:W4:Y:S04]  /*5ba60*/  LDL.LU R26, [R1+0x128] ;  /* 0x00012800011a7983 */ /* 0x000f280000300800 */
[----:B------:R-:W4:Y:S04]  /*5ba70*/  LDL.LU R28, [R1+0xe8] ;  /* 0x0000e800011c7983 */ /* 0x000f280000300800 */
[----:B------:R0:W-:Y:S04]  /*5ba80*/  @P2 STG.E.U16 [R4.64], R15 ;  /* 0x0000000f04002986 */ /* 0x0001e8000c101506 */
        /* <DEDUP_REMOVED lines=8> */
[----:B--2---:R0:W-:Y:S03]  /*5bb10*/  @P5 STG.E.U16 [R6.64], R22 ;  /* 0x0000001606005986 */ /* 0x0041e6000c101506 */
[C---:B------:R-:W-:Y:S01]  /*5bb20*/  IMAD.WIDE R4, R0.reuse, 0x2, R8 ;  /* 0x0000000200047825 */ /* 0x040fe200078e0208 */
[----:B------:R-:W-:Y:S01]  /*5bb30*/  @P6 STG.E.U16 [R12.64], R24 ;  /* 0x000000180c006986 */ /* 0x000fe2000c101506 */
[C---:B------:R-:W-:Y:S02]  /*5bb40*/  IADD3 R14, R0.reuse, c[0x0][0x198], RZ ;  /* 0x00006600000e7a10 */ /* 0x040fe40007ffe0ff */
[----:B0-----:R-:W-:Y:S01]  /*5bb50*/  IMAD.WIDE R6, R0, 0x2, R2 ;  /* 0x0000000200067825 */ /* 0x001fe200078e0202 */
[----:B------:R-:W-:Y:S01]  /*5bb60*/  PRMT R0, R22, 0x7632, R0 ;  /* 0x0000763216007816 */ /* 0x000fe20000000000 */
[----:B---3--:R-:W-:Y:S01]  /*5bb70*/  @P4 STG.E.U16 [R4.64], R18 ;  /* 0x0000001204004986 */ /* 0x008fe2000c101506 */
[----:B------:R-:W-:-:S03]  /*5bb80*/  PRMT R16, R18, 0x7632, R16 ;  /* 0x0000763212107816 */ /* 0x000fc60000000010 */
[----:B----4-:R0:W-:Y:S02]  /*5bb90*/  @P3 STG.E.U16 [R6.64], R25 ;  /* 0x0000001906003986 */ /* 0x0101e4000c101506 */
[----:B0-----:R-:W-:Y:S02]  /*5bba0*/  PRMT R6, R24, 0x7632, R6 ;  /* 0x0000763218067816 */ /* 0x001fe40000000006 */
[----:B------:R-:W-:Y:S02]  /*5bbb0*/  ISETP.GE.AND P6, PT, R15, c[0x0][0x17c], PT ;  /* 0x00005f000f007a0c */ /* 0x000fe40003fc6270 */
[----:B------:R-:W2:Y:S04]  /*5bbc0*/  LDL.LU R15, [R1+0x1a1c] ;  /* 0x001a1c00010f7983 */ /* 0x000ea80000300800 */
[----:B------:R-:W3:Y:S04]  /*5bbd0*/  LDL.LU R22, [R1+0x1a20] ;  /* 0x001a200001167983 */ /* 0x000ee80000300800 */
[----:B------:R-:W4:Y:S04]  /*5bbe0*/  LDL.LU R24, [R1+0xa8] ;  /* 0x0000a80001187983 */ /* 0x000f280000300800 */
[----:B------:R-:W4:Y:S01]  /*5bbf0*/  LDL.LU R18, [R1+0x1be0] ;  /* 0x001be00001127983 */ /* 0x000f220000300800 */
[----:B------:R-:W-:-:S02]  /*5bc00*/  ISETP.LT.AND P5, PT, R27, c[0x0][0x178], !P1 ;  /* 0x00005e001b007a0c */ /* 0x000fc40004fa1270 */
[----:B------:R-:W-:Y:S01]  /*5bc10*/  ISETP.LT.AND P2, PT, R29, c[0x0][0x178], !P1 ;  /* 0x00005e001d007a0c */ /* 0x000fe20004f41270 */
[C---:B------:R-:W-:Y:S01]  /*5bc20*/  IMAD.WIDE R12, R14.reuse, 0x2, R20 ;  /* 0x000000020e0c7825 */ /* 0x040fe200078e0214 */
[----:B------:R-:W-:Y:S02]  /*5bc30*/  ISETP.LT.AND P3, PT, R19, c[0x0][0x178], !P1 ;  /* 0x00005e0013007a0c */ /* 0x000fe40004f61270 */
[----:B------:R-:W-:Y:S01]  /*5bc40*/  ISETP.LT.AND P1, PT, R23, c[0x0][0x178], !P1 ;  /* 0x00005e0017007a0c */ /* 0x000fe20004f21270 */
[----:B------:R-:W-:Y:S01]  /*5bc50*/  IMAD.WIDE R4, R14, 0x2, R10 ;  /* 0x000000020e047825 */ /* 0x000fe200078e020a */
[----:B------:R-:W-:-:S05]  /*5bc60*/  ISETP.LT.AND P4, PT, R29, c[0x0][0x178], !P0 ;  /* 0x00005e001d007a0c */ /* 0x000fca0004781270 */
[----:B------:R0:W-:Y:S01]  /*5bc70*/  @P5 STG.E.U16 [R12.64], R0 ;  /* 0x000000000c005986 */ /* 0x0001e2000c101506 */
[----:B------:R-:W-:-:S03]  /*5bc80*/  ISETP.LT.AND P5, PT, R27, c[0x0][0x178], !P0 ;  /* 0x00005e001b007a0c */ /* 0x000fc600047a1270 */
[----:B------:R1:W-:Y:S01]  /*5bc90*/  @P2 STG.E.U16 [R4.64], R6 ;  /* 0x0000000604002986 */ /* 0x0003e2000c101506 */
[----:B------:R-:W-:-:S03]  /*5bca0*/  PRMT R17, R25, 0x7632, R17 ;  /* 0x0000763219117816 */ /* 0x000fc60000000011 */
[----:B------:R-:W4:Y:S01]  /*5bcb0*/  LDL.LU R25, [R1+0x138] ;  /* 0x0001380001197983 */ /* 0x000f220000300800 */
[C---:B0-----:R-:W-:Y:S01]  /*5bcc0*/  IADD3 R0, R14.reuse, c[0x0][0x198], RZ ;  /* 0x000066000e007a10 */ /* 0x041fe20007ffe0ff */
[----:B-1----:R-:W-:-:S04]  /*5bcd0*/  IMAD.WIDE R4, R14, 0x2, R8 ;  /* 0x000000020e047825 */ /* 0x002fc800078e0208 */
[----:B------:R-:W-:Y:S01]  /*5bce0*/  IMAD.WIDE R6, R14, 0x2, R2 ;  /* 0x000000020e067825 */ /* 0x000fe200078e0202 */
[----:B------:R0:W-:Y:S03]  /*5bcf0*/  @P3 STG.E.U16 [R4.64], R16 ;  /* 0x0000001004003986 */ /* 0x0001e6000c101506 */
[C---:B------:R-:W-:Y:S01]  /*5bd00*/  IMAD.WIDE R12, R0.reuse, 0x2, R20 ;  /* 0x00000002000c7825 */ /* 0x040fe200078e0214 */
[----:B------:R1:W-:Y:S04]  /*5bd10*/  @P1 STG.E.U16 [R6.64], R17 ;  /* 0x0000001106001986 */ /* 0x0003e8000c101506 */
[----:B------:R1:W-:Y:S01]  /*5bd20*/  @P5 STG.E.U16 [R12.64], R26 ;  /* 0x0000001a0c005986 */ /* 0x0003e2000c101506 */
[C---:B0-----:R-:W-:Y:S01]  /*5bd30*/  IADD3 R16, R0.reuse, c[0x0][0x198], RZ ;  /* 0x0000660000107a10 */ /* 0x041fe20007ffe0ff */
[----:B------:R-:W-:Y:S01]  /*5bd40*/  IMAD.WIDE R4, R0, 0x2, R8 ;  /* 0x0000000200047825 */ /* 0x000fe200078e0208 */
[----:B-1----:R-:W-:-:S03]  /*5bd50*/  PRMT R17, R26, 0x7632, R17 ;  /* 0x000076321a117816 */ /* 0x002fc60000000011 */
        /* <DEDUP_REMOVED lines=17> */
[----:B----4-:R-:W-:Y:S04]  /*5be70*/  @P5 STG.E.U16 [R4.64], R0 ;  /* 0x0000000004005986 */ /* 0x010fe8000c101506 */
[----:B------:R-:W-:Y:S04]  /*5be80*/  @P0 STG.E.U16 [R6.64], R24 ;  /* 0x0000001806000986 */ /* 0x000fe8000c101506 */
[----:B------:R0:W-:Y:S04]  /*5be90*/  @P3 STG.E.U16 [R12.64], R17 ;  /* 0x000000110c003986 */ /* 0x0001e8000c101506 */
[----:B0-----:R-:W4:Y:S04]  /*5bea0*/  LDL.LU R17, [R1+0xd8] ;  /* 0x0000d80001117983 */ /* 0x001f280000300800 */
[----:B------:R-:W-:Y:S04]  /*5beb0*/  @P4 STG.E.U16 [R14.64], R18 ;  /* 0x000000120e004986 */ /* 0x000fe8000c101506 */
[----:B------:R0:W-:Y:S04]  /*5bec0*/  STL [R1+0x1bd8], R18 ;  /* 0x001bd81201007387 */ /* 0x0001e80000100800 */
[----:B0-----:R-:W3:Y:S01]  /*5bed0*/  LDL.LU R18, [R1+0x1a28] ;  /* 0x001a280001127983 */ /* 0x001ee20000300800 */
[----:B------:R-:W-:-:S03]  /*5bee0*/  PRMT R14, R24, 0x7632, R14 ;  /* 0x00007632180e7816 */ /* 0x000fc6000000000e */
[----:B------:R-:W3:Y:S01]  /*5bef0*/  LDL.LU R24, [R1+0x1a2c] ;  /* 0x001a2c0001187983 */ /* 0x000ee20000300800 */
[----:B------:R-:W-:Y:S01]  /*5bf00*/  ISETP.LT.AND P5, PT, R19, c[0x0][0x178], !P6 ;  /* 0x00005e0013007a0c */ /* 0x000fe200077a1270 */
[----:B------:R-:W-:Y:S01]  /*5bf10*/  IMAD.WIDE R4, R16, 0x2, R8 ;  /* 0x0000000210047825 */ /* 0x000fe200078e0208 */
[----:B------:R-:W-:Y:S02]  /*5bf20*/  ISETP.LT.AND P6, PT, R23, c[0x0][0x178], !P6 ;  /* 0x00005e0017007a0c */ /* 0x000fe400077c1270 */
[----:B------:R-:W-:Y:S02]  /*5bf30*/  PRMT R12, R0, 0x7632, R12 ;  /* 0x00007632000c7816 */ /* 0x000fe4000000000c */
[----:B------:R-:W-:Y:S02]  /*5bf40*/  ISETP.LT.AND P0, PT, R27, c[0x0][0x178], !P2 ;  /* 0x00005e001b007a0c */ /* 0x000fe40005701270 */
[C---:B------:R-:W-:Y:S02]  /*5bf50*/  IADD3 R0, R16.reuse, c[0x0][0x198], RZ ;  /* 0x0000660010007a10 */ /* 0x040fe40007ffe0ff */
[----:B------:R-:W-:Y:S01]  /*5bf60*/  ISETP.LT.AND P3, PT, R29, c[0x0][0x178], !P2 ;  /* 0x00005e001d007a0c */ /* 0x000fe20005761270 */
[----:B------:R-:W-:-:S02]  /*5bf70*/  IMAD.WIDE R6, R16, 0x2, R2 ;  /* 0x0000000210067825 */ /* 0x000fc400078e0202 */
[----:B------:R0:W-:Y:S01]  /*5bf80*/  @P5 STG.E.U16 [R4.64], R12 ;  /* 0x0000000c04005986 */ /* 0x0001e2000c101506 */
[----:B------:R-:W-:Y:S02]  /*5bf90*/  ISETP.LT.AND P5, PT, R19, c[0x0][0x178], !P2 ;  /* 0x00005e0013007a0c */ /* 0x000fe400057a1270 */
[----:B------:R-:W-:Y:S01]  /*5bfa0*/  ISETP.LT.AND P2, PT, R23, c[0x0][0x178], !P2 ;  /* 0x00005e0017007a0c */ /* 0x000fe20005741270 */
[----:B------:R1:W-:Y:S01]  /*5bfb0*/  @P6 STG.E.U16 [R6.64], R14 ;  /* 0x0000000e06006986 */ /* 0x0003e2000c101506 */
[----:B------:R-:W-:Y:S01]  /*5bfc0*/  ISETP.LT.AND P6, PT, R27, c[0x0][0x178], !P1 ;  /* 0x00005e001b007a0c */ /* 0x000fe20004fc1270 */
[----:B0-----:R-:W-:-:S04]  /*5bfd0*/  IMAD.WIDE R4, R0, 0x2, R20 ;  /* 0x0000000200047825 */ /* 0x001fc800078e0214 */
[C---:B------:R-:W-:Y:S01]  /*5bfe0*/  IMAD.WIDE R12, R0.reuse, 0x2, R10 ;  /* 0x00000002000c7825 */ /* 0x040fe200078e020a */
[----:B------:R0:W-:Y:S01]  /*5bff0*/  @P0 STG.E.U16 [R4.64], R25 ;  /* 0x0000001904000986 */ /* 0x0001e2000c101506 */
[----:B------:R-:W-:Y:S02]  /*5c000*/  ISETP.LT.AND P0, PT, R29, c[0x0][0x178], !P1 ;  /* 0x00005e001d007a0c */ /* 0x000fe40004f01270 */
[C---:B-1----:R-:W-:Y:S01]  /*5c010*/  IADD3 R14, R0.reuse, c[0x0][0x198], RZ ;  /* 0x00006600000e7a10 */ /* 0x042fe20007ffe0ff */
[----:B------:R1:W-:Y:S01]  /*5c020*/  @P3 STG.E.U16 [R12.64], R26 ;  /* 0x0000001a0c003986 */ /* 0x0003e2000c101506 */
[----:B------:R-:W-:-:S04]  /*5c030*/  IMAD.WIDE R6, R0, 0x2, R2 ;  /* 0x0000000200067825 */ /* 0x000fc800078e0202 */
[----:B0-----:R-:W-:Y:S01]  /*5c040*/  IMAD.WIDE R4, R0, 0x2, R8 ;  /* 0x0000000200047825 */ /* 0x001fe200078e0208 */
[----:B------:R-:W-:Y:S02]  /*5c050*/  PRMT R15, R25, 0x7632, R15 ;  /* 0x00007632190f7816 */ /* 0x000fe4000000000f */
[----:B------:R-:W-:Y:S01]  /*5c060*/  PRMT R0, R26, 0x7632, R0 ;  /* 0x000076321a007816 */ /* 0x000fe20000000000 */
[----:B-1----:R-:W-:Y:S01]  /*5c070*/  IMAD.WIDE R12, R14, 0x2, R20 ;  /* 0x000000020e0c7825 */ /* 0x002fe200078e0214 */
[----:B--2---:R-:W-:Y:S02]  /*5c080*/  ISETP.GE.AND P4, PT, R22, c[0x0][0x17c], PT ;  /* 0x00005f0016007a0c */ /* 0x004fe40003f86270 */
        /* <DEDUP_REMOVED lines=9> */
[----:B------:R0:W-:Y:S01]  /*5c120*/  @P0 STG.E.U16 [R4.64], R0 ;  /* 0x0000000004000986 */ /* 0x0001e2000c101506 */
[----:B------:R-:W-:Y:S02]  /*5c130*/  ISETP.GE.AND P3, PT, R18, c[0x0][0x17c], PT ;  /* 0x00005f0012007a0c */ /* 0x000fe40003f66270 */
[----:B---3--:R-:W-:Y:S01]  /*5c140*/  PRMT R12, R17, 0x7632, R12 ;  /* 0x00007632110c7816 */ /* 0x008fe2000000000c */
[----:B------:R-:W3:Y:S01]  /*5c150*/  LDL.LU R18, [R1+0x108] ;  /* 0x0001080001127983 */ /* 0x000ee20000300800 */
[----:B------:R-:W-:-:S03]  /*5c160*/  PRMT R15, R28, 0x7632, R15 ;  /* 0x000076321c0f7816 */ /* 0x000fc6000000000f */
[----:B------:R-:W4:Y:S01]  /*5c170*/  LDL.LU R26, [R1+0x98] ;  /* 0x00009800011a7983 */ /* 0x000f220000300800 */
[----:B0-----:R-:W-:-:S03]  /*5c180*/  IMAD.WIDE R4, R14, 0x2, R2 ;  /* 0x000000020e047825 */ /* 0x001fc600078e0202 */
        /* <DEDUP_REMOVED lines=8> */
[----:B------:R-:W-:Y:S02]  /*5c210*/  IADD3 R0, R14, c[0x0][0x198], RZ ;  /* 0x000066000e007a10 */ /* 0x000fe40007ffe0ff */
[----:B------:R-:W-:Y:S02]  /*5c220*/  ISETP.LT.AND P2, PT, R29, c[0x0][0x178], !P4 ;  /* 0x00005e001d007a0c */ /* 0x000fe40006741270 */
        /* <DEDUP_REMOVED lines=10> */
[----:B---3--:R-:W-:Y:S04]  /*5c2d0*/  @P5 STG.E.U16 [R4.64], R18 ;  /* 0x0000001204005986 */ /* 0x008fe8000c101506 */
[----:B----4-:R0:W-:Y:S02]  /*5c2e0*/  @P4 STG.E.U16 [R6.64], R26 ;  /* 0x0000001a06004986 */ /* 0x0101e4000c101506 */
[----:B0-----:R-:W-:-:S02]  /*5c2f0*/  PRMT R6, R25, 0x7632, R6 ;  /* 0x0000763219067816 */ /* 0x001fc40000000006 */
[----:B------:R-:W-:Y:S02]  /*5c300*/  ISETP.GE.AND P2, PT, R15, c[0x0][0x17c], PT ;  /* 0x00005f000f007a0c */ /* 0x000fe40003f46270 */
[----:B------:R-:W2:Y:S04]  /*5c310*/  LDL.LU R15, [R1+0x1a34] ;  /* 0x001a3400010f7983 */ /* 0x000ea80000300800 */
[----:B------:R-:W3:Y:S04]  /*5c320*/  LDL.LU R22, [R1+0x1a38] ;  /* 0x001a380001167983 */ /* 0x000ee80000300800 */
[----:B------:R-:W4:Y:S01]  /*5c330*/  LDL.LU R25, [R1+0x168] ;  /* 0x0001680001197983 */ /* 0x000f220000300800 */
[----:B------:R-:W-:-:S02]  /*5c340*/  PRMT R16, R18, 0x7632, R16 ;  /* 0x0000763212107816 */ /* 0x000fc40000000010 */
[----:B------:R-:W-:Y:S02]  /*5c350*/  ISETP.LT.AND P6, PT, R27, c[0x0][0x178], !P3 ;  /* 0x00005e001b007a0c */ /* 0x000fe40005fc1270 */
[----:B------:R-:W-:Y:S01]  /*5c360*/  ISETP.LT.AND P1, PT, R29, c[0x0][0x178], !P3 ;  /* 0x00005e001d007a0c */ /* 0x000fe20005f21270 */
[C---:B------:R-:W-:Y:S01]  /*5c370*/  IMAD.WIDE R12, R14.reuse, 0x2, R20 ;  /* 0x000000020e0c7825 */ /* 0x040fe200078e0214 */
[----:B------:R-:W-:Y:S02]  /*5c380*/  ISETP.LT.AND P4, PT, R19, c[0x0][0x178], !P3 ;  /* 0x00005e0013007a0c */ /* 0x000fe40005f81270 */
[----:B------:R-:W-:Y:S01]  /*5c390*/  ISETP.LT.AND P3, PT, R23, c[0x0][0x178], !P3 ;  /* 0x00005e0017007a0c */ /* 0x000fe20005f61270 */
[----:B------:R-:W-:-:S06]  /*5c3a0*/  IMAD.WIDE R4, R14, 0x2, R10 ;  /* 0x000000020e047825 */ /* 0x000fcc00078e020a */
[----:B------:R-:W-:Y:S01]  /*5c3b0*/  @P6 STG.E.U16 [R12.64], R0 ;  /* 0x000000000c006986 */ /* 0x000fe2000c101506 */
[----:B------:R-:W-:-:S03]  /*5c3c0*/  ISETP.LT.AND P6, PT, R27, c[0x0][0x178], !P0 ;  /* 0x00005e001b007a0c */ /* 0x000fc600047c1270 */
[----:B----4-:R0:W-:Y:S04]  /*5c3d0*/  STL [R1+0x1bd4], R25 ;  /* 0x001bd41901007387 */ /* 0x0101e80000100800 */
[----:B0-----:R-:W4:Y:S04]  /*5c3e0*/  LDL R25, [R1+0x268] ;  /* 0x0002680001197983 */ /* 0x001f280000100800 */
[----:B------:R-:W4:Y:S01]  /*5c3f0*/  LDL.LU R18, [R1+0x1bd8] ;  /* 0x001bd80001127983 */ /* 0x000f220000300800 */
[----:B------:R-:W-:-:S03]  /*5c400*/  IADD3 R0, R14, c[0x0][0x198], RZ ;  /* 0x000066000e007a10 */ /* 0x000fc60007ffe0ff */
[----:B------:R0:W-:Y:S01]  /*5c410*/  @P1 STG.E.U16 [R4.64], R6 ;  /* 0x0000000604001986 */ /* 0x0001e2000c101506 */
[----:B------:R-:W-:Y:S01]  /*5c420*/  PRMT R17, R26, 0x7632, R17 ;  /* 0x000076321a117816 */ /* 0x000fe20000000011 */
[----:B------:R-:W-:Y:S01]  /*5c430*/  IMAD.WIDE R12, R0, 0x2, R20 ;  /* 0x00000002000c7825 */ /* 0x000fe200078e0214 */
[----:B------:R-:W-:Y:S01]  /*5c440*/  ISETP.LT.AND P5, PT, R29, c[0x0][0x178], !P0 ;  /* 0x00005e001d007a0c */ /* 0x000fe200047a1270 */
[----:B------:R-:W4:Y:S02]  /*5c450*/  LDL.LU R26, [R1+0x12c] ;  /* 0x00012c00011a7983 */ /* 0x000f240000300800 */
[----:B0-----:R-:W-:-:S04]  /*5c460*/  IMAD.WIDE R4, R14, 0x2, R8 ;  /* 0x000000020e047825 */ /* 0x001fc800078e0208 */
[----:B------:R-:W-:Y:S01]  /*5c470*/  IMAD.WIDE R6, R14, 0x2, R2 ;  /* 0x000000020e067825 */ /* 0x000fe200078e0202 */
[----:B------:R0:W-:Y:S04]  /*5c480*/  @P4 STG.E.U16 [R4.64], R16 ;  /* 0x0000001004004986 */ /* 0x0001e8000c101506 */
[----:B------:R1:W-:Y:S04]  /*5c490*/  @P3 STG.E.U16 [R6.64], R17 ;  /* 0x0000001106003986 */ /* 0x0003e8000c101506 */
[----:B------:R3:W-:Y:S01]  /*5c4a0*/  @P6 STG.E.U16 [R12.64], R28 ;  /* 0x0000001c0c006986 */ /* 0x0007e2000c101506 */
[----:B------:R-:W-:-:S02]  /*5c4b0*/  ISETP.LT.AND P6, PT, R19, c[0x0][0x178], !P0 ;  /* 0x00005e0013007a0c */ /* 0x000fc400047c1270 */
[----:B--2---:R-:W-:Y:S01]  /*5c4c0*/  ISETP.GE.AND P1, PT, R15, c[0x0][0x17c], PT ;  /* 0x00005f000f007a0c */ /* 0x004fe20003f26270 */
[----:B------:R-:W-:-:S04]  /*5c4d0*/  IMAD.WIDE R14, R0, 0x2, R10 ;  /* 0x00000002000e7825 */ /* 0x000fc800078e020a */
[----:B0-----:R-:W-:Y:S01]  /*5c4e0*/  IMAD.WIDE R4, R0, 0x2, R8 ;  /* 0x0000000200047825 */ /* 0x001fe200078e0208 */
[----:B-1----:R-:W-:Y:S01]  /*5c4f0*/  PRMT R17, R28, 0x7632, R17 ;  /* 0x000076321c117816 */ /* 0x002fe20000000011 */
[----:B------:R0:W-:Y:S01]  /*5c500*/  @P5 STG.E.U16 [R14.64], R24 ;  /* 0x000000180e005986 */ /* 0x0001e2000c101506 */
[----:B---3--:R-:W-:-:S03]  /*5c510*/  ISETP.GE.AND P3, PT, R22, c[0x0][0x17c], PT ;  /* 0x00005f0016007a0c */ /* 0x008fc60003f66270 */
[----:B------:R-:W2:Y:S04]  /*5c520*/  LDL.LU R28, [R1+0xec] ;  /* 0x0000ec00011c7983 */ /* 0x000ea80000300800 */
[----:B----4-:R1:W-:Y:S01]  /*5c530*/  @P6 STG.E.U16 [R4.64], R25 ;  /* 0x0000001904006986 */ /* 0x0103e2000c101506 */
[----:B------:R-:W-:-:S03]  /*5c540*/  PRMT R18, R24, 0x7632, R18 ;  /* 0x0000763218127816 */ /* 0x000fc60000000012 */
[----:B0-----:R-:W3:Y:S04]  /*5c550*/  LDL.LU R24, [R1+0x1a3c] ;  /* 0x001a3c0001187983 */ /* 0x001ee80000300800 */
[----:B------:R-:W4:Y:S04]  /*5c560*/  LDL.LU R22, [R1+0x1a40] ;  /* 0x001a400001167983 */ /* 0x000f280000300800 */
[----:B-1----:R-:W2:Y:S01]  /*5c570*/  LDL.LU R25, [R1+0x1bd4] ;  /* 0x001bd40001197983 */ /* 0x002ea20000300800 */
[----:B------:R-:W-:-:S03]  /*5c580*/  ISETP.LT.AND P0, PT, R23, c[0x0][0x178], !P0 ;  /* 0x00005e0017007a0c */ /* 0x000fc60004701270 */
[----:B------:R-:W3:Y:S01]  /*5c590*/  LDL.LU R5, [R1+0x268] ;  /* 0x0002680001057983 */ /* 0x000ee20000300800 */
[----:B------:R-:W-:Y:S02]  /*5c5a0*/  ISETP.LT.AND P4, PT, R27, c[0x0][0x178], !P2 ;  /* 0x00005e001b007a0c */ /* 0x000fe40005781270 */
[----:B------:R-:W-:Y:S02]  /*5c5b0*/  ISETP.LT.AND P5, PT, R29, c[0x0][0x178], !P2 ;  /* 0x00005e001d007a0c */ /* 0x000fe400057a1270 */
[C---:B------:R-:W-:Y:S01]  /*5c5c0*/  IADD3 R16, R0.reuse, c[0x0][0x198], RZ ;  /* 0x0000660000107a10 */ /* 0x040fe20007ffe0ff */
[----:B------:R-:W-:-:S04]  /*5c5d0*/  IMAD.WIDE R6, R0, 0x2, R2 ;  /* 0x0000000200067825 */ /* 0x000fc800078e0202 */
[----:B------:R-:W-:-:S04]  /*5c5e0*/  IMAD.WIDE R12, R16, 0x2, R20 ;  /* 0x00000002100c7825 */ /* 0x000fc800078e0214 */
[----:B------:R-:W-:Y:S01]  /*5c5f0*/  IMAD.WIDE R14, R16, 0x2, R10 ;  /* 0x00000002100e7825 */ /* 0x000fe200078e020a */
[----:B------:R-:W-:Y:S01]  /*5c600*/  STL [R1+0x1bcc], R18 ;  /* 0x001bcc1201007387 */ /* 0x000fe20000100800 */
[----:B------:R-:W-:-:S03]  /*5c610*/  ISETP.LT.AND P6, PT, R19, c[0x0][0x178], !P2 ;  /* 0x00005e0013007a0c */ /* 0x000fc600057c1270 */
[----:B--2---:R-:W-:Y:S04]  /*5c620*/  @P0 STG.E.U16 [R6.64], R25 ;  /* 0x0000001906000986 */ /* 0x004fe8000c101506 */
[----:B------:R-:W-:Y:S04]  /*5c630*/  @P4 STG.E.U16 [R12.64], R17 ;  /* 0x000000110c004986 */ /* 0x000fe8000c101506 */
[----:B------:R0:W-:Y:S04]  /*5c640*/  @P5 STG.E.U16 [R14.64], R18 ;  /* 0x000000120e005986 */ /* 0x0001e8000c101506 */
[----:B0-----:R-:W2:Y:S01]  /*5c650*/  LDL.LU R18, [R1+0xcc] ;  /* 0x0000cc0001127983 */ /* 0x001ea20000300800 */
[----:B------:R-:W-:Y:S01]  /*5c660*/  ISETP.LT.AND P2, PT, R23, c[0x0][0x178], !P2 ;  /* 0x00005e0017007a0c */ /* 0x000fe20005741270 */
[----:B------:R-:W-:Y:S01]  /*5c670*/  IMAD.WIDE R6, R16, 0x2, R8 ;  /* 0x0000000210067825 */ /* 0x000fe200078e0208 */
[----:B---3--:R-:W-:-:S02]  /*5c680*/  PRMT R12, R5, 0x7632, R12 ;  /* 0x00007632050c7816 */ /* 0x008fc4000000000c */
[----:B------:R-:W-:Y:S02]  /*5c690*/  ISETP.GE.AND P0, PT, R24, c[0x0][0x17c], PT ;  /* 0x00005f0018007a0c */ /* 0x000fe40003f06270 */
[----:B------:R-:W-:Y:S01]  /*5c6a0*/  ISETP.LT.AND P4, PT, R27, c[0x0][0x178], !P1 ;  /* 0x00005e001b007a0c */ /* 0x000fe20004f81270 */
[----:B------:R-:W3:Y:S01]  /*5c6b0*/  LDL.LU R24, [R1+0xac] ;  /* 0x0000ac0001187983 */ /* 0x000ee20000300800 */
[----:B------:R-:W-:-:S03]  /*5c6c0*/  ISETP.LT.AND P5, PT, R29, c[0x0][0x178], !P1 ;  /* 0x00005e001d007a0c */ /* 0x000fc60004fa1270 */
[----:B------:R0:W-:Y:S01]  /*5c6d0*/  @P6 STG.E.U16 [R6.64], R12 ;  /* 0x0000000c06006986 */ /* 0x0001e2000c101506 */
[----:B------:R-:W-:Y:S01]  /*5c6e0*/  ISETP.LT.AND P6, PT, R19, c[0x0][0x178], !P1 ;  /* 0x00005e0013007a0c */ /* 0x000fe20004fc1270 */
[C---:B------:R-:W-:Y:S01]  /*5c6f0*/  IMAD.WIDE R4, R16.reuse, 0x2, R2 ;  /* 0x0000000210047825 */ /* 0x040fe200078e0202 */
[----:B------:R-:W-:Y:S02]  /*5c700*/  IADD3 R14, R16, c[0x0][0x198], RZ ;  /* 0x00006600100e7a10 */ /* 0x000fe40007ffe0ff */
[----:B------:R-:W-:Y:S02]  /*5c710*/  PRMT R0, R25, 0x7632, R0 ;  /* 0x0000763219007816 */ /* 0x000fe40000000000 */
[----:B------:R-:W3:Y:S04]  /*5c720*/  LDL.LU R25, [R1+0x13c] ;  /* 0x00013c0001197983 */ /* 0x000ee80000300800 */
[----:B------:R1:W-:Y:S01]  /*5c730*/  @P2 STG.E.U16 [R4.64], R0 ;  /* 0x0000000004002986 */ /* 0x0003e2000c101506 */
[----:B0-----:R-:W-:-:S04]  /*5c740*/  IMAD.WIDE R6, R14, 0x2, R20 ;  /* 0x000000020e067825 */ /* 0x001fc800078e0214 */
[----:B------:R-:W-:Y:S01]  /*5c750*/  IMAD.WIDE R12, R14, 0x2, R10 ;  /* 0x000000020e0c7825 */ /* 0x000fe200078e020a */
[----:B------:R0:W-:Y:S01]  /*5c760*/  @P4 STG.E.U16 [R6.64], R26 ;  /* 0x0000001a06004986 */ /* 0x0001e2000c101506 */
[----:B----4-:R-:W-:Y:S02]  /*5c770*/  ISETP.GE.AND P2, PT, R22, c[0x0][0x17c], PT ;  /* 0x00005f0016007a0c */ /* 0x010fe40003f46270 */
[----:B-1----:R-:W-:Y:S01]  /*5c780*/  IMAD.WIDE R4, R14, 0x2, R8 ;  /* 0x000000020e047825 */ /* 0x002fe200078e0208 */
[----:B------:R1:W-:Y:S01]  /*5c790*/  @P5 STG.E.U16 [R12.64], R28 ;  /* 0x0000001c0c005986 */ /* 0x0003e2000c101506 */
[----:B------:R-:W-:Y:S02]  /*5c7a0*/  PRMT R0, R26, 0x7632, R0 ;  /* 0x000076321a007816 */ /* 0x000fe40000000000 */
[----:B------:R-:W-:Y:S01]  /*5c7b0*/  PRMT R17, R28, 0x7632, R17 ;  /* 0x000076321c117816 */ /* 0x000fe20000000011 */
[----:B------:R-:W4:Y:S01]  /*5c7c0*/  LDL.LU R22, [R1+0x1a44] ;  /* 0x001a440001167983 */ /* 0x000f220000300800 */
[----:B------:R-:W-:-:S03]  /*5c7d0*/  IADD3 R15, R14, c[0x0][0x198], RZ ;  /* 0x000066000e0f7a10 */ /* 0x000fc60007ffe0ff */
[----:B0-----:R-:W4:Y:S04]  /*5c7e0*/  LDL.LU R26, [R1+0xfc] ;  /* 0x0000fc00011a7983 */ /* 0x001f280000300800 */
[----:B-1----:R-:W4:Y:S04]  /*5c7f0*/  LDL.LU R28, [R1+0xdc] ;  /* 0x0000dc00011c7983 */ /* 0x002f280000300800 */
[----:B--2---:R0:W-:Y:S02]  /*5c800*/  @P6 STG.E.U16 [R4.64], R18 ;  /* 0x0000001204006986 */ /* 0x0041e4000c101506 */
[----:B0-----:R-:W-:Y:S01]  /*5c810*/  IMAD.WIDE R4, R14, 0x2, R2 ;  /* 0x000000020e047825 */ /* 0x001fe200078e0202 */
[----:B------:R-:W-:-:S02]  /*5c820*/  PRMT R14, R18, 0x7632, R14 ;  /* 0x00007632120e7816 */ /* 0x000fc4000000000e */
[----:B------:R-:W2:Y:S01]  /*5c830*/  LDL.LU R18, [R1+0x1a48] ;  /* 0x001a480001127983 */ /* 0x000ea20000300800 */
[----:B------:R-:W-:Y:S02]  /*5c840*/  ISETP.LT.AND P1, PT, R23, c[0x0][0x178], !P1 ;  /* 0x00005e0017007a0c */ /* 0x000fe40004f21270 */
[----:B------:R-:W-:Y:S02]  /*5c850*/  ISETP.LT.AND P4, PT, R27, c[0x0][0x178], !P3 ;  /* 0x00005e001b007a0c */ /* 0x000fe40005f81270 */
[----:B------:R-:W-:Y:S01]  /*5c860*/  ISETP.LT.AND P5, PT, R29, c[0x0][0x178], !P3 ;  /* 0x00005e001d007a0c */ /* 0x000fe20005fa1270 */
[----:B------:R-:W-:Y:S01]  /*5c870*/  IMAD.WIDE R6, R15, 0x2, R20 ;  /* 0x000000020f067825 */ /* 0x000fe200078e0214 */
[----:B------:R-:W-:Y:S02]  /*5c880*/  ISETP.LT.AND P6, PT, R19, c[0x0][0x178], !P3 ;  /* 0x00005e0013007a0c */ /* 0x000fe40005fc1270 */
[----:B---3--:R-:W-:Y:S01]  /*5c890*/  PRMT R16, R24, 0x7632, R16 ;  /* 0x0000763218107816 */ /* 0x008fe20000000010 */
[----:B------:R-:W-:Y:S01]  /*5c8a0*/  IMAD.WIDE R12, R15, 0x2, R10 ;  /* 0x000000020f0c7825 */ /* 0x000fe200078e020a */
[----:B------:R-:W-:-:S03]  /*5c8b0*/  ISETP.LT.AND P3, PT, R23, c[0x0][0x178], !P3 ;  /* 0x00005e0017007a0c */ /* 0x000fc60005f61270 */
[----:B------:R0:W-:Y:S04]  /*5c8c0*/  @P1 STG.E.U16 [R4.64], R24 ;  /* 0x0000001804001986 */ /* 0x0001e8000c101506 */
[----:B------:R1:W-:Y:S01]  /*5c8d0*/  @P4 STG.E.U16 [R6.64], R0 ;  /* 0x0000000006004986 */ /* 0x0003e2000c101506 */
[----:B------:R-:W-:-:S03]  /*5c8e0*/  ISETP.LT.AND P4, PT, R27, c[0x0][0x178], !P0 ;  /* 0x00005e001b007a0c */ /* 0x000fc60004781270 */
[----:B0-----:R-:W3:Y:S01]  /*5c8f0*/  LDL.LU R24, [R1+0xbc] ;  /* 0x0000bc0001187983 */ /* 0x001ee20000300800 */
[----:B------:R-:W-:-:S03]  /*5c900*/  IMAD.WIDE R4, R15, 0x2, R8 ;  /* 0x000000020f047825 */ /* 0x000fc600078e0208 */
[----:B------:R0:W-:Y:S01]  /*5c910*/  @P5 STG.E.U16 [R12.64], R17 ;  /* 0x000000110c005986 */ /* 0x0001e2000c101506 */
[----:B------:R-:W-:Y:S02]  /*5c920*/  ISETP.LT.AND P5, PT, R29, c[0x0][0x178], !P0 ;  /* 0x00005e001d007a0c */ /* 0x000fe400047a1270 */
[C---:B-1----:R-:W-:Y:S01]  /*5c930*/  IADD3 R0, R15.reuse, c[0x0][0x198], RZ ;  /* 0x000066000f007a10 */ /* 0x042fe20007ffe0ff */
[----:B------:R-:W-:Y:S01]  /*5c940*/  IMAD.WIDE R6, R15, 0x2, R2 ;  /* 0x000000020f067825 */ /* 0x000fe200078e0202 */
[----:B------:R1:W-:Y:S04]  /*5c950*/  @P6 STG.E.U16 [R4.64], R14 ;  /* 0x0000000e04006986 */ /* 0x0003e8000c101506 */
[----:B------:R4:W-:Y:S01]  /*5c960*/  @P3 STG.E.U16 [R6.64], R16 ;  /* 0x0000001006003986 */ /* 0x0009e2000c101506 */
[----:B0-----:R-:W-:Y:S01]  /*5c970*/  PRMT R12, R25, 0x7632, R12 ;  /* 0x00007632190c7816 */ /* 0x001fe2000000000c */
[----:B-1----:R-:W-:-:S04]  /*5c980*/  IMAD.WIDE R4, R0, 0x2, R20 ;  /* 0x0000000200047825 */ /* 0x002fc800078e0214 */
[----:B----4-:R-:W-:Y:S01]  /*5c990*/  IMAD.WIDE R6, R0, 0x2, R10 ;  /* 0x0000000200067825 */ /* 0x010fe200078e020a */
[----:B------:R0:W-:Y:S01]  /*5c9a0*/  @P4 STG.E.U16 [R4.64], R25 ;  /* 0x0000001904004986 */ /* 0x0001e2000c101506 */
[----:B------:R-:W-:-:S03]  /*5c9b0*/  PRMT R13, R26, 0x7632, R13 ;  /* 0x000076321a0d7816 */ /* 0x000fc6000000000d */
[----:B------:R1:W-:Y:S04]  /*5c9c0*/  @P5 STG.E.U16 [R6.64], R26 ;  /* 0x0000001a06005986 */ /* 0x0003e8000c101506 */
[----:B0-----:R-:W4:Y:S01]  /*5c9d0*/  LDL.LU R25, [R1+0x14c] ;  /* 0x00014c0001197983 */ /* 0x001f220000300800 */
[----:B--2---:R-:W-:-:S03]  /*5c9e0*/  ISETP.GE.AND P3, PT, R18, c[0x0][0x17c], PT ;  /* 0x00005f0012007a0c */ /* 0x004fc60003f66270 */
[----:B------:R-:W2:Y:S04]  /*5c9f0*/  LDL.LU R18, [R1+0x1a4c] ;  /* 0x001a4c0001127983 */ /* 0x000ea80000300800 */
[----:B------:R-:W2:Y:S04]  /*5ca00*/  LDL.LU R17, [R1+0x1a50] ;  /* 0x001a500001117983 */ /* 0x000ea80000300800 */
[----:B-1----:R-:W2:Y:S01]  /*5ca10*/  LDL.LU R26, [R1+0x11c] ;  /* 0x00011c00011a7983 */ /* 0x002ea20000300800 */
[----:B------:R-:W-:Y:S02]  /*5ca20*/  ISETP.LT.AND P6, PT, R19, c[0x0][0x178], !P0 ;  /* 0x00005e0013007a0c */ /* 0x000fe400047c1270 */
[----:B------:R-:W-:Y:S01]  /*5ca30*/  ISETP.LT.AND P0, PT, R23, c[0x0][0x178], !P0 ;  /* 0x00005e0017007a0c */ /* 0x000fe20004701270 */
[----:B------:R-:W-:Y:S01]  /*5ca40*/  IMAD.WIDE R4, R0, 0x2, R8 ;  /* 0x0000000200047825 */ /* 0x000fe200078e0208 */
[----:B------:R-:W-:-:S02]  /*5ca50*/  ISETP.LT.AND P4, PT, R27, c[0x0][0x178], !P2 ;  /* 0x00005e001b007a0c */ /* 0x000fc40005781270 */
[C---:B------:R-:W-:Y:S01]  /*5ca60*/  IADD3 R14, R0.reuse, c[0x0][0x198], RZ ;  /* 0x00006600000e7a10 */ /* 0x040fe20007ffe0ff */
[----:B------:R-:W-:Y:S01]  /*5ca70*/  IMAD.WIDE R6, R0, 0x2, R2 ;  /* 0x0000000200067825 */ /* 0x000fe200078e0202 */
[----:B------:R-:W-:Y:S02]  /*5ca80*/  ISETP.LT.AND P5, PT, R29, c[0x0][0x178], !P2 ;  /* 0x00005e001d007a0c */ /* 0x000fe400057a1270 */
[----:B------:R-:W-:-:S03]  /*5ca90*/  PRMT R0, R28, 0x7632, R0 ;  /* 0x000076321c007816 */ /* 0x000fc60000000000 */
[----:B------:R0:W-:Y:S01]  /*5caa0*/  @P6 STG.E.U16 [R4.64], R28 ;  /* 0x0000001c04006986 */ /* 0x0001e2000c101506 */
[----:B------:R-:W-:-:S03]  /*5cab0*/  ISETP.GE.AND P1, PT, R22, c[0x0][0x17c], PT ;  /* 0x00005f0016007a0c */ /* 0x000fc60003f26270 */
[----:B---3--:R1:W-:Y:S01]  /*5cac0*/  @P0 STG.E.U16 [R6.64], R24 ;  /* 0x0000001806000986 */ /* 0x0083e2000c101506 */
[----:B------:R-:W-:Y:S02]  /*5cad0*/  ISETP.LT.AND P0, PT, R19, c[0x0][0x178], !P2 ;  /* 0x00005e0013007a0c */ /* 0x000fe40005701270 */
[----:B------:R-:W-:Y:S01]  /*5cae0*/  ISETP.LT.AND P2, PT, R23, c[0x0][0x178], !P2 ;  /* 0x00005e0017007a0c */ /* 0x000fe20005741270 */
[C---:B0-----:R-:W-:Y:S01]  /*5caf0*/  IMAD.WIDE R4, R14.reuse, 0x2, R20 ;  /* 0x000000020e047825 */ /* 0x041fe200078e0214 */
[----:B------:R-:W3:Y:S01]  /*5cb00*/  LDL.LU R28, [R1+0x10c] ;  /* 0x00010c00011c7983 */ /* 0x000ee20000300800 */
[----:B------:R-:W-:Y:S02]  /*5cb10*/  ISETP.LT.AND P6, PT, R27, c[0x0][0x178], !P1 ;  /* 0x00005e001b007a0c */ /* 0x000fe40004fc1270 */
[----:B-1----:R-:W-:Y:S01]  /*5cb20*/  IMAD.WIDE R6, R14, 0x2, R10 ;  /* 0x000000020e067825 */ /* 0x002fe200078e020a */
[----:B------:R0:W-:Y:S01]  /*5cb30*/  @P4 STG.E.U16 [R4.64], R12 ;  /* 0x0000000c04004986 */ /* 0x0001e2000c101506 */
[----:B------:R-:W-:-:S02]  /*5cb40*/  PRMT R15, R24, 0x7632, R15 ;  /* 0x00007632180f7816 */ /* 0x000fc4000000000f */
[----:B------:R-:W-:Y:S01]  /*5cb50*/  ISETP.LT.AND P4, PT, R29, c[0x0][0x178], !P1 ;  /* 0x00005e001d007a0c */ /* 0x000fe20004f81270 */
[----:B------:R-:W3:Y:S01]  /*5cb60*/  LDL.LU R24, [R1+0x9c] ;  /* 0x00009c0001187983 */ /* 0x000ee20000300800 */
[----:B------:R-:W-:-:S03]  /*5cb70*/  IADD3 R16, R14, c[0x0][0x198], RZ ;  /* 0x000066000e107a10 */ /* 0x000fc60007ffe0ff */
[----:B------:R1:W-:Y:S01]  /*5cb80*/  @P5 STG.E.U16 [R6.64], R13 ;  /* 0x0000000d06005986 */ /* 0x0003e2000c101506 */
[----:B0-----:R-:W-:-:S05]  /*5cb90*/  IMAD.WIDE R4, R14, 0x2, R8 ;  /* 0x000000020e047825 */ /* 0x001fca00078e0208 */
[----:B------:R0:W-:Y:S01]  /*5cba0*/  @P0 STG.E.U16 [R4.64], R0 ;  /* 0x0000000004000986 */ /* 0x0001e2000c101506 */
[----:B-1----:R-:W-:-:S04]  /*5cbb0*/  IMAD.WIDE R6, R14, 0x2, R2 ;  /* 0x000000020e067825 */ /* 0x002fc800078e0202 */
[C---:B------:R-:W-:Y:S01]  /*5cbc0*/  IMAD.WIDE R12, R16.reuse, 0x2, R20 ;  /* 0x00000002100c7825 */ /* 0x040fe200078e0214 */
[----:B------:R-:W-:Y:S03]  /*5cbd0*/  @P2 STG.E.U16 [R6.64], R15 ;  /* 0x0000000f06002986 */ /* 0x000fe6000c101506 */
[----:B0-----:R-:W-:Y:S01]  /*5cbe0*/  IMAD.WIDE R4, R16, 0x2, R10 ;  /* 0x0000000210047825 */ /* 0x001fe200078e020a */
[----:B----4-:R0:W-:Y:S02]  /*5cbf0*/  @P6 STG.E.U16 [R12.64], R25 ;  /* 0x000000190c006986 */ /* 0x0101e4000c101506 */
[----:B0-----:R-:W-:Y:S02]  /*5cc00*/  PRMT R12, R25, 0x7632, R12 ;  /* 0x00007632190c7816 */ /* 0x001fe4000000000c */
[----:B--2---:R-:W-:Y:S02]  /*5cc10*/  ISETP.GE.AND P0, PT, R18, c[0x0][0x17c], PT ;  /* 0x00005f0012007a0c */ /* 0x004fe40003f06270 */
[----:B------:R-:W2:Y:S04]  /*5cc20*/  LDL.LU R18, [R1+0x27c] ;  /* 0x00027c0001127983 */ /* 0x000ea80000300800 */
[----:B------:R-:W4:Y:S01]  /*5cc30*/  LDL.LU R22, [R1+0x21c] ;  /* 0x00021c0001167983 */ /* 0x000f220000300800 */
[----:B------:R-:W-:-:S03]  /*5cc40*/  PRMT R13, R26, 0x7632, R13 ;  /* 0x000076321a0d7816 */ /* 0x000fc6000000000d */
[----:B------:R0:W-:Y:S04]  /*5cc50*/  @P4 STG.E.U16 [R4.64], R26 ;  /* 0x0000001a04004986 */ /* 0x0001e8000c101506 */
[----:B0-----:R-:W4:Y:S04]  /*5cc60*/  LDL.LU R26, [R1+0x1a58] ;  /* 0x001a5800011a7983 */ /* 0x001f280000300800 */
[----:B------:R-:W4:Y:S01]  /*5cc70*/  LDL.LU R25, [R1+0x1a54] ;  /* 0x001a540001197983 */ /* 0x000f220000300800 */
[----:B------:R-:W-:Y:S02]  /*5cc80*/  ISETP.LT.AND P5, PT, R19, c[0x0][0x178], !P1 ;  /* 0x00005e0013007a0c */ /* 0x000fe40004fa1270 */
[----:B------:R-:W-:Y:S01]  /*5cc90*/  ISETP.LT.AND P1, PT, R23, c[0x0][0x178], !P1 ;  /* 0x00005e0017007a0c */ /* 0x000fe20004f21270 */
[----:B------:R-:W-:Y:S01]  /*5cca0*/  IMAD.WIDE R6, R16, 0x2, R8 ;  /* 0x0000000210067825 */ /* 0x000fe200078e0208 */
[----:B------:R-:W-:-:S02]  /*5ccb0*/  ISETP.LT.AND P2, PT, R27, c[0x0][0x178], !P3 ;  /* 0x00005e001b007a0c */ /* 0x000fc40005f41270 */
[C---:B------:R-:W-:Y:S01]  /*5ccc0*/  IADD3 R0, R16.reuse, c[0x0][0x198], RZ ;  /* 0x0000660010007a10 */ /* 0x040fe20007ffe0ff */
[----:B------:R-:W-:Y:S01]  /*5ccd0*/  IMAD.WIDE R4, R16, 0x2, R2 ;  /* 0x0000000210047825 */ /* 0x000fe200078e0202 */
[----:B------:R-:W-:-:S05]  /*5cce0*/  ISETP.LT.AND P4, PT, R29, c[0x0][0x178], !P3 ;  /* 0x00005e001d007a0c */ /* 0x000fca0005f81270 */
[----:B---3--:R0:W-:Y:S01]  /*5ccf0*/  @P5 STG.E.U16 [R6.64], R28 ;  /* 0x0000001c06005986 */ /* 0x0081e2000c101506 */
[----:B------:R-:W-:Y:S02]  /*5cd00*/  ISETP.LT.AND P5, PT, R19, c[0x0][0x178], !P3 ;  /* 0x00005e0013007a0c */ /* 0x000fe40005fa1270 */
[----:B------:R-:W-:Y:S01]  /*5cd10*/  PRMT R14, R28, 0x7632, R14 ;  /* 0x000076321c0e7816 */ /* 0x000fe2000000000e */
[----:B------:R1:W-:Y:S01]  /*5cd20*/  @P1 STG.E.U16 [R4.64], R24 ;  /* 0x0000001804001986 */ /* 0x0003e2000c101506 */
[----:B------:R-:W-:Y:S02]  /*5cd30*/  ISETP.LT.AND P3, PT, R23, c[0x0][0x178], !P3 ;  /* 0x00005e0017007a0c */ /* 0x000fe40005f61270 */
[----:B------:R-:W-:Y:S01]  /*5cd40*/  ISETP.LT.AND P1, PT, R27, c[0x0][0x178], !P0 ;  /* 0x00005e001b007a0c */ /* 0x000fe20004721270 */
[C---:B0-----:R-:W-:Y:S01]  /*5cd50*/  IMAD.WIDE R6, R0.reuse, 0x2, R20 ;  /* 0x0000000200067825 */ /* 0x041fe200078e0214 */
[----:B------:R-:W3:Y:S01]  /*5cd60*/  LDL.LU R28, [R1+0x26c] ;  /* 0x00026c00011c7983 */ /* 0x000ee20000300800 */
[----:B------:R-:W-:-:S02]  /*5cd70*/  IADD3 R15, R0, c[0x0][0x198], RZ ;  /* 0x00006600000f7a10 */ /* 0x000fc40007ffe0ff */
[----:B-1----:R-:W-:Y:S01]  /*5cd80*/  IMAD.WIDE R4, R0, 0x2, R10 ;  /* 0x0000000200047825 */ /* 0x002fe200078e020a */
[----:B------:R0:W-:Y:S01]  /*5cd90*/  @P2 STG.E.U16 [R6.64], R12 ;  /* 0x0000000c06002986 */ /* 0x0001e2000c101506 */
[----:B------:R-:W-:-:S03]  /*5cda0*/  ISETP.LT.AND P2, PT, R29, c[0x0][0x178], !P0 ;  /* 0x00005e001d007a0c */ /* 0x000fc60004741270 */
[----:B------:R1:W-:Y:S01]  /*5cdb0*/  @P4 STG.E.U16 [R4.64], R13 ;  /* 0x0000000d04004986 */ /* 0x0003e2000c101506 */
[----:B------:R-:W-:Y:S01]  /*5cdc0*/  ISETP.GE.AND P6, PT, R17, c[0x0][0x17c], PT ;  /* 0x00005f0011007a0c */ /* 0x000fe20003fc6270 */
[----:B0-----:R-:W-:Y:S01]  /*5cdd0*/  IMAD.WIDE R6, R0, 0x2, R8 ;  /* 0x0000000200067825 */ /* 0x001fe200078e0208 */
[----:B------:R-:W-:Y:S02]  /*5cde0*/  PRMT R12, R24, 0x7632, R12 ;  /* 0x00007632180c7816 */ /* 0x000fe4000000000c */
[----:B------:R-:W3:Y:S01]  /*5cdf0*/  LDL.LU R24, [R1+0x16c] ;  /* 0x00016c0001187983 */ /* 0x000ee20000300800 */
[----:B-1----:R-:W-:-:S03]  /*5ce00*/  IMAD.WIDE R4, R0, 0x2, R2 ;  /* 0x0000000200047825 */ /* 0x002fc600078e0202 */
[----:B------:R0:W-:Y:S01]  /*5ce10*/  @P5 STG.E.U16 [R6.64], R14 ;  /* 0x0000000e06005986 */ /* 0x0001e2000c101506 */
[----:B------:R-:W-:-:S03]  /*5ce20*/  IMAD.WIDE R16, R15, 0x2, R10 ;  /* 0x000000020f107825 */ /* 0x000fc600078e020a */
[----:B------:R-:W-:Y:S01]  /*5ce30*/  @P3 STG.E.U16 [R4.64], R12 ;  /* 0x0000000c04003986 */ /* 0x000fe2000c101506 */
[----:B0-----:R-:W-:-:S05]  /*5ce40*/  IMAD.WIDE R6, R15, 0x2, R20 ;  /* 0x000000020f067825 */ /* 0x001fca00078e0214 */
[----:B--2---:R-:W-:Y:S04]  /*5ce50*/  @P1 STG.E.U16 [R6.64], R18 ;  /* 0x0000001206001986 */ /* 0x004fe8000c101506 */
[----:B----4-:R0:W-:Y:S02]  /*5ce60*/  @P2 STG.E.U16 [R16.64], R22 ;  /* 0x0000001610002986 */ /* 0x0101e4000c101506 */
[----:B0-----:R-:W-:Y:S02]  /*5ce70*/  PRMT R16, R18, 0x7632, R16 ;  /* 0x0000763212107816 */ /* 0x001fe40000000010 */
[----:B------:R-:W-:Y:S02]  /*5ce80*/  ISETP.GE.AND P5, PT, R26, c[0x0][0x17c], PT ;  /* 0x00005f001a007a0c */ /* 0x000fe40003fa6270 */
[----:B------:R-:W2:Y:S01]  /*5ce90*/  LDL.LU R26, [R1+0x1b0] ;  /* 0x0001b000011a7983 */ /* 0x000ea20000300800 */
[----:B------:R-:W-:-:S03]  /*5cea0*/  ISETP.GE.AND P3, PT, R25, c[0x0][0x17c], PT ;  /* 0x00005f0019007a0c */ /* 0x000fc60003f66270 */
[----:B------:R-:W4:Y:S04]  /*5ceb0*/  LDL.LU R25, [R1+0x180] ;  /* 0x0001800001197983 */ /* 0x000f280000300800 */
[----:B------:R0:W-:Y:S04]  /*5cec0*/  STL [R1+0x1bd0], R17 ;  /* 0x001bd01101007387 */ /* 0x0001e80000100800 */
[----:B------:R-:W4:Y:S01]  /*5ced0*/  LDL.LU R18, [R1+0x1a5c] ;  /* 0x001a5c0001127983 */ /* 0x000f220000300800 */
[----:B------:R-:W-:Y:S02]  /*5cee0*/  ISETP.LT.AND P4, PT, R19, c[0x0][0x178], !P0 ;  /* 0x00005e0013007a0c */ /* 0x000fe40004781270 */
[----:B------:R-:W-:Y:S01]  /*5cef0*/  ISETP.LT.AND P0, PT, R23, c[0x0][0x178], !P0 ;  /* 0x00005e0017007a0c */ /* 0x000fe20004701270 */
[----:B------:R-:W-:Y:S01]  /*5cf00*/  IMAD.WIDE R4, R15, 0x2, R8 ;  /* 0x000000020f047825 */ /* 0x000fe200078e0208 */
[----:B------:R-:W-:Y:S01]  /*5cf10*/  ISETP.LT.AND P2, PT, R27, c[0x0][0x178], !P6 ;  /* 0x00005e001b007a0c */ /* 0x000fe20007741270 */
[----:B0-----:R-:W4:Y:S01]  /*5cf20*/  LDL.LU R17, [R1+0x1a0] ;  /* 0x0001a00001117983 */ /* 0x001f220000300800 */
[----:B------:R-:W-:-:S02]  /*5cf30*/  ISETP.LT.AND P1, PT, R29, c[0x0][0x178], !P6 ;  /* 0x00005e001d007a0c */ /* 0x000fc40007721270 */
[----:B------:R-:W-:Y:S02]  /*5cf40*/  IADD3 R0, R15, c[0x0][0x198], RZ ;  /* 0x000066000f007a10 */ /* 0x000fe40007ffe0ff */
[----:B------:R-:W-:-:S03]  /*5cf50*/  PRMT R14, R22, 0x7632, R14 ;  /* 0x00007632160e7816 */ /* 0x000fc6000000000e */
[C---:B------:R-:W-:Y:S01]  /*5cf60*/  IMAD.WIDE R6, R0.reuse, 0x2, R20 ;  /* 0x0000000200067825 */ /* 0x040fe200078e0214 */
[----:B---3--:R0:W-:Y:S01]  /*5cf70*/  @P4 STG.E.U16 [R4.64], R28 ;  /* 0x0000001c04004986 */ /* 0x0081e2000c101506 */
[----:B------:R-:W-:Y:S02]  /*5cf80*/  ISETP.LT.AND P4, PT, R19, c[0x0][0x178], !P6 ;  /* 0x00005e0013007a0c */ /* 0x000fe40007781270 */
[----:B------:R-:W-:Y:S01]  /*5cf90*/  IMAD.WIDE R12, R0, 0x2, R10 ;  /* 0x00000002000c7825 */ /* 0x000fe200078e020a */
[----:B------:R-:W-:-:S03]  /*5cfa0*/  ISETP.LT.AND P6, PT, R23, c[0x0][0x178], !P6 ;  /* 0x00005e0017007a0c */ /* 0x000fc600077c1270 */
[----:B0-----:R-:W-:Y:S01]  /*5cfb0*/  IMAD.WIDE R4, R15, 0x2, R2 ;  /* 0x000000020f047825 */ /* 0x001fe200078e0202 */
[----:B------:R-:W-:Y:S02]  /*5cfc0*/  PRMT R15, R28, 0x7632, R15 ;  /* 0x000076321c0f7816 */ /* 0x000fe4000000000f */
[----:B------:R-:W3:Y:S04]  /*5cfd0*/  LDL.LU R28, [R1+0x170] ;  /* 0x00017000011c7983 */ /* 0x000ee80000300800 */
        /* <DEDUP_REMOVED lines=13> */
[----:B----4-:R-:W-:Y:S02]  /*5d0b0*/  ISETP.GE.AND P2, PT, R18, c[0x0][0x17c], PT ;  /* 0x00005f0012007a0c */ /* 0x010fe40003f46270 */
[----:B------:R-:W2:Y:S04]  /*5d0c0*/  LDL.LU R18, [R1+0x1a60] ;  /* 0x001a600001127983 */ /* 0x000ea80000300800 */
[----:B0-----:R-:W4:Y:S01]  /*5d0d0*/  LDL.LU R26, [R1+0x1a64] ;  /* 0x001a6400011a7983 */ /* 0x001f220000300800 */
[----:B------:R-:W-:-:S02]  /*5d0e0*/  ISETP.LT.AND P1, PT, R29, c[0x0][0x178], !P5 ;  /* 0x00005e001d007a0c */ /* 0x000fc40006f21270 */
[----:B------:R-:W-:Y:S01]  /*5d0f0*/  ISETP.LT.AND P4, PT, R19, c[0x0][0x178], !P5 ;  /* 0x00005e0013007a0c */ /* 0x000fe20006f81270 */
[C---:B------:R-:W-:Y:S01]  /*5d100*/  IMAD.WIDE R12, R14.reuse, 0x2, R10 ;  /* 0x000000020e0c7825 */ /* 0x040fe200078e020a */
[----:B------:R-:W-:Y:S01]  /*5d110*/  ISETP.LT.AND P5, PT, R23, c[0x0][0x178], !P5 ;  /* 0x00005e0017007a0c */ /* 0x000fe20006fa1270 */
[----:B------:R-:W4:Y:S01]  /*5d120*/  LDL.LU R22, [R1+0x280] ;  /* 0x0002800001167983 */ /* 0x000f220000300800 */
[----:B------:R-:W-:Y:S01]  /*5d130*/  ISETP.LT.AND P6, PT, R27, c[0x0][0x178], !P3 ;  /* 0x00005e001b007a0c */ /* 0x000fe20005fc1270 */
[C---:B------:R-:W-:Y:S01]  /*5d140*/  IMAD.WIDE R4, R14.reuse, 0x2, R8 ;  /* 0x000000020e047825 */ /* 0x040fe200078e0208 */
[C---:B------:R-:W-:Y:S01]  /*5d150*/  IADD3 R15, R14.reuse, c[0x0][0x198], RZ ;  /* 0x000066000e0f7a10 */ /* 0x040fe20007ffe0ff */
[----:B------:R-:W4:Y:S01]  /*5d160*/  LDL.LU R24, [R1+0x220] ;  /* 0x0002200001187983 */ /* 0x000f220000300800 */
[----:B------:R-:W-:Y:S01]  /*5d170*/  ISETP.LT.AND P0, PT, R29, c[0x0][0x178], !P3 ;  /* 0x00005e001d007a0c */ /* 0x000fe20005f01270 */
[----:B------:R-:W-:Y:S02]  /*5d180*/  IMAD.WIDE R6, R14, 0x2, R2 ;  /* 0x000000020e067825 */ /* 0x000fe400078e0202 */
[----:B------:R0:W-:Y:S04]  /*5d190*/  @P1 STG.E.U16 [R12.64], R25 ;  /* 0x000000190c001986 */ /* 0x0001e8000c101506 */
[----:B------:R1:W-:Y:S01]  /*5d1a0*/  @P4 STG.E.U16 [R4.64], R17 ;  /* 0x0000001104004986 */ /* 0x0003e2000c101506 */
[----:B------:R-:W-:Y:S01]  /*5d1b0*/  ISETP.LT.AND P4, PT, R19, c[0x0][0x178], !P3 ;  /* 0x00005e0013007a0c */ /* 0x000fe20005f81270 */
[----:B0-----:R-:W-:-:S02]  /*5d1c0*/  IMAD.WIDE R12, R15, 0x2, R20 ;  /* 0x000000020f0c7825 */ /* 0x001fc400078e0214 */
[----:B---3--:R0:W-:Y:S04]  /*5d1d0*/  @P5 STG.E.U16 [R6.64], R28 ;  /* 0x0000001c06005986 */ /* 0x0081e8000c101506 */
[----:B------:R3:W-:Y:S01]  /*5d1e0*/  @P6 STG.E.U16 [R12.64], R0 ;  /* 0x000000000c006986 */ /* 0x0007e2000c101506 */
[----:B-1----:R-:W-:-:S04]  /*5d1f0*/  IMAD.WIDE R4, R15, 0x2, R8 ;  /* 0x000000020f047825 */ /* 0x002fc800078e0208 */
[----:B0-----:R-:W-:Y:S01]  /*5d200*/  IMAD.WIDE R6, R15, 0x2, R10 ;  /* 0x000000020f067825 */ /* 0x001fe200078e020a */
[----:B---3--:R-:W-:Y:S02]  /*5d210*/  PRMT R0, R25, 0x7632, R0 ;  /* 0x0000763219007816 */ /* 0x008fe40000000000 */
[----:B------:R-:W-:-:S03]  /*5d220*/  PRMT R12, R17, 0x7632, R12 ;  /* 0x00007632110c7816 */ /* 0x000fc6000000000c */
[----:B------:R0:W-:Y:S01]  /*5d230*/  @P0 STG.E.U16 [R6.64], R0 ;  /* 0x0000000006000986 */ /* 0x0001e2000c101506 */
[----:B------:R-:W-:-:S03]  /*5d240*/  PRMT R14, R28, 0x7632, R14 ;  /* 0x000076321c0e7816 */ /* 0x000fc6000000000e */
[----:B------:R1:W-:Y:S01]  /*5d250*/  @P4 STG.E.U16 [R4.64], R12 ;  /* 0x0000000c04004986 */ /* 0x0003e2000c101506 */
[C---:B0-----:R-:W-:Y:S01]  /*5d260*/  IADD3 R0, R15.reuse, c[0x0][0x198], RZ ;  /* 0x000066000f007a10 */ /* 0x041fe20007ffe0ff */
[----:B-1----:R-:W-:Y:S01]  /*5d270*/  IMAD.WIDE R4, R15, 0x2, R2 ;  /* 0x000000020f047825 */ /* 0x002fe200078e0202 */
[----:B--2---:R-:W-:Y:S02]  /*5d280*/  ISETP.GE.AND P1, PT, R18, c[0x0][0x17c], PT ;  /* 0x00005f0012007a0c */ /* 0x004fe40003f26270 */
[----:B------:R-:W2:Y:S01]  /*5d290*/  LDL.LU R18, [R1+0x1c0] ;  /* 0x0001c00001127983 */ /* 0x000ea20000300800 */
[----:B----4-:R-:W-:-:S03]  /*5d2a0*/  ISETP.GE.AND P0, PT, R26, c[0x0][0x17c], PT ;  /* 0x00005f001a007a0c */ /* 0x010fc60003f06270 */
[----:B------:R-:W3:Y:S04]  /*5d2b0*/  LDL.LU R25, [R1+0x190] ;  /* 0x0001900001197983 */ /* 0x000ee80000300800 */
[----:B------:R-:W4:Y:S04]  /*5d2c0*/  LDL.LU R17, [R1+0x1bd0] ;  /* 0x001bd00001117983 */ /* 0x000f280000300800 */
[----:B------:R-:W4:Y:S04]  /*5d2d0*/  LDL.LU R26, [R1+0x290] ;  /* 0x00029000011a7983 */ /* 0x000f280000300800 */
[----:B------:R-:W4:Y:S04]  /*5d2e0*/  LDL.LU R28, [R1+0x250] ;  /* 0x00025000011c7983 */ /* 0x000f280000300800 */
[----:B------:R-:W4:Y:S01]  /*5d2f0*/  LDL.LU R15, [R1+0x1a68] ;  /* 0x001a6800010f7983 */ /* 0x000f220000300800 */
[----:B------:R-:W-:-:S02]  /*5d300*/  ISETP.LT.AND P3, PT, R23, c[0x0][0x178], !P3 ;  /* 0x00005e0017007a0c */ /* 0x000fc40005f61270 */
[----:B------:R-:W-:Y:S02]  /*5d310*/  ISETP.LT.AND P6, PT, R27, c[0x0][0x178], !P2 ;  /* 0x00005e001b007a0c */ /* 0x000fe400057c1270 */
[----:B------:R-:W-:Y:S02]  /*5d320*/  ISETP.LT.AND P5, PT, R29, c[0x0][0x178], !P2 ;  /* 0x00005e001d007a0c */ /* 0x000fe400057a1270 */
[----:B------:R-:W-:Y:S02]  /*5d330*/  ISETP.LT.AND P4, PT, R19, c[0x0][0x178], !P2 ;  /* 0x00005e0013007a0c */ /* 0x000fe40005781270 */
[----:B------:R-:W-:Y:S01]  /*5d340*/  ISETP.LT.AND P2, PT, R23, c[0x0][0x178], !P2 ;  /* 0x00005e0017007a0c */ /* 0x000fe20005741270 */
[----:B------:R-:W-:-:S04]  /*5d350*/  IMAD.WIDE R6, R0, 0x2, R20 ;  /* 0x0000000200067825 */ /* 0x000fc800078e0214 */
[C---:B------:R-:W-:Y:S01]  /*5d360*/  IMAD.WIDE R12, R0.reuse, 0x2, R10 ;  /* 0x00000002000c7825 */ /* 0x040fe200078e020a */
[----:B------:R0:W-:Y:S04]  /*5d370*/  @P3 STG.E.U16 [R4.64], R14 ;  /* 0x0000000e04003986 */ /* 0x0001e8000c101506 */
[----:B------:R1:W-:Y:S04]  /*5d380*/  @P6 STG.E.U16 [R6.64], R22 ;  /* 0x0000001606006986 */ /* 0x0003e8000c101506 */
[----:B------:R-:W-:Y:S01]  /*5d390*/  @P5 STG.E.U16 [R12.64], R24 ;  /* 0x000000180c005986 */ /* 0x000fe2000c101506 */
[----:B0-----:R-:W-:-:S04]  /*5d3a0*/  IMAD.WIDE R4, R0, 0x2, R8 ;  /* 0x0000000200047825 */ /* 0x001fc800078e0208 */
[C---:B-1----:R-:W-:Y:S01]  /*5d3b0*/  IMAD.WIDE R6, R0.reuse, 0x2, R2 ;  /* 0x0000000200067825 */ /* 0x042fe200078e0202 */
[----:B------:R-:W-:Y:S02]  /*5d3c0*/  IADD3 R14, R0, c[0x0][0x198], RZ ;  /* 0x00006600000e7a10 */ /* 0x000fe40007ffe0ff */
        /* <DEDUP_REMOVED lines=15> */
[----:B------:R-:W-:-:S05]  /*5d4c0*/  ISETP.LT.AND P1, PT, R23, c[0x0][0x178], !P1 ;  /* 0x00005e0017007a0c */ /* 0x000fca0004f21270 */
[----:B------:R0:W-:Y:S01]  /*5d4d0*/  @P6 STG.E.U16 [R12.64], R0 ;  /* 0x000000000c006986 */ /* 0x0001e2000c101506 */
[----:B------:R-:W-:-:S03]  /*5d4e0*/  ISETP.LT.AND P6, PT, R27, c[0x0][0x178], !P0 ;  /* 0x00005e001b007a0c */ /* 0x000fc600047c1270 */
        /* <DEDUP_REMOVED lines=58> */
[----:B------:R-:W-:-:S05]  /*5d890*/  IADD3 R14, R0, c[0x0][0x198], RZ ;  /* 0x00006600000e7a10 */ /* 0x000fca0007ffe0ff */
[----:B------:R0:W-:Y:S01]  /*5d8a0*/  @P2 STG.E.U16 [R12.64], R25 ;  /* 0x000000190c002986 */ /* 0x0001e2000c101506 */
[----:B------:R-:W-:Y:S01]  /*5d8b0*/  ISETP.LT.AND P2, PT, R29, c[0x0][0x178], !P1 ;  /* 0x00005e001d007a0c */ /* 0x000fe20004f41270 */
        /* <DEDUP_REMOVED lines=34> */
[----:B------:R0:W-:Y:S03]  /*5dae0*/  @P4 STG.E.U16 [R6.64], R22 ;  /* 0x0000001606004986 */ /* 0x0001e6000c101506 */
[C---:B------:R-:W-:Y:S01]  /*5daf0*/  IMAD.WIDE R4, R0.reuse, 0x2, R8 ;  /* 0x0000000200047825 */ /* 0x040fe200078e0208 */
[C---:B------:R-:W-:Y:S01]  /*5db00*/  IADD3 R14, R0.reuse, c[0x0][0x198], RZ ;  /* 0x00006600000e7a10 */ /* 0x040fe20007ffe0ff */
[----:B------:R-:W-:Y:S02]  /*5db10*/  @P5 STG.E.U16 [R12.64], R24 ;  /* 0x000000180c005986 */ /* 0x000fe4000c101506 */
        /* <DEDUP_REMOVED lines=27> */
[----:B------:R1:W-:Y:S01]  /*5dcd0*/  @P3 STG.E.U16 [R6.64], R17 ;  /* 0x0000001106003986 */ /* 0x0003e2000c101506 */
[----:B------:R-:W-:Y:S02]  /*5dce0*/  ISETP.LT.AND P4, PT, R19, c[0x0][0x178], !P2 ;  /* 0x00005e0013007a0c */ /* 0x000fe40005781270 */
[----:B------:R-:W-:Y:S01]  /*5dcf0*/  ISETP.LT.AND P3, PT, R23, c[0x0][0x178], !P2 ;  /* 0x00005e0017007a0c */ /* 0x000fe20005761270 */
        /* <DEDUP_REMOVED lines=16> */
[----:B------:R-:W-:Y:S01]  /*5de00*/  ISETP.LT.AND P5, PT, R29, c[0x0][0x178], !P1 ;  /* 0x00005e001d007a0c */ /* 0x000fe20004fa1270 */
[----:B------:R-:W-:-:S04]  /*5de10*/  IMAD.WIDE R12, R16, 0x2, R20 ;  /* 0x00000002100c7825 */ /* 0x000fc800078e0214 */
[----:B------:R-:W-:Y:S01]  /*5de20*/  IMAD.WIDE R14, R16, 0x2, R10 ;  /* 0x00000002100e7825 */ /* 0x000fe200078e020a */
[----:B------:R-:W-:Y:S04]  /*5de30*/  STL [R1+0x1bc0], R17 ;  /* 0x001bc01101007387 */ /* 0x000fe80000100800 */
[----:B----4-:R0:W-:Y:S01]  /*5de40*/  @P4 STG.E.U16 [R4.64], R0 ;  /* 0x0000000004004986 */ /* 0x0101e2000c101506 */
[----:B------:R-:W-:-:S03]  /*5de50*/  ISETP.LT.AND P4, PT, R19, c[0x0][0x178], !P1 ;  /* 0x00005e0013007a0c */ /* 0x000fc60004f81270 */
[----:B------:R-:W-:Y:S01]  /*5de60*/  @P3 STG.E.U16 [R6.64], R24 ;  /* 0x0000001806003986 */ /* 0x000fe2000c101506 */
[----:B------:R-:W-:-:S03]  /*5de70*/  ISETP.LT.AND P3, PT, R23, c[0x0][0x178], !P1 ;  /* 0x00005e0017007a0c */ /* 0x000fc60004f61270 */
[----:B------:R1:W-:Y:S04]  /*5de80*/  @P6 STG.E.U16 [R12.64], R17 ;  /* 0x000000110c006986 */ /* 0x0003e8000c101506 */
[----:B------:R4:W-:Y:S01]  /*5de90*/  @P5 STG.E.U16 [R14.64], R18 ;  /* 0x000000120e005986 */ /* 0x0009e2000c101506 */
[----:B------:R-:W-:Y:S01]  /*5dea0*/  ISETP.LT.AND P5, PT, R27, c[0x0][0x178], !P0 ;  /* 0x00005e001b007a0c */ /* 0x000fe200047a1270 */
[----:B0-----:R-:W-:Y:S02]  /*5deb0*/  IMAD.WIDE R4, R16, 0x2, R8 ;  /* 0x0000000210047825 */ /* 0x001fe400078e0208 */
[----:B-1----:R-:W3:Y:S01]  /*5dec0*/  LDL.LU R17, [R1+0x234] ;  /* 0x0002340001117983 */ /* 0x002ee20000300800 */
[----:B------:R-:W-:Y:S02]  /*5ded0*/  PRMT R12, R0, 0x7632, R12 ;  /* 0x00007632000c7816 */ /* 0x000fe4000000000c */
[C---:B------:R-:W-:Y:S01]  /*5dee0*/  IADD3 R0, R16.reuse, c[0x0][0x198], RZ ;  /* 0x0000660010007a10 */ /* 0x040fe20007ffe0ff */
[----:B------:R-:W-:Y:S01]  /*5def0*/  IMAD.WIDE R6, R16, 0x2, R2 ;  /* 0x0000000210067825 */ /* 0x000fe200078e0202 */
[----:B----4-:R-:W-:Y:S01]  /*5df00*/  PRMT R14, R24, 0x7632, R14 ;  /* 0x00007632180e7816 */ /* 0x010fe2000000000e */
[----:B------:R0:W-:Y:S01]  /*5df10*/  @P4 STG.E.U16 [R4.64], R12 ;  /* 0x0000000c04004986 */ /* 0x0001e2000c101506 */
[----:B------:R-:W-:-:S03]  /*5df20*/  PRMT R15, R26, 0x7632, R15 ;  /* 0x000076321a0f7816 */ /* 0x000fc6000000000f */
[----:B------:R1:W-:Y:S04]  /*5df30*/  STL [R1+0x1bbc], R18 ;  /* 0x001bbc1201007387 */ /* 0x0003e80000100800 */
[----:B------:R-:W-:Y:S01]  /*5df40*/  @P3 STG.E.U16 [R6.64], R14 ;  /* 0x0000000e06003986 */ /* 0x000fe2000c101506 */
[----:B0-----:R-:W-:-:S03]  /*5df50*/  IMAD.WIDE R4, R0, 0x2, R20 ;  /* 0x0000000200047825 */ /* 0x001fc600078e0214 */
[----:B-1----:R-:W4:Y:S04]  /*5df60*/  LDL.LU R18, [R1+0x1a90] ;  /* 0x001a900001127983 */ /* 0x002f280000300800 */
[----:B------:R0:W-:Y:S04]  /*5df70*/  @P5 STG.E.U16 [R4.64], R26 ;  /* 0x0000001a04005986 */ /* 0x0001e8000c101506 */
[----:B0-----:R-:W4:Y:S01]  /*5df80*/  LDL.LU R26, [R1+0x1a94] ;  /* 0x001a9400011a7983 */ /* 0x001f220000300800 */
        /* <DEDUP_REMOVED lines=10> */
[----:B------:R-:W-:Y:S02]  /*5e030*/  PRMT R0, R25, 0x7632, R0 ;  /* 0x0000763219007816 */ /* 0x000fe40000000000 */
[----:B--2---:R-:W-:Y:S02]  /*5e040*/  ISETP.GE.AND P1, PT, R22, c[0x0][0x17c], PT ;  /* 0x00005f0016007a0c */ /* 0x004fe40003f26270 */
[----:B------:R-:W2:Y:S04]  /*5e050*/  LDL.LU R22, [R1+0x2c4] ;  /* 0x0002c40001167983 */ /* 0x000ea80000300800 */
[----:B------:R-:W2:Y:S01]  /*5e060*/  LDL.LU R24, [R1+0x2b4] ;  /* 0x0002b40001187983 */ /* 0x000ea20000300800 */
[----:B0-----:R-:W-:-:S03]  /*5e070*/  IMAD.WIDE R12, R14, 0x2, R20 ;  /* 0x000000020e0c7825 */ /* 0x001fc600078e0214 */
[----:B---3--:R0:W-:Y:S01]  /*5e080*/  @P4 STG.E.U16 [R4.64], R17 ;  /* 0x0000001104004986 */ /* 0x0081e2000c101506 */
[----:B------:R-:W-:Y:S02]  /*5e090*/  ISETP.LT.AND P4, PT, R19, c[0x0][0x178], !P2 ;  /* 0x00005e0013007a0c */ /* 0x000fe40005781270 */
[----:B------:R-:W-:Y:S01]  /*5e0a0*/  ISETP.LT.AND P2, PT, R23, c[0x0][0x178], !P2 ;  /* 0x00005e0017007a0c */ /* 0x000fe20005741270 */
[----:B------:R1:W-:Y:S04]  /*5e0b0*/  @P0 STG.E.U16 [R6.64], R28 ;  /* 0x0000001c06000986 */ /* 0x0003e8000c101506 */
[----:B------:R3:W-:Y:S01]  /*5e0c0*/  @P3 STG.E.U16 [R12.64], R15 ;  /* 0x0000000f0c003986 */ /* 0x0007e2000c101506 */
[----:B0-----:R-:W-:-:S04]  /*5e0d0*/  IMAD.WIDE R4, R14, 0x2, R10 ;  /* 0x000000020e047825 */ /* 0x001fc800078e020a */
[----:B-1----:R-:W-:Y:S01]  /*5e0e0*/  IMAD.WIDE R6, R14, 0x2, R8 ;  /* 0x000000020e067825 */ /* 0x002fe200078e0208 */
[----:B------:R0:W-:Y:S01]  /*5e0f0*/  @P6 STG.E.U16 [R4.64], R0 ;  /* 0x0000000004006986 */ /* 0x0001e2000c101506 */
[----:B---3--:R-:W-:Y:S02]  /*5e100*/  PRMT R12, R17, 0x7632, R12 ;  /* 0x00007632110c7816 */ /* 0x008fe4000000000c */
[----:B----4-:R-:W-:Y:S02]  /*5e110*/  ISETP.GE.AND P5, PT, R18, c[0x0][0x17c], PT ;  /* 0x00005f0012007a0c */ /* 0x010fe40003fa6270 */
        /* <DEDUP_REMOVED lines=37> */
[----:B------:R-:W-:-:S06]  /*5e370*/  IMAD.WIDE R4, R14, 0x2, R10 ;  /* 0x000000020e047825 */ /* 0x000fcc00078e020a */
[----:B------:R0:W-:Y:S01]  /*5e380*/  @P3 STG.E.U16 [R12.64], R0 ;  /* 0x000000000c003986 */ /* 0x0001e2000c101506 */
[----:B------:R-:W-:Y:S02]  /*5e390*/  ISETP.LT.AND P3, PT, R19, c[0x0][0x178], !P5 ;  /* 0x00005e0013007a0c */ /* 0x000fe40006f61270 */
[----:B------:R-:W-:Y:S01]  /*5e3a0*/  ISETP.LT.AND P5, PT, R23, c[0x0][0x178], !P5 ;  /* 0x00005e0017007a0c */ /* 0x000fe20006fa1270 */
[----:B------:R1:W-:Y:S01]  /*5e3b0*/  @P6 STG.E.U16 [R4.64], R6 ;  /* 0x0000000604006986 */ /* 0x0003e2000c101506 */
[----:B------:R-:W-:Y:S02]  /*5e3c0*/  ISETP.LT.AND P6, PT, R29, c[0x0][0x178], !P0 ;  /* 0x00005e001d007a0c */ /* 0x000fe400047c1270 */
[----:B------:R-:W-:Y:S02]  /*5e3d0*/  PRMT R17, R25, 0x7632, R17 ;  /* 0x0000763219117816 */ /* 0x000fe40000000011 */
[C---:B0-----:R-:W-:Y:S01]  /*5e3e0*/  IADD3 R0, R14.reuse, c[0x0][0x198], RZ ;  /* 0x000066000e007a10 */ /* 0x041fe20007ffe0ff */
[----:B-1----:R-:W-:-:S04]  /*5e3f0*/  IMAD.WIDE R4, R14, 0x2, R8 ;  /* 0x000000020e047825 */ /* 0x002fc800078e0208 */
[----:B------:R-:W-:Y:S01]  /*5e400*/  IMAD.WIDE R6, R14, 0x2, R2 ;  /* 0x000000020e067825 */ /* 0x000fe200078e0202 */
[----:B------:R0:W-:Y:S03]  /*5e410*/  @P3 STG.E.U16 [R4.64], R16 ;  /* 0x0000001004003986 */ /* 0x0001e6000c101506 */
[----:B------:R-:W-:Y:S01]  /*5e420*/  IMAD.WIDE R12, R0, 0x2, R20 ;  /* 0x00000002000c7825 */ /* 0x000fe200078e0214 */
[----:B------:R1:W-:Y:S01]  /*5e430*/  @P5 STG.E.U16 [R6.64], R17 ;  /* 0x0000001106005986 */ /* 0x0003e2000c101506 */
[----:B------:R-:W-:-:S03]  /*5e440*/  ISETP.LT.AND P3, PT, R23, c[0x0][0x178], !P0 ;  /* 0x00005e0017007a0c */ /* 0x000fc60004761270 */
[----:B------:R1:W-:Y:S01]  /*5e450*/  @P4 STG.E.U16 [R12.64], R26 ;  /* 0x0000001a0c004986 */ /* 0x0003e2000c101506 */
[----:B------:R-:W-:Y:S02]  /*5e460*/  ISETP.LT.AND P4, PT, R19, c[0x0][0x178], !P0 ;  /* 0x00005e0013007a0c */ /* 0x000fe40004781270 */
[----:B0-----:R-:W-:Y:S02]  /*5e470*/  IADD3 R16, R0, c[0x0][0x198], RZ ;  /* 0x0000660000107a10 */ /* 0x001fe40007ffe0ff */
[----:B-1----:R-:W-:Y:S01]  /*5e480*/  PRMT R17, R26, 0x7632, R17 ;  /* 0x000076321a117816 */ /* 0x002fe20000000011 */
[C---:B------:R-:W-:Y:S01]  /*5e490*/  IMAD.WIDE R4, R0.reuse, 0x2, R8 ;  /* 0x0000000200047825 */ /* 0x040fe200078e0208 */
[----:B------:R-:W4:Y:S03]  /*5e4a0*/  LDL.LU R26, [R1+0x288] ;  /* 0x00028800011a7983 */ /* 0x000f260000300800 */
[----:B------:R-:W-:Y:S01]  /*5e4b0*/  IMAD.WIDE R6, R0, 0x2, R2 ;  /* 0x0000000200067825 */ /* 0x000fe200078e0202 */
[----:B------:R-:W4:Y:S01]  /*5e4c0*/  LDL.LU R25, [R1+0x228] ;  /* 0x0002280001197983 */ /* 0x000f220000300800 */
[----:B--2---:R-:W-:-:S02]  /*5e4d0*/  ISETP.GE.AND P1, PT, R15, c[0x0][0x17c], PT ;  /* 0x00005f000f007a0c */ /* 0x004fc40003f26270 */
        /* <DEDUP_REMOVED lines=25> */
[----:B------:R0:W-:Y:S04]  /*5e670*/  @P4 STG.E.U16 [R4.64], R12 ;  /* 0x0000000c04004986 */ /* 0x0001e8000c101506 */
[----:B------:R1:W-:Y:S01]  /*5e680*/  STL [R1+0x1bb4], R18 ;  /* 0x001bb41201007387 */ /* 0x0003e20000100800 */
[----:B------:R-:W-:-:S03]  /*5e690*/  PRMT R15, R26, 0x7632, R15 ;  /* 0x000076321a0f7816 */ /* 0x000fc6000000000f */
        /* <DEDUP_REMOVED lines=62> */
[----:B------:R-:W-:Y:S01]  /*5ea80*/  ISETP.LT.AND P3, PT, R27, c[0x0][0x178], !P5 ;  /* 0x00005e001b007a0c */ /* 0x000fe20006f61270 */
[C---:B------:R-:W-:Y:S01]  /*5ea90*/  IMAD.WIDE R12, R14.reuse, 0x2, R20 ;  /* 0x000000020e0c7825 */ /* 0x040fe200078e0214 */
[----:B------:R-:W-:Y:S02]  /*5eaa0*/  ISETP.LT.AND P6, PT, R29, c[0x0][0x178], !P5 ;  /* 0x00005e001d007a0c */ /* 0x000fe40006fc1270 */
[----:B------:R-:W-:Y:S01]  /*5eab0*/  ISETP.LT.AND P4, PT, R27, c[0x0][0x178], !P1 ;  /* 0x00005e001b007a0c */ /* 0x000fe20004f81270 */
[----:B------:R-:W-:-:S08]  /*5eac0*/  IMAD.WIDE R4, R14, 0x2, R10 ;  /* 0x000000020e047825 */ /* 0x000fd000078e020a */
[----:B------:R-:W-:Y:S01]  /*5ead0*/  @P3 STG.E.U16 [R12.64], R0 ;  /* 0x000000000c003986 */ /* 0x000fe2000c101506 */
[----:B------:R-:W-:Y:S02]  /*5eae0*/  ISETP.LT.AND P3, PT, R19, c[0x0][0x178], !P5 ;  /* 0x00005e0013007a0c */ /* 0x000fe40006f61270 */
[----:B------:R-:W-:Y:S01]  /*5eaf0*/  ISETP.LT.AND P5, PT, R23, c[0x0][0x178], !P5 ;  /* 0x00005e0017007a0c */ /* 0x000fe20006fa1270 */
        /* <DEDUP_REMOVED lines=16> */
[----:B------:R-:W-:Y:S01]  /*5ec00*/  IMAD.WIDE R14, R0, 0x2, R10 ;  /* 0x00000002000e7825 */ /* 0x000fe200078e020a */
[----:B------:R-:W-:-:S03]  /*5ec10*/  ISETP.LT.AND P3, PT, R23, c[0x0][0x178], !P1 ;  /* 0x00005e0017007a0c */ /* 0x000fc60004f61270 */
[----:B0-----:R-:W-:Y:S01]  /*5ec20*/  IMAD.WIDE R4, R0, 0x2, R8 ;  /* 0x0000000200047825 */ /* 0x001fe200078e0208 */
[----:B-1----:R-:W-:Y:S01]  /*5ec30*/  PRMT R17, R28, 0x7632, R17 ;  /* 0x000076321c117816 */ /* 0x002fe20000000011 */
[----:B------:R0:W-:Y:S01]  /*5ec40*/  @P6 STG.E.U16 [R14.64], R26 ;  /* 0x0000001a0e006986 */ /* 0x0001e2000c101506 */
[----:B---3--:R-:W-:-:S03]  /*5ec50*/  ISETP.GE.AND P1, PT, R22, c[0x0][0x17c], PT ;  /* 0x00005f0016007a0c */ /* 0x008fc60003f26270 */
[----:B------:R-:W2:Y:S04]  /*5ec60*/  LDL.LU R28, [R1+0x18c] ;  /* 0x00018c00011c7983 */ /* 0x000ea80000300800 */
[----:B------:R-:W3:Y:S04]  /*5ec70*/  LDL.LU R22, [R1+0x1ac0] ;  /* 0x001ac00001167983 */ /* 0x000ee80000300800 */
[----:B----4-:R1:W-:Y:S01]  /*5ec80*/  @P4 STG.E.U16 [R4.64], R24 ;  /* 0x0000001804004986 */ /* 0x0103e2000c101506 */
[----:B------:R-:W-:-:S03]  /*5ec90*/  PRMT R18, R26, 0x7632, R18 ;  /* 0x000076321a127816 */ /* 0x000fc60000000012 */
[----:B0-----:R-:W4:Y:S04]  /*5eca0*/  LDL.LU R26, [R1+0x1ac] ;  /* 0x0001ac00011a7983 */ /* 0x001f280000300800 */
[----:B-1----:R-:W2:Y:S04]  /*5ecb0*/  LDL.LU R24, [R1+0x1bb0] ;  /* 0x001bb00001187983 */ /* 0x002ea80000300800 */
[----:B------:R-:W3:Y:S04]  /*5ecc0*/  LDL.LU R4, [R1+0x2a8] ;  /* 0x0002a80001047983 */ /* 0x000ee80000300800 */
[----:B------:R-:W3:Y:S01]  /*5ecd0*/  LDL.LU R5, [R1+0x1abc] ;  /* 0x001abc0001057983 */ /* 0x000ee20000300800 */
[----:B------:R-:W-:-:S02]  /*5ece0*/  ISETP.LT.AND P6, PT, R27, c[0x0][0x178], !P0 ;  /* 0x00005e001b007a0c */ /* 0x000fc400047c1270 */
[----:B------:R-:W-:Y:S02]  /*5ecf0*/  ISETP.LT.AND P5, PT, R29, c[0x0][0x178], !P0 ;  /* 0x00005e001d007a0c */ /* 0x000fe400047a1270 */
[C---:B------:R-:W-:Y:S01]  /*5ed00*/  IADD3 R16, R0.reuse, c[0x0][0x198], RZ ;  /* 0x0000660000107a10 */ /* 0x040fe20007ffe0ff */
[----:B------:R-:W-:Y:S01]  /*5ed10*/  IMAD.WIDE R6, R0, 0x2, R2 ;  /* 0x0000000200067825 */ /* 0x000fe200078e0202 */
[----:B------:R-:W-:-:S03]  /*5ed20*/  ISETP.LT.AND P4, PT, R19, c[0x0][0x178], !P0 ;  /* 0x00005e0013007a0c */ /* 0x000fc60004781270 */
[----:B------:R-:W-:-:S04]  /*5ed30*/  IMAD.WIDE R12, R16, 0x2, R20 ;  /* 0x00000002100c7825 */ /* 0x000fc800078e0214 */
[----:B------:R-:W-:Y:S01]  /*5ed40*/  IMAD.WIDE R14, R16, 0x2, R10 ;  /* 0x00000002100e7825 */ /* 0x000fe200078e020a */
[----:B------:R-:W-:Y:S04]  /*5ed50*/  STL [R1+0x1bac], R18 ;  /* 0x001bac1201007387 */ /* 0x000fe80000100800 */
[----:B--2---:R0:W-:Y:S01]  /*5ed60*/  @P3 STG.E.U16 [R6.64], R24 ;  /* 0x0000001806003986 */ /* 0x0041e2000c101506 */
[----:B------:R-:W-:-:S03]  /*5ed70*/  ISETP.LT.AND P3, PT, R23, c[0x0][0x178], !P0 ;  /* 0x00005e0017007a0c */ /* 0x000fc60004761270 */
[----:B------:R3:W-:Y:S01]  /*5ed80*/  @P6 STG.E.U16 [R12.64], R17 ;  /* 0x000000110c006986 */ /* 0x0007e2000c101506 */
[----:B------:R-:W-:-:S03]  /*5ed90*/  ISETP.LT.AND P6, PT, R29, c[0x0][0x178], !P2 ;  /* 0x00005e001d007a0c */ /* 0x000fc600057c1270 */
[----:B------:R1:W-:Y:S01]  /*5eda0*/  @P5 STG.E.U16 [R14.64], R18 ;  /* 0x000000120e005986 */ /* 0x0003e2000c101506 */
[----:B------:R-:W-:Y:S01]  /*5edb0*/  ISETP.LT.AND P5, PT, R27, c[0x0][0x178], !P2 ;  /* 0x00005e001b007a0c */ /* 0x000fe200057a1270 */
[----:B0-----:R-:W-:Y:S01]  /*5edc0*/  IMAD.WIDE R6, R16, 0x2, R8 ;  /* 0x0000000210067825 */ /* 0x001fe200078e0208 */
[----:B---3--:R-:W-:Y:S02]  /*5edd0*/  PRMT R12, R4, 0x7632, R12 ;  /* 0x00007632040c7816 */ /* 0x008fe4000000000c */
[----:B-1----:R-:W-:-:S03]  /*5ede0*/  IADD3 R14, R16, c[0x0][0x198], RZ ;  /* 0x00006600100e7a10 */ /* 0x002fc60007ffe0ff */
[----:B------:R0:W-:Y:S01]  /*5edf0*/  @P4 STG.E.U16 [R6.64], R12 ;  /* 0x0000000c06004986 */ /* 0x0001e2000c101506 */
[----:B------:R-:W-:Y:S01]  /*5ee00*/  ISETP.GE.AND P0, PT, R5, c[0x0][0x17c], PT ;  /* 0x00005f0005007a0c */ /* 0x000fe20003f06270 */
[----:B------:R-:W-:Y:S01]  /*5ee10*/  IMAD.WIDE R4, R16, 0x2, R2 ;  /* 0x0000000210047825 */ /* 0x000fe200078e0202 */
[----:B------:R-:W-:Y:S01]  /*5ee20*/  PRMT R0, R24, 0x7632, R0 ;  /* 0x0000763218007816 */ /* 0x000fe20000000000 */
[----:B------:R-:W2:Y:S01]  /*5ee30*/  LDL.LU R18, [R1+0x17c] ;  /* 0x00017c0001127983 */ /* 0x000ea20000300800 */
[----:B------:R-:W-:-:S03]  /*5ee40*/  PRMT R17, R28, 0x7632, R17 ;  /* 0x000076321c117816 */ /* 0x000fc60000000011 */
[----:B------:R1:W-:Y:S01]  /*5ee50*/  @P3 STG.E.U16 [R4.64], R0 ;  /* 0x0000000004003986 */ /* 0x0003e2000c101506 */
[----:B0-----:R-:W-:-:S04]  /*5ee60*/  IMAD.WIDE R6, R14, 0x2, R20 ;  /* 0x000000020e067825 */ /* 0x001fc800078e0214 */
[----:B------:R-:W-:Y:S01]  /*5ee70*/  IMAD.WIDE R12, R14, 0x2, R10 ;  /* 0x000000020e0c7825 */ /* 0x000fe200078e020a */
[----:B------:R0:W-:Y:S01]  /*5ee80*/  @P5 STG.E.U16 [R6.64], R25 ;  /* 0x0000001906005986 */ /* 0x0001e2000c101506 */
[----:B-1----:R-:W-:-:S03]  /*5ee90*/  PRMT R0, R25, 0x7632, R0 ;  /* 0x0000763219007816 */ /* 0x002fc60000000000 */
[----:B------:R1:W-:Y:S04]  /*5eea0*/  @P6 STG.E.U16 [R12.64], R28 ;  /* 0x0000001c0c006986 */ /* 0x0003e8000c101506 */
[----:B0-----:R-:W3:Y:S04]  /*5eeb0*/  LDL.LU R25, [R1+0x28c] ;  /* 0x00028c0001197983 */ /* 0x001ee80000300800 */
[----:B-1----:R-:W3:Y:S01]  /*5eec0*/  LDL.LU R28, [R1+0x1ac4] ;  /* 0x001ac400011c7983 */ /* 0x002ee20000300800 */
[----:B------:R-:W-:Y:S01]  /*5eed0*/  ISETP.LT.AND P4, PT, R19, c[0x0][0x178], !P2 ;  /* 0x00005e0013007a0c */ /* 0x000fe20005781270 */
[----:B------:R-:W-:Y:S01]  /*5eee0*/  IMAD.WIDE R4, R14, 0x2, R8 ;  /* 0x000000020e047825 */ /* 0x000fe200078e0208 */
[----:B------:R-:W-:Y:S01]  /*5eef0*/  ISETP.LT.AND P2, PT, R23, c[0x0][0x178], !P2 ;  /* 0x00005e0017007a0c */ /* 0x000fe20005741270 */
[----:B------:R-:W3:Y:S01]  /*5ef00*/  LDL.LU R24, [R1+0x22c] ;  /* 0x00022c0001187983 */ /* 0x000ee20000300800 */
[----:B------:R-:W-:-:S02]  /*5ef10*/  ISETP.LT.AND P6, PT, R27, c[0x0][0x178], !P1 ;  /* 0x00005e001b007a0c */ /* 0x000fc40004fc1270 */
[----:B------:R-:W-:Y:S02]  /*5ef20*/  IADD3 R15, R14, c[0x0][0x198], RZ ;  /* 0x000066000e0f7a10 */ /* 0x000fe40007ffe0ff */
[----:B------:R-:W-:-:S05]  /*5ef30*/  ISETP.LT.AND P5, PT, R29, c[0x0][0x178], !P1 ;  /* 0x00005e001d007a0c */ /* 0x000fca0004fa1270 */
[----:B----4-:R0:W-:Y:S01]  /*5ef40*/  @P4 STG.E.U16 [R4.64], R26 ;  /* 0x0000001a04004986 */ /* 0x0101e2000c101506 */
[----:B------:R-:W-:Y:S02]  /*5ef50*/  ISETP.LT.AND P4, PT, R19, c[0x0][0x178], !P1 ;  /* 0x00005e0013007a0c */ /* 0x000fe40004f81270 */
[----:B------:R-:W-:Y:S01]  /*5ef60*/  ISETP.LT.AND P1, PT, R23, c[0x0][0x178], !P1 ;  /* 0x00005e0017007a0c */ /* 0x000fe20004f21270 */
[C---:B------:R-:W-:Y:S01]  /*5ef70*/  IMAD.WIDE R6, R15.reuse, 0x2, R20 ;  /* 0x000000020f067825 */ /* 0x040fe200078e0214 */
[----:B------:R-:W-:Y:S02]  /*5ef80*/  ISETP.GE.AND P3, PT, R22, c[0x0][0x17c], PT ;  /* 0x00005f0016007a0c */ /* 0x000fe40003f66270 */
[----:B------:R-:W4:Y:S01]  /*5ef90*/  LDL.LU R22, [R1+0x1ac8] ;  /* 0x001ac80001167983 */ /* 0x000f220000300800 */
[----:B0-----:R-:W-:Y:S01]  /*5efa0*/  IMAD.WIDE R4, R14, 0x2, R2 ;  /* 0x000000020e047825 */ /* 0x001fe200078e0202 */
[----:B------:R-:W-:Y:S02]  /*5efb0*/  PRMT R14, R26, 0x7632, R14 ;  /* 0x000076321a0e7816 */ /* 0x000fe4000000000e */
[----:B------:R-:W4:Y:S01]  /*5efc0*/  LDL.LU R26, [R1+0x1cc] ;  /* 0x0001cc00011a7983 */ /* 0x000f220000300800 */
[----:B------:R-:W-:-:S03]  /*5efd0*/  IMAD.WIDE R12, R15, 0x2, R10 ;  /* 0x000000020f0c7825 */ /* 0x000fc600078e020a */
[----:B--2---:R0:W-:Y:S01]  /*5efe0*/  @P2 STG.E.U16 [R4.64], R18 ;  /* 0x0000001204002986 */ /* 0x0041e2000c101506 */
[----:B------:R-:W-:-:S03]  /*5eff0*/  PRMT R16, R18, 0x7632, R16 ;  /* 0x0000763212107816 */ /* 0x000fc60000000010 */
[----:B------:R1:W-:Y:S04]  /*5f000*/  @P6 STG.E.U16 [R6.64], R0 ;  /* 0x0000000006006986 */ /* 0x0003e8000c101506 */
[----:B------:R-:W-:Y:S01]  /*5f010*/  @P5 STG.E.U16 [R12.64], R17 ;  /* 0x000000110c005986 */ /* 0x000fe2000c101506 */
[----:B0-----:R-:W-:-:S03]  /*5f020*/  IMAD.WIDE R4, R15, 0x2, R8 ;  /* 0x000000020f047825 */ /* 0x001fc600078e0208 */
[----:B------:R-:W2:Y:S01]  /*5f030*/  LDL.LU R18, [R1+0x1bac] ;  /* 0x001bac0001127983 */ /* 0x000ea20000300800 */
[----:B-1----:R-:W-:-:S03]  /*5f040*/  IMAD.WIDE R6, R15, 0x2, R2 ;  /* 0x000000020f067825 */ /* 0x002fc600078e0202 */
[----:B------:R-:W-:Y:S04]  /*5f050*/  @P4 STG.E.U16 [R4.64], R14 ;  /* 0x0000000e04004986 */ /* 0x000fe8000c101506 */
[----:B------:R0:W-:Y:S01]  /*5f060*/  @P1 STG.E.U16 [R6.64], R16 ;  /* 0x0000001006001986 */ /* 0x0001e2000c101506 */
[----:B---3--:R-:W-:-:S03]  /*5f070*/  ISETP.GE.AND P2, PT, R28, c[0x0][0x17c], PT ;  /* 0x00005f001c007a0c */ /* 0x008fc60003f46270 */
[----:B------:R-:W3:Y:S04]  /*5f080*/  LDL.LU R28, [R1+0x1ba8] ;  /* 0x001ba800011c7983 */ /* 0x000ee80000300800 */
[----:B0-----:R-:W2:Y:S01]  /*5f090*/  LDL.LU R16, [R1+0x19c] ;  /* 0x00019c0001107983 */ /* 0x001ea20000300800 */
[----:B------:R-:W-:Y:S02]  /*5f0a0*/  ISETP.LT.AND P6, PT, R27, c[0x0][0x178], !P0 ;  /* 0x00005e001b007a0c */ /* 0x000fe400047c1270 */
[----:B------:R-:W-:Y:S02]  /*5f0b0*/  ISETP.LT.AND P5, PT, R29, c[0x0][0x178], !P0 ;  /* 0x00005e001d007a0c */ /* 0x000fe400047a1270 */
[----:B------:R-:W-:Y:S02]  /*5f0c0*/  IADD3 R0, R15, c[0x0][0x198], RZ ;  /* 0x000066000f007a10 */ /* 0x000fe40007ffe0ff */
[----:B------:R-:W-:-:S03]  /*5f0d0*/  ISETP.LT.AND P1, PT, R19, c[0x0][0x178], !P0 ;  /* 0x00005e0013007a0c */ /* 0x000fc60004721270 */
[----:B------:R-:W-:-:S04]  /*5f0e0*/  IMAD.WIDE R4, R0, 0x2, R20 ;  /* 0x0000000200047825 */ /* 0x000fc800078e0214 */
[----:B------:R-:W-:Y:S01]  /*5f0f0*/  IMAD.WIDE R6, R0, 0x2, R10 ;  /* 0x0000000200067825 */ /* 0x000fe200078e020a */
[----:B------:R0:W-:Y:S01]  /*5f100*/  @P6 STG.E.U16 [R4.64], R25 ;  /* 0x0000001904006986 */ /* 0x0001e2000c101506 */
[----:B------:R-:W-:-:S03]  /*5f110*/  ISETP.LT.AND P4, PT, R23, c[0x0][0x178], !P0 ;  /* 0x00005e0017007a0c */ /* 0x000fc60004781270 */
[----:B------:R1:W-:Y:S01]  /*5f120*/  @P5 STG.E.U16 [R6.64], R24 ;  /* 0x0000001806005986 */ /* 0x0003e2000c101506 */
[----:B------:R-:W-:Y:S02]  /*5f130*/  ISETP.LT.AND P5, PT, R27, c[0x0][0x178], !P3 ;  /* 0x00005e001b007a0c */ /* 0x000fe40005fa1270 */
[C---:B------:R-:W-:Y:S01]  /*5f140*/  IADD3 R14, R0.reuse, c[0x0][0x198], RZ ;  /* 0x00006600000e7a10 */ /* 0x040fe20007ffe0ff */
[----:B0-----:R-:W-:Y:S01]  /*5f150*/  IMAD.WIDE R4, R0, 0x2, R8 ;  /* 0x0000000200047825 */ /* 0x001fe200078e0208 */
[----:B------:R-:W-:-:S04]  /*5f160*/  ISETP.LT.AND P6, PT, R29, c[0x0][0x178], !P3 ;  /* 0x00005e001d007a0c */ /* 0x000fc80005fc1270 */
[----:B----4-:R0:W-:Y:S01]  /*5f170*/  @P1 STG.E.U16 [R4.64], R26 ;  /* 0x0000001a04001986 */ /* 0x0101e2000c101506 */
[----:B------:R-:W-:Y:S01]  /*5f180*/  ISETP.LT.AND P1, PT, R19, c[0x0][0x178], !P3 ;  /* 0x00005e0013007a0c */ /* 0x000fe20005f21270 */
[----:B-1----:R-:W-:Y:S01]  /*5f190*/  IMAD.WIDE R6, R0, 0x2, R2 ;  /* 0x0000000200067825 */ /* 0x002fe200078e0202 */
[----:B------:R-:W-:Y:S02]  /*5f1a0*/  PRMT R12, R25, 0x7632, R12 ;  /* 0x00007632190c7816 */ /* 0x000fe4000000000c */
[----:B------:R-:W-:Y:S01]  /*5f1b0*/  PRMT R13, R24, 0x7632, R13 ;  /* 0x00007632180d7816 */ /* 0x000fe2000000000d */
[----:B------:R-:W4:Y:S01]  /*5f1c0*/  LDL.LU R25, [R1+0x29c] ;  /* 0x00029c0001197983 */ /* 0x000f220000300800 */
[----:B0-----:R-:W-:Y:S01]  /*5f1d0*/  IMAD.WIDE R4, R14, 0x2, R20 ;  /* 0x000000020e047825 */ /* 0x001fe200078e0214 */
[----:B------:R-:W-:Y:S02]  /*5f1e0*/  PRMT R0, R26, 0x7632, R0 ;  /* 0x000076321a007816 */ /* 0x000fe40000000000 */
[----:B------:R-:W-:-:S02]  /*5f1f0*/  ISETP.GE.AND P0, PT, R22, c[0x0][0x17c], PT ;  /* 0x00005f0016007a0c */ /* 0x000fc40003f06270 */
[----:B------:R-:W3:Y:S04]  /*5f200*/  LDL.LU R22, [R1+0x25c] ;  /* 0x00025c0001167983 */ /* 0x000ee80000300800 */
[----:B------:R-:W3:Y:S04]  /*5f210*/  LDL.LU R24, [R1+0x23c] ;  /* 0x00023c0001187983 */ /* 0x000ee80000300800 */
[----:B------:R-:W3:Y:S04]  /*5f220*/  LDL.LU R26, [R1+0x15c] ;  /* 0x00015c00011a7983 */ /* 0x000ee80000300800 */
[----:B--2---:R0:W-:Y:S04]  /*5f230*/  @P4 STG.E.U16 [R6.64], R16 ;  /* 0x0000001006004986 */ /* 0x0041e8000c101506 */
[----:B------:R1:W-:Y:S01]  /*5f240*/  @P5 STG.E.U16 [R4.64], R12 ;  /* 0x0000000c04005986 */ /* 0x0003e2000c101506 */
[----:B0-----:R-:W-:-:S04]  /*5f250*/  IMAD.WIDE R6, R14, 0x2, R10 ;  /* 0x000000020e067825 */ /* 0x001fc800078e020a */
[----:B-1----:R-:W-:Y:S01]  /*5f260*/  IMAD.WIDE R4, R14, 0x2, R8 ;  /* 0x000000020e047825 */ /* 0x002fe200078e0208 */
[----:B------:R-:W-:Y:S04]  /*5f270*/  @P6 STG.E.U16 [R6.64], R13 ;  /* 0x0000000d06006986 */ /* 0x000fe8000c101506 */
[----:B------:R0:W-:Y:S04]  /*5f280*/  @P1 STG.E.U16 [R4.64], R0 ;  /* 0x0000000004001986 */ /* 0x0001e8000c101506 */
[----:B0-----:R-:W2:Y:S04]  /*5f290*/  LDL.LU R5, [R1+0x1acc] ;  /* 0x001acc0001057983 */ /* 0x001ea80000300800 */
[----:B------:R-:W2:Y:S01]  /*5f2a0*/  LDL.LU R0, [R1+0x1ad0] ;  /* 0x001ad00001007983 */ /* 0x000ea20000300800 */
[----:B------:R-:W-:-:S02]  /*5f2b0*/  ISETP.LT.AND P3, PT, R23, c[0x0][0x178], !P3 ;  /* 0x00005e0017007a0c */ /* 0x000fc40005f61270 */
[----:B------:R-:W-:Y:S02]  /*5f2c0*/  ISETP.LT.AND P4, PT, R27, c[0x0][0x178], !P2 ;  /* 0x00005e001b007a0c */ /* 0x000fe40005781270 */
[----:B------:R-:W-:Y:S02]  /*5f2d0*/  PRMT R15, R16, 0x7632, R15 ;  /* 0x00007632100f7816 */ /* 0x000fe4000000000f */
[C---:B------:R-:W-:Y:S02]  /*5f2e0*/  IADD3 R16, R14.reuse, c[0x0][0x198], RZ ;  /* 0x000066000e107a10 */ /* 0x040fe40007ffe0ff */
[----:B------:R-:W-:Y:S01]  /*5f2f0*/  ISETP.LT.AND P5, PT, R29, c[0x0][0x178], !P2 ;  /* 0x00005e001d007a0c */ /* 0x000fe200057a1270 */
[----:B------:R-:W-:Y:S01]  /*5f300*/  IMAD.WIDE R6, R14, 0x2, R2 ;  /* 0x000000020e067825 */ /* 0x000fe200078e0202 */
[----:B------:R-:W-:-:S03]  /*5f310*/  ISETP.LT.AND P6, PT, R19, c[0x0][0x178], !P2 ;  /* 0x00005e0013007a0c */ /* 0x000fc600057c1270 */
[----:B------:R-:W-:Y:S01]  /*5f320*/  IMAD.WIDE R12, R16, 0x2, R20 ;  /* 0x00000002100c7825 */ /* 0x000fe200078e0214 */
[----:B------:R0:W-:Y:S01]  /*5f330*/  @P3 STG.E.U16 [R6.64], R15 ;  /* 0x0000000f06003986 */ /* 0x0001e2000c101506 */
[----:B------:R-:W-:-:S03]  /*5f340*/  ISETP.LT.AND P3, PT, R23, c[0x0][0x178], !P2 ;  /* 0x00005e0017007a0c */ /* 0x000fc60005761270 */
[----:B----4-:R1:W-:Y:S01]  /*5f350*/  @P4 STG.E.U16 [R12.64], R25 ;  /* 0x000000190c004986 */ /* 0x0103e2000c101506 */
[----:B------:R-:W-:Y:S01]  /*5f360*/  ISETP.LT.AND P4, PT, R27, c[0x0][0x178], !P0 ;  /* 0x00005e001b007a0c */ /* 0x000fe20004781270 */
[----:B0-----:R-:W-:-:S05]  /*5f370*/  IMAD.WIDE R6, R16, 0x2, R10 ;  /* 0x0000000210067825 */ /* 0x001fca00078e020a */
[----:B---3--:R0:W-:Y:S01]  /*5f380*/  @P5 STG.E.U16 [R6.64], R22 ;  /* 0x0000001606005986 */ /* 0x0081e2000c101506 */
[----:B-1----:R-:W-:Y:S02]  /*5f390*/  PRMT R12, R25, 0x7632, R12 ;  /* 0x00007632190c7816 */ /* 0x002fe4000000000c */
[----:B------:R-:W-:Y:S01]  /*5f3a0*/  PRMT R14, R22, 0x7632, R14 ;  /* 0x00007632160e7816 */ /* 0x000fe2000000000e */
[----:B------:R-:W3:Y:S01]  /*5f3b0*/  LDL.LU R25, [R1+0x1ad4] ;  /* 0x001ad40001197983 */ /* 0x000ee20000300800 */
[----:B------:R-:W-:Y:S02]  /*5f3c0*/  PRMT R15, R24, 0x7632, R15 ;  /* 0x00007632180f7816 */ /* 0x000fe4000000000f */
[----:B--2---:R-:W-:Y:S01]  /*5f3d0*/  ISETP.GE.AND P1, PT, R5, c[0x0][0x17c], PT ;  /* 0x00005f0005007a0c */ /* 0x004fe20003f26270 */
[----:B------:R-:W-:Y:S01]  /*5f3e0*/  IMAD.WIDE R4, R16, 0x2, R8 ;  /* 0x0000000210047825 */ /* 0x000fe200078e0208 */
[----:B------:R-:W-:Y:S02]  /*5f3f0*/  ISETP.GE.AND P2, PT, R0, c[0x0][0x17c], PT ;  /* 0x00005f0000007a0c */ /* 0x000fe40003f46270 */
[----:B------:R-:W-:-:S02]  /*5f400*/  IADD3 R0, R16, c[0x0][0x198], RZ ;  /* 0x0000660010007a10 */ /* 0x000fc40007ffe0ff */
[----:B------:R1:W-:Y:S01]  /*5f410*/  @P6 STG.E.U16 [R4.64], R24 ;  /* 0x0000001804006986 */ /* 0x0003e2000c101506 */
[----:B------:R-:W-:Y:S02]  /*5f420*/  ISETP.LT.AND P6, PT, R29, c[0x0][0x178], !P0 ;  /* 0x00005e001d007a0c */ /* 0x000fe400047c1270 */
[----:B0-----:R-:W-:-:S04]  /*5f430*/  IMAD.WIDE R6, R0, 0x2, R20 ;  /* 0x0000000200067825 */ /* 0x001fc800078e0214 */
[----:B-1----:R-:W-:Y:S01]  /*5f440*/  IMAD.WIDE R4, R16, 0x2, R2 ;  /* 0x0000000210047825 */ /* 0x002fe200078e0202 */
[----:B------:R-:W2:Y:S04]  /*5f450*/  LDL.LU R24, [R1+0x1ad8] ;  /* 0x001ad80001187983 */ /* 0x000ea80000300800 */
[----:B------:R-:W-:Y:S04]  /*5f460*/  @P3 STG.E.U16 [R4.64], R26 ;  /* 0x0000001a04003986 */ /* 0x000fe8000c101506 */
[----:B------:R0:W-:Y:S04]  /*5f470*/  @P4 STG.E.U16 [R6.64], R12 ;  /* 0x0000000c06004986 */ /* 0x0001e8000c101506 */
[----:B------:R-:W4:Y:S01]  /*5f480*/  LDL.LU R22, [R1+0x2ac] ;  /* 0x0002ac0001167983 */ /* 0x000f220000300800 */
[C---:B0-----:R-:W-:Y:S01]  /*5f490*/  IMAD.WIDE R6, R0.reuse, 0x2, R10 ;  /* 0x0000000200067825 */ /* 0x041fe200078e020a */
[----:B------:R-:W-:-:S03]  /*5f4a0*/  IADD3 R4, R0, c[0x0][0x198], RZ ;  /* 0x0000660000047a10 */ /* 0x000fc60007ffe0ff */
[C---:B------:R-:W-:Y:S01]  /*5f4b0*/  IMAD.WIDE R12, R0.reuse, 0x2, R8 ;  /* 0x00000002000c7825 */ /* 0x040fe200078e0208 */
[----:B------:R0:W-:Y:S03]  /*5f4c0*/  @P6 STG.E.U16 [R6.64], R14 ;  /* 0x0000000e06006986 */ /* 0x0001e6000c101506 */
[----:B0-----:R-:W-:Y:S02]  /*5f4d0*/  IMAD.WIDE R6, R0, 0x2, R2 ;  /* 0x0000000200067825 */ /* 0x001fe400078e0202 */
[----:B------:R-:W4:Y:S01]  /*5f4e0*/  LDL.LU R0, [R1+0x2cc] ;  /* 0x0002cc0001007983 */ /* 0x000f220000300800 */
[----:B------:R-:W-:Y:S02]  /*5f4f0*/  ISETP.LT.AND P5, PT, R19, c[0x0][0x178], !P0 ;  /* 0x00005e0013007a0c */ /* 0x000fe400047a1270 */
[----:B------:R-:W-:Y:S02]  /*5f500*/  ISETP.LT.AND P3, PT, R23, c[0x0][0x178], !P0 ;  /* 0x00005e0017007a0c */ /* 0x000fe40004761270 */
[----:B------:R-:W-:-:S02]  /*5f510*/  ISETP.LT.AND P4, PT, R27, c[0x0][0x178], !P1 ;  /* 0x00005e001b007a0c */ /* 0x000fc40004f81270 */
[----:B------:R-:W-:-:S07]  /*5f520*/  PRMT R5, R26, 0x7632, R5 ;  /* 0x000076321a057816 */ /* 0x000fce0000000005 */
[----:B------:R0:W-:Y:S01]  /*5f530*/  @P5 STG.E.U16 [R12.64], R15 ;  /* 0x0000000f0c005986 */ /* 0x0001e2000c101506 */
[----:B---3--:R-:W-:-:S03]  /*5f540*/  ISETP.GE.AND P0, PT, R25, c[0x0][0x17c], PT ;  /* 0x00005f0019007a0c */ /* 0x008fc60003f06270 */
[----:B------:R-:W-:Y:S01]  /*5f550*/  @P3 STG.E.U16 [R6.64], R5 ;  /* 0x0000000506003986 */ /* 0x000fe2000c101506 */
[----:B0-----:R-:W-:Y:S01]  /*5f560*/  IMAD.WIDE R12, R4, 0x2, R20 ;  /* 0x00000002040c7825 */ /* 0x001fe200078e0214 */
[----:B--2---:R-:W-:-:S04]  /*5f570*/  ISETP.GE.AND P3, PT, R24, c[0x0][0x17c], PT ;  /* 0x00005f0018007a0c */ /* 0x004fc80003f66270 */
[----:B----4-:R-:W-:Y:S01]  /*5f580*/  @P4 STG.E.U16 [R12.64], R0 ;  /* 0x000000000c004986 */ /* 0x010fe2000c101506 */
[----:B------:R-:W-:-:S03]  /*5f590*/  ISETP.LT.AND P4, PT, R27, c[0x0][0x178], !P2 ;  /* 0x00005e001b007a0c */ /* 0x000fc60005781270 */
[----:B------:R0:W1:Y:S04]  /*5f5a0*/  LDS.128 R24, [R28] ;  /* 0x000000001c187984 */ /* 0x0000680000000c00 */
[----:B0-----:R-:W2:Y:S04]  /*5f5b0*/  LDL.LU R28, [R1+0x2f0] ;  /* 0x0002f000011c7983 */ /* 0x001ea80000300800 */
[----:B-1----:R0:W-:Y:S04]  /*5f5c0*/  STL [R1+0x1b9c], R25 ;  /* 0x001b9c1901007387 */ /* 0x0021e80000100800 */
[----:B0-----:R-:W3:Y:S04]  /*5f5d0*/  LDL R25, [R1+0xd3c] ;  /* 0x000d3c0001197983 */ /* 0x001ee80000100800 */
[----:B------:R0:W-:Y:S04]  /*5f5e0*/  STL [R1+0x1b68], R26 ;  /* 0x001b681a01007387 */ /* 0x0001e80000100800 */
[----:B0-----:R-:W4:Y:S01]  /*5f5f0*/  LDL.LU R26, [R1+0x2bc] ;  /* 0x0002bc00011a7983 */ /* 0x001f220000300800 */
[----:B------:R-:W-:Y:S01]  /*5f600*/  ISETP.LT.AND P5, PT, R29, c[0x0][0x178], !P1 ;  /* 0x00005e001d007a0c */ /* 0x000fe20004fa1270 */
[----:B------:R-:W-:-:S02]  /*5f610*/  IMAD.WIDE R6, R4, 0x2, R10 ;  /* 0x0000000204067825 */ /* 0x000fc400078e020a */
[----:B------:R0:W-:Y:S04]  /*5f620*/  STL [R1+0x1b5c], R27 ;  /* 0x001b5c1b01007387 */ /* 0x0001e80000100800 */
[----:B0-----:R-:W2:Y:S01]  /*5f630*/  LDL.LU R27, [R1+0x24c] ;  /* 0x00024c00011b7983 */ /* 0x001ea20000300800 */
[----:B------:R-:W-:-:S05]  /*5f640*/  ISETP.LT.AND P6, PT, R19, c[0x0][0x178], !P1 ;  /* 0x00005e0013007a0c */ /* 0x000fca0004fc1270 */
[----:B----4-:R0:W-:Y:S04]  /*5f650*/  @P5 STG.E.U16 [R6.64], R26 ;  /* 0x0000001a06005986 */ /* 0x0101e8000c101506 */
[----:B0-----:R-:W4:Y:S01]  /*5f660*/  LDL.LU R7, [R1+0x1adc] ;  /* 0x001adc0001077983 */ /* 0x001f220000300800 */
[----:B------:R-:W-:Y:S01]  /*5f670*/  ISETP.LT.AND P1, PT, R23, c[0x0][0x178], !P1 ;  /* 0x00005e0017007a0c */ /* 0x000fe20004f21270 */
[----:B------:R-:W-:Y:S01]  /*5f680*/  IMAD.WIDE R12, R4, 0x2, R8 ;  /* 0x00000002040c7825 */ /* 0x000fe200078e0208 */
[----:B------:R-:W-:Y:S02]  /*5f690*/  PRMT R16, R0, 0x7632, R16 ;  /* 0x0000763200107816 */ /* 0x000fe40000000010 */
[C---:B------:R-:W-:Y:S01]  /*5f6a0*/  IADD3 R0, R4.reuse, c[0x0][0x198], RZ ;  /* 0x0000660004007a10 */ /* 0x040fe20007ffe0ff */
[----:B------:R-:W-:Y:S01]  /*5f6b0*/  IMAD.WIDE R14, R4, 0x2, R2 ;  /* 0x00000002040e7825 */ /* 0x000fe200078e0202 */
[----:B------:R0:W-:Y:S01]  /*5f6c0*/  @P6 STG.E.U16 [R12.64], R22 ;  /* 0x000000160c006986 */ /* 0x0001e2000c101506 */
[----:B------:R-:W-:-:S02]  /*5f6d0*/  ISETP.LT.AND P5, PT, R29, c[0x0][0x178], !P2 ;  /* 0x00005e001d007a0c */ /* 0x000fc400057a1270 */
[----:B------:R-:W-:Y:S01]  /*5f6e0*/  ISETP.LT.AND P6, PT, R19, c[0x0][0x178], !P2 ;  /* 0x00005e0013007a0c */ /* 0x000fe200057c1270 */
[----:B------:R-:W-:Y:S01]  /*5f6f0*/  IMAD.WIDE R4, R0, 0x2, R20 ;  /* 0x0000000200047825 */ /* 0x000fe200078e0214 */
[----:B------:R-:W-:Y:S02]  /*5f700*/  ISETP.LT.AND P2, PT, R23, c[0x0][0x178], !P2 ;  /* 0x00005e0017007a0c */ /* 0x000fe40005741270 */
[----:B--2---:R1:W-:Y:S01]  /*5f710*/  @P1 STG.E.U16 [R14.64], R27 ;  /* 0x0000001b0e001986 */ /* 0x0043e2000c101506 */
[----:B------:R-:W-:-:S03]  /*5f720*/  PRMT R17, R26, 0x7632, R17 ;  /* 0x000076321a117816 */ /* 0x000fc60000000011 */
[----:B------:R2:W-:Y:S01]  /*5f730*/  @P4 STG.E.U16 [R4.64], R16 ;  /* 0x0000001004004986 */ /* 0x0005e2000c101506 */
[----:B0-----:R-:W-:Y:S02]  /*5f740*/  PRMT R13, R22, 0x7632, R13 ;  /* 0x00007632160d7816 */ /* 0x001fe4000000000d */
[C---:B------:R-:W-:Y:S01]  /*5f750*/  IADD3 R12, R0.reuse, c[0x0][0x198], RZ ;  /* 0x00006600000c7a10 */ /* 0x040fe20007ffe0ff */
[----:B------:R-:W4:Y:S01]  /*5f760*/  LDL.LU R26, [R1+0x2e0] ;  /* 0x0002e000011a7983 */ /* 0x000f220000300800 */
[----:B-1----:R-:W-:-:S03]  /*5f770*/  IMAD.WIDE R14, R0, 0x2, R2 ;  /* 0x00000002000e7825 */ /* 0x002fc600078e0202 */
[----:B------:R-:W4:Y:S01]  /*5f780*/  LDL.LU R22, [R1+0x2d0] ;  /* 0x0002d00001167983 */ /* 0x000f220000300800 */
[----:B--2---:R-:W-:Y:S01]  /*5f790*/  IMAD.WIDE R4, R0, 0x2, R10 ;  /* 0x0000000200047825 */ /* 0x004fe200078e020a */
[----:B------:R-:W-:-:S04]  /*5f7a0*/  PRMT R16, R27, 0x7632, R16 ;  /* 0x000076321b107816 */ /* 0x000fc80000000010 */
[----:B------:R0:W-:Y:S01]  /*5f7b0*/  @P5 STG.E.U16 [R4.64], R17 ;  /* 0x0000001104005986 */ /* 0x0001e2000c101506 */
[----:B------:R-:W-:-:S03]  /*5f7c0*/  ISETP.LT.AND P5, PT, R29, c[0x0][0x178], !P0 ;  /* 0x00005e001d007a0c */ /* 0x000fc600047a1270 */
[----:B------:R-:W1:Y:S01]  /*5f7d0*/  S2R R29, SR_TID.X ;  /* 0x00000000001d7919 */ /* 0x000e620000002100 */
[----:B---3--:R-:W-:Y:S01]  /*5f7e0*/  ISETP.LT.AND P4, PT, R25, c[0x0][0x178], !P0 ;  /* 0x00005e0019007a0c */ /* 0x008fe20004781270 */
[----:B0-----:R-:W-:Y:S01]  /*5f7f0*/  IMAD.WIDE R4, R12, 0x2, R20 ;  /* 0x000000020c047825 */ /* 0x001fe200078e0214 */
[----:B-1----:R-:W-:-:S03]  /*5f800*/  LOP3.LUT R27, R29, 0x3f, RZ, 0xc0, !PT ;  /* 0x0000003f1d1b7812 */ /* 0x002fc600078ec0ff */
[----:B------:R-:W-:-:S05]  /*5f810*/  IMAD.SHL.U32 R29, R29, 0x200, RZ ;  /* 0x000002001d1d7824 */ /* 0x000fca00078e00ff */
[----:B------:R-:W-:-:S05]  /*5f820*/  LOP3.LUT R29, R29, 0xc00, RZ, 0xc0, !PT ;  /* 0x00000c001d1d7812 */ /* 0x000fca00078ec0ff */
[----:B------:R-:W-:-:S05]  /*5f830*/  IMAD R29, R27, 0x10, R29 ;  /* 0x000000101b1d7824 */ /* 0x000fca00078e021d */
[----:B------:R-:W-:Y:S02]  /*5f840*/  LOP3.LUT R29, R29, 0x20, RZ, 0x3c, !PT ;  /* 0x000000201d1d7812 */ /* 0x000fe400078e3cff */
[----:B----4-:R-:W-:Y:S01]  /*5f850*/  ISETP.GE.AND P1, PT, R7, c[0x0][0x17c], PT ;  /* 0x00005f0007007a0c */ /* 0x010fe20003f26270 */
[----:B------:R-:W-:Y:S02]  /*5f860*/  IMAD.WIDE R6, R0, 0x2, R8 ;  /* 0x0000000200067825 */ /* 0x000fe400078e0208 */
[----:B------:R-:W2:Y:S04]  /*5f870*/  LDL.LU R0, [R1+0x1ae0] ;  /* 0x001ae00001007983 */ /* 0x000ea80000300800 */
[----:B------:R-:W-:Y:S04]  /*5f880*/  @P6 STG.E.U16 [R6.64], R13 ;  /* 0x0000000d06006986 */ /* 0x000fe8000c101506 */
[----:B------:R-:W-:Y:S01]  /*5f890*/  @P2 STG.E.U16 [R14.64], R16 ;  /* 0x000000100e002986 */ /* 0x000fe2000c101506 */
[----:B------:R-:W-:-:S03]  /*5f8a0*/  ISETP.LT.AND P2, PT, R19, c[0x0][0x178], !P0 ;  /* 0x00005e0013007a0c */ /* 0x000fc60004741270 */
[----:B------:R-:W3:Y:S04]  /*5f8b0*/  LDL.LU R19, [R1+0x1ba4] ;  /* 0x001ba40001137983 */ /* 0x000ee80000300800 */
[----:B------:R-:W-:Y:S04]  /*5f8c0*/  @P4 STG.E.U16 [R4.64], R28 ;  /* 0x0000001c04004986 */ /* 0x000fe8000c101506 */
[----:B------:R0:W1:Y:S01]  /*5f8d0*/  LDS.128 R4, [R29] ;  /* 0x000000001d047984 */ /* 0x0000620000000c00 */
[----:B------:R-:W-:-:S03]  /*5f8e0*/  ISETP.LT.AND P6, PT, R23, c[0x0][0x178], !P0 ;  /* 0x00005e0017007a0c */ /* 0x000fc600047c1270 */
[----:B------:R-:W4:Y:S04]  /*5f8f0*/  LDL.LU R23, [R1+0x1ba0] ;  /* 0x001ba00001177983 */ /* 0x000f280000300800 */
[----:B0-----:R-:W4:Y:S01]  /*5f900*/  LDL.LU R29, [R1+0x330] ;  /* 0x00033000011d7983 */ /* 0x001f220000300800 */
[----:B------:R-:W-:-:S03]  /*5f910*/  PRMT R18, R28, 0x7632, R18 ;  /* 0x000076321c127816 */ /* 0x000fc60000000012 */
[----:B-1----:R0:W-:Y:S04]  /*5f920*/  STL [R1+0x1b98], R5 ;  /* 0x001b980501007387 */ /* 0x0021e80000100800 */
[----:B0-----:R-:W4:Y:S04]  /*5f930*/  LDL R5, [R1+0xd48] ;  /* 0x000d480001057983 */ /* 0x001f280000100800 */
[----:B------:R0:W-:Y:S04]  /*5f940*/  STL [R1+0x1b64], R6 ;  /* 0x001b640601007387 */ /* 0x0001e80000100800 */
[----:B0-----:R-:W4:Y:S04]  /*5f950*/  LDL R6, [R1+0xd44] ;  /* 0x000d440001067983 */ /* 0x001f280000100800 */
[----:B------:R0:W-:Y:S04]  /*5f960*/  STL [R1+0x1b60], R7 ;  /* 0x001b600701007387 */ /* 0x0001e80000100800 */
[----:B0-----:R-:W4:Y:S04]  /*5f970*/  LDL R7, [R1+0xd40] ;  /* 0x000d400001077983 */ /* 0x001f280000100800 */
[----:B------:R-:W4:Y:S01]  /*5f980*/  LDL.LU R28, [R1+0x1ae4] ;  /* 0x001ae400011c7983 */ /* 0x000f220000300800 */
[----:B------:R-:W-:-:S05]  /*5f990*/  IMAD.WIDE R16, R12, 0x2, R10 ;  /* 0x000000020c107825 */ /* 0x000fca00078e020a */
[----:B------:R0:W-:Y:S01]  /*5f9a0*/  @P5 STG.E.U16 [R16.64], R26 ;  /* 0x0000001a10005986 */ /* 0x0001e2000c101506 */
[----:B---3--:R-:W-:-:S03]  /*5f9b0*/  PRMT R19, R26, 0x7632, R19 ;  /* 0x000076321a137816 */ /* 0x008fc60000000013 */
[----:B0-----:R-:W3:Y:S01]  /*5f9c0*/  LDL.LU R26, [R1+0x1ae8] ;  /* 0x001ae800011a7983 */ /* 0x001ee20000300800 */
[----:B------:R-:W-:Y:S01]  /*5f9d0*/  IMAD.WIDE R14, R12, 0x2, R8 ;  /* 0x000000020c0e7825 */ /* 0x000fe200078e0208 */
[----:B------:R-:W-:Y:S02]  /*5f9e0*/  ISETP.LT.AND P4, PT, R25, c[0x0][0x178], !P3 ;  /* 0x00005e0019007a0c */ /* 0x000fe40005f81270 */
[----:B--2---:R-:W-:Y:S01]  /*5f9f0*/  ISETP.GE.AND P0, PT, R0, c[0x0][0x17c], PT ;  /* 0x00005f0000007a0c */ /* 0x004fe20003f06270 */
[----:B------:R-:W2:Y:S04]  /*5fa00*/  LDL.LU R27, [R1+0x300] ;  /* 0x00030000011b7983 */ /* 0x000ea80000300800 */
[----:B------:R0:W-:Y:S01]  /*5fa10*/  @P2 STG.E.U16 [R14.64], R22 ;  /* 0x000000160e002986 */ /* 0x0001e2000c101506 */
[C---:B------:R-:W-:Y:S01]  /*5fa20*/  IADD3 R0, R12.reuse, c[0x0][0x198], RZ ;  /* 0x000066000c007a10 */ /* 0x040fe20007ffe0ff */
[----:B------:R-:W-:-:S04]  /*5fa30*/  IMAD.WIDE R12, R12, 0x2, R2 ;  /* 0x000000020c0c7825 */ /* 0x000fc800078e0202 */
[----:B------:R-:W-:Y:S01]  /*5fa40*/  IMAD.WIDE R16, R0, 0x2, R20 ;  /* 0x0000000200107825 */ /* 0x000fe200078e0214 */
[----:B------:R1:W-:Y:S01]  /*5fa50*/  @P6 STG.E.U16 [R12.64], R24 ;  /* 0x000000180c006986 */ /* 0x0003e2000c101506 */
[----:B----4-:R-:W-:-:S03]  /*5fa60*/  PRMT R23, R22, 0x7632, R23 ;  /* 0x0000763216177816 */ /* 0x010fc60000000017 */
[----:B------:R4:W-:Y:S01]  /*5fa70*/  @P4 STG.E.U16 [R16.64], R18 ;  /* 0x0000001210004986 */ /* 0x0009e2000c101506 */
[C---:B0-----:R-:W-:Y:S01]  /*5fa80*/  IMAD.WIDE R14, R0.reuse, 0x2, R10 ;  /* 0x00000002000e7825 */ /* 0x041fe200078e020a */
[----:B------:R-:W-:-:S03]  /*5fa90*/  IADD3 R22, R0, c[0x0][0x198], RZ ;  /* 0x0000660000167a10 */ /* 0x000fc60007ffe0ff */
[----:B-1----:R-:W-:-:S04]  /*5faa0*/  IMAD.WIDE R12, R0, 0x2, R8 ;  /* 0x00000002000c7825 */ /* 0x002fc800078e0208 */
[----:B----4-:R-:W-:Y:S01]  /*5fab0*/  IMAD.WIDE R16, R0, 0x2, R2 ;  /* 0x0000000200107825 */ /* 0x010fe200078e0202 */
[----:B------:R-:W-:Y:S02]  /*5fac0*/  PRMT R18, R24, 0x7632, R18 ;  /* 0x0000763218127816 */ /* 0x000fe40000000012 */
[----:B------:R-:W-:Y:S02]  /*5fad0*/  ISETP.LT.AND P4, PT, R5, c[0x0][0x178], !P3 ;  /* 0x00005e0005007a0c */ /* 0x000fe40005f81270 */
[----:B------:R-:W-:Y:S02]  /*5fae0*/  ISETP.GE.AND P2, PT, R28, c[0x0][0x17c], PT ;  /* 0x00005f001c007a0c */ /* 0x000fe40003f46270 */
[----:B------:R-:W0:Y:S01]  /*5faf0*/  S2R R28, SR_TID.X ;  /* 0x00000000001c7919 */ /* 0x000e220000002100 */
[----:B------:R-:W-:Y:S02]  /*5fb00*/  ISETP.LT.AND P5, PT, R7, c[0x0][0x178], !P3 ;  /* 0x00005e0007007a0c */ /* 0x000fe40005fa1270 */
[----:B------:R-:W-:-:S02]  /*5fb10*/  ISETP.LT.AND P6, PT, R6, c[0x0][0x178], !P3 ;  /* 0x00005e0006007a0c */ /* 0x000fc40005fc1270 */
[----:B------:R-:W-:Y:S02]  /*5fb20*/  ISETP.LT.AND P3, PT, R25, c[0x0][0x178], !P1 ;  /* 0x00005e0019007a0c */ /* 0x000fe40004f61270 */
[C---:B0-----:R-:W-:Y:S01]  /*5fb30*/  LOP3.LUT R0, R28.reuse, 0x3f, RZ, 0xc0, !PT ;  /* 0x0000003f1c007812 */ /* 0x041fe200078ec0ff */
[----:B------:R-:W-:-:S05]  /*5fb40*/  IMAD.SHL.U32 R28, R28, 0x200, RZ ;  /* 0x000002001c1c7824 */ /* 0x000fca00078e00ff */
[----:B------:R-:W-:Y:S01]  /*5fb50*/  LOP3.LUT R28, R28, 0xc00, RZ, 0xc0, !PT ;  /* 0x00000c001c1c7812 */ /* 0x000fe200078ec0ff */
[----:B------:R-:W-:Y:S04]  /*5fb60*/  @P5 STG.E.U16 [R14.64], R19 ;  /* 0x000000130e005986 */ /* 0x000fe8000c101506 */
[----:B------:R-:W-:Y:S01]  /*5fb70*/  IMAD R28, R0, 0x10, R28 ;  /* 0x00000010001c7824 */ /* 0x000fe200078e021c */
[----:B------:R0:W-:Y:S04]  /*5fb80*/  @P6 STG.E.U16 [R12.64], R23 ;  /* 0x000000170c006986 */ /* 0x0001e8000c101506 */
[----:B------:R-:W-:Y:S01]  /*5fb90*/  LOP3.LUT R28, R28, 0x40, RZ, 0x3c, !PT ;  /* 0x000000401c1c7812 */ /* 0x000fe200078e3cff */
[----:B------:R-:W-:Y:S01]  /*5fba0*/  @P4 STG.E.U16 [R16.64], R18 ;  /* 0x0000001210004986 */ /* 0x000fe2000c101506 */
[----:B0-----:R-:W-:-:S05]  /*5fbb0*/  IMAD.WIDE R12, R22, 0x2, R20 ;  /* 0x00000002160c7825 */ /* 0x001fca00078e0214 */
[----:B------:R-:W-:Y:S04]  /*5fbc0*/  @P3 STG.E.U16 [R12.64], R29 ;  /* 0x0000001d0c003986 */ /* 0x000fe8000c101506 */
[----:B------:R-:W0:Y:S01]  /*5fbd0*/  LDS.128 R12, [R28] ;  /* 0x000000001c0c7984 */ /* 0x000e220000000c00 */
[----:B------:R-:W-:-:S03]  /*5fbe0*/  ISETP.LT.AND P6, PT, R25, c[0x0][0x178], !P0 ;  /* 0x00005e0019007a0c */ /* 0x000fc600047c1270 */
[----:B------:R-:W4:Y:S01]  /*5fbf0*/  LDL.LU R25, [R1+0x1b9c] ;  /* 0x001b9c0001197983 */ /* 0x000f220000300800 */
[----:B---3--:R-:W-:-:S03]  /*5fc00*/  ISETP.GE.AND P3, PT, R26, c[0x0][0x17c], PT ;  /* 0x00005f001a007a0c */ /* 0x008fc60003f66270 */
[----:B------:R-:W3:Y:S04]  /*5fc10*/  LDL.LU R26, [R1+0x370] ;  /* 0x00037000011a7983 */ /* 0x000ee80000300800 */
[----:B0-----:R-:W-:Y:S04]  /*5fc20*/  STL [R1+0x1b70], R13 ;  /* 0x001b700d01007387 */ /* 0x001fe80000100800 */
[----:B------:R0:W-:Y:S04]  /*5fc30*/  STL [R1+0x1b6c], R14 ;  /* 0x001b6c0e01007387 */ /* 0x0001e80000100800 */
[----:B0-----:R-:W2:Y:S04]  /*5fc40*/  LDL R14, [R1+0xd3c] ;  /* 0x000d3c00010e7983 */ /* 0x001ea80000100800 */
[----:B------:R0:W-:Y:S04]  /*5fc50*/  STL [R1+0x1b58], R15 ;  /* 0x001b580f01007387 */ /* 0x0001e80000100800 */
[----:B0-----:R-:W2:Y:S01]  /*5fc60*/  LDL.LU R15, [R1+0x320] ;  /* 0x00032000010f7983 */ /* 0x001ea20000300800 */
[----:B------:R-:W-:-:S02]  /*5fc70*/  ISETP.LT.AND P5, PT, R7, c[0x0][0x178], !P1 ;  /* 0x00005e0007007a0c */ /* 0x000fc40004fa1270 */
[----:B------:R-:W-:Y:S01]  /*5fc80*/  ISETP.LT.AND P4, PT, R6, c[0x0][0x178], !P1 ;  /* 0x00005e0006007a0c */ /* 0x000fe20004f81270 */
[C---:B------:R-:W-:Y:S01]  /*5fc90*/  IMAD.WIDE R16, R22.reuse, 0x2, R10 ;  /* 0x0000000216107825 */ /* 0x040fe200078e020a */
[----:B------:R-:W-:Y:S01]  /*5fca0*/  ISETP.LT.AND P1, PT, R5, c[0x0][0x178], !P1 ;  /* 0x00005e0005007a0c */ /* 0x000fe20004f21270 */
[----:B------:R-:W3:Y:S01]  /*5fcb0*/  LDL.LU R13, [R1+0x1aec] ;  /* 0x001aec00010d7983 */ /* 0x000ee20000300800 */
[C---:B------:R-:W-:Y:S01]  /*5fcc0*/  IADD3 R0, R22.reuse, c[0x0][0x198], RZ ;  /* 0x0000660016007a10 */ /* 0x040fe20007ffe0ff */
[----:B------:R-:W-:-:S04]  /*5fcd0*/  IMAD.WIDE R18, R22, 0x2, R8 ;  /* 0x0000000216127825 */ /* 0x000fc800078e0208 */
[----:B------:R-:W-:Y:S01]  /*5fce0*/  IMAD.WIDE R22, R22, 0x2, R2 ;  /* 0x0000000216167825 */ /* 0x000fe200078e0202 */
[----:B------:R-:W-:-:S03]  /*5fcf0*/  PRMT R24, R29, 0x7632, R24 ;  /* 0x000076321d187816 */ /* 0x000fc60000000018 */
[----:B------:R-:W-:Y:S01]  /*5fd00*/  IMAD.WIDE R28, R0, 0x2, R20 ;  /* 0x00000002001c7825 */ /* 0x000fe200078e0214 */
[----:B--2---:R-:W-:Y:S04]  /*5fd10*/  @P5 STG.E.U16 [R16.64], R15 ;  /* 0x0000000f10005986 */ /* 0x004fe8000c101506 */
[----:B------:R0:W-:Y:S04]  /*5fd20*/  @P4 STG.E.U16 [R18.64], R27 ;  /* 0x0000001b12004986 */ /* 0x0001e8000c101506 */
[----:B------:R-:W-:Y:S01]  /*5fd30*/  @P1 STG.E.U16 [R22.64], R4 ;  /* 0x0000000416001986 */ /* 0x000fe2000c101506 */
[----:B------:R-:W-:-:S03]  /*5fd40*/  ISETP.LT.AND P1, PT, R7, c[0x0][0x178], !P0 ;  /* 0x00005e0007007a0c */ /* 0x000fc60004721270 */
[----:B------:R1:W-:Y:S01]  /*5fd50*/  @P6 STG.E.U16 [R28.64], R24 ;  /* 0x000000181c006986 */ /* 0x0003e2000c101506 */
[----:B0-----:R-:W-:Y:S01]  /*5fd60*/  IMAD.WIDE R18, R0, 0x2, R10 ;  /* 0x0000000200127825 */ /* 0x001fe200078e020a */
[----:B-1----:R-:W-:Y:S02]  /*5fd70*/  PRMT R24, R15, 0x7632, R24 ;  /* 0x000076320f187816 */ /* 0x002fe40000000018 */
[----:B------:R-:W2:Y:S06]  /*5fd80*/  LDL.LU R15, [R1+0x340] ;  /* 0x00034000010f7983 */ /* 0x000eac0000300800 */
[----:B------:R0:W-:Y:S04]  /*5fd90*/  @P1 STG.E.U16 [R18.64], R24 ;  /* 0x0000001812001986 */ /* 0x0001e8000c101506 */
[----:B0-----:R-:W2:Y:S01]  /*5fda0*/  LDL.LU R24, [R1+0x360] ;  /* 0x0003600001187983 */ /* 0x001ea20000300800 */
[----:B------:R-:W-:-:S03]  /*5fdb0*/  PRMT R23, R27, 0x7632, R23 ;  /* 0x000076321b177816 */ /* 0x000fc60000000017 */
[----:B------:R-:W0:Y:S01]  /*5fdc0*/  S2R R27, SR_TID.X ;  /* 0x00000000001b7919 */ /* 0x000e220000002100 */
[----:B---3--:R-:W-:Y:S02]  /*5fdd0*/  ISETP.GE.AND P1, PT, R13, c[0x0][0x17c], PT ;  /* 0x00005f000d007a0c */ /* 0x008fe40003f26270 */
[----:B------:R-:W-:Y:S02]  /*5fde0*/  ISETP.LT.AND P4, PT, R6, c[0x0][0x178], !P0 ;  /* 0x00005e0006007a0c */ /* 0x000fe40004781270 */
[----:B------:R-:W-:Y:S02]  /*5fdf0*/  ISETP.LT.AND P0, PT, R5, c[0x0][0x178], !P0 ;  /* 0x00005e0005007a0c */ /* 0x000fe40004701270 */
[----:B------:R-:W-:Y:S02]  /*5fe00*/  ISETP.LT.AND P5, PT, R14, c[0x0][0x178], !P2 ;  /* 0x00005e000e007a0c */ /* 0x000fe400057a1270 */
[----:B------:R-:W-:Y:S01]  /*5fe10*/  ISETP.LT.AND P6, PT, R7, c[0x0][0x178], !P2 ;  /* 0x00005e0007007a0c */ /* 0x000fe200057c1270 */
[C---:B------:R-:W-:Y:S01]  /*5fe20*/  IMAD.WIDE R16, R0.reuse, 0x2, R8 ;  /* 0x0000000200107825 */ /* 0x040fe200078e0208 */
[----:B------:R-:W-:-:S02]  /*5fe30*/  IADD3 R22, R0, c[0x0][0x198], RZ ;  /* 0x0000660000167a10 */ /* 0x000fc40007ffe0ff */
[C---:B0-----:R-:W-:Y:S01]  /*5fe40*/  LOP3.LUT R13, R27.reuse, 0x3f, RZ, 0xc0, !PT ;  /* 0x0000003f1b0d7812 */ /* 0x041fe200078ec0ff */
[----:B------:R-:W-:-:S05]  /*5fe50*/  IMAD.SHL.U32 R27, R27, 0x200, RZ ;  /* 0x000002001b1b7824 */ /* 0x000fca00078e00ff */
[----:B------:R-:W-:Y:S01]  /*5fe60*/  LOP3.LUT R27, R27, 0xc00, RZ, 0xc0, !PT ;  /* 0x00000c001b1b7812 */ /* 0x000fe200078ec0ff */
[----:B------:R-:W-:Y:S01]  /*5fe70*/  IMAD.WIDE R28, R0, 0x2, R2 ;  /* 0x00000002001c7825 */ /* 0x000fe200078e0202 */
[----:B------:R-:W-:-:S03]  /*5fe80*/  PRMT R4, R4, 0x7632, R4 ;  /* 0x0000763204047816 */ /* 0x000fc60000000004 */
[----:B------:R-:W-:Y:S01]  /*5fe90*/  IMAD R27, R13, 0x10, R27 ;  /* 0x000000100d1b7824 */ /* 0x000fe200078e021b */
[----:B------:R0:W-:Y:S01]  /*5fea0*/  @P4 STG.E.U16 [R16.64], R23 ;  /* 0x0000001710004986 */ /* 0x0001e2000c101506 */
[----:B------:R-:W-:-:S03]  /*5feb0*/  IMAD.WIDE R18, R22, 0x2, R20 ;  /* 0x0000000216127825 */ /* 0x000fc600078e0214 */
[----:B------:R-:W-:Y:S01]  /*5fec0*/  LOP3.LUT R27, R27, 0x60, RZ, 0x3c, !PT ;  /* 0x000000601b1b7812 */ /* 0x000fe200078e3cff */
[----:B------:R-:W-:Y:S01]  /*5fed0*/  @P0 STG.E.U16 [R28.64], R4 ;  /* 0x000000041c000986 */ /* 0x000fe2000c101506 */
[----:B0-----:R-:W-:-:S03]  /*5fee0*/  IMAD.WIDE R16, R22, 0x2, R10 ;  /* 0x0000000216107825 */ /* 0x001fc600078e020a */
[----:B------:R-:W-:Y:S01]  /*5fef0*/  @P5 STG.E.U16 [R18.64], R26 ;  /* 0x0000001a12005986 */ /* 0x000fe2000c101506 */
[----:B------:R-:W-:-:S03]  /*5ff00*/  ISETP.LT.AND P0, PT, R6, c[0x0][0x178], !P2 ;  /* 0x00005e0006007a0c */ /* 0x000fc60005701270 */
[----:B----4-:R0:W-:Y:S01]  /*5ff10*/  STL [R1+0x1b88], R25 ;  /* 0x001b881901007387 */ /* 0x0101e20000100800 */
[----:B------:R-:W-:-:S03]  /*5ff20*/  ISETP.LT.AND P2, PT, R5, c[0x0][0x178], !P2 ;  /* 0x00005e0005007a0c */ /* 0x000fc60005741270 */
[----:B0-----:R-:W3:Y:S04]  /*5ff30*/  LDL.LU R25, [R1+0x1af0] ;  /* 0x001af00001197983 */ /* 0x001ee80000300800 */
[----:B------:R0:W-:Y:S04]  /*5ff40*/  STL.64 [R1+0x1b90], R10 ;  /* 0x001b900a01007387 */ /* 0x0001e80000100a00 */
[----:B------:R-:W4:Y:S01]  /*5ff50*/  LDL.LU R5, [R1+0x1b98] ;  /* 0x001b980001057983 */ /* 0x000f220000300800 */
[----:B0-----:R-:W-:-:S03]  /*5ff60*/  IMAD.WIDE R10, R22, 0x2, R8 ;  /* 0x00000002160a7825 */ /* 0x001fc600078e0208 */
[----:B--2---:R-:W-:Y:S04]  /*5ff70*/  @P6 STG.E.U16 [R16.64], R24 ;  /* 0x0000001810006986 */ /* 0x004fe8000c101506 */
[----:B------:R-:W0:Y:S04]  /*5ff80*/  LDS.128 R16, [R27] ;  /* 0x000000001b107984 */ /* 0x000e280000000c00 */
[----:B------:R-:W-:Y:S04]  /*5ff90*/  @P0 STG.E.U16 [R10.64], R15 ;  /* 0x0000000f0a000986 */ /* 0x000fe8000c101506 */
[----:B0-----:R-:W-:Y:S04]  /*5ffa0*/  STL [R1+0x1b74], R18 ;  /* 0x001b741201007387 */ /* 0x001fe80000100800 */
[----:B------:R0:W-:Y:S04]  /*5ffb0*/  STL [R1+0x1b54], R19 ;  /* 0x001b541301007387 */ /* 0x0001e80000100800 */
[----:B0-----:R-:W2:Y:S04]  /*5ffc0*/  LDL.LU R19, [R1+0xd48] ;  /* 0x000d480001137983 */ /* 0x001ea80000300800 */
[----:B------:R-:W4:Y:S04]  /*5ffd0*/  LDL.LU R13, [R1+0x1af4] ;  /* 0x001af400010d7983 */ /* 0x000f280000300800 */
[----:B------:R-:W4:Y:S04]  /*5ffe0*/  LDL.LU R18, [R1+0x380] ;  /* 0x0003800001127983 */ /* 0x000f280000300800 */
[----:B------:R-:W4:Y:S04]  /*5fff0*/  LDL.LU R27, [R1+0x350] ;  /* 0x00035000011b7983 */ /* 0x000f280000300800 */
[----:B------:R-:W4:Y:S01]  /*60000*/  LDL.LU.64 R10, [R1+0x1b90] ;  /* 0x001b9000010a7983 */ /* 0x000f220000300a00 */
[----:B------:R-:W-:-:S02]  /*60010*/  ISETP.LT.AND P5, PT, R14, c[0x0][0x178], !P3 ;  /* 0x00005e000e007a0c */ /* 0x000fc40005fa1270 */
[C---:B------:R-:W-:Y:S01]  /*60020*/  IADD3 R4, R22.reuse, c[0x0][0x198], RZ ;  /* 0x0000660016047a10 */ /* 0x040fe20007ffe0ff */
[----:B------:R-:W-:Y:S01]  /*60030*/  IMAD.WIDE R22, R22, 0x2, R2 ;  /* 0x0000000216167825 */ /* 0x000fe200078e0202 */
[----:B------:R-:W-:Y:S02]  /*60040*/  ISETP.LT.AND P6, PT, R7, c[0x0][0x178], !P3 ;  /* 0x00005e0007007a0c */ /* 0x000fe40005fc1270 */
[----:B------:R-:W-:Y:S01]  /*60050*/  PRMT R0, R26, 0x7632, R0 ;  /* 0x000076321a007816 */ /* 0x000fe20000000000 */
[----:B------:R-:W-:Y:S01]  /*60060*/  IMAD.WIDE R28, R4, 0x2, R20 ;  /* 0x00000002041c7825 */ /* 0x000fe200078e0214 */
[----:B------:R-:W-:Y:S01]  /*60070*/  ISETP.LT.AND P0, PT, R6, c[0x0][0x178], !P3 ;  /* 0x00005e0006007a0c */ /* 0x000fe20005f01270 */
[----:B------:R0:W-:Y:S04]  /*60080*/  @P2 STG.E.U16 [R22.64], R12 ;  /* 0x0000000c16002986 */ /* 0x0001e8000c101506 */
[----:B------:R1:W-:Y:S01]  /*60090*/  @P5 STG.E.U16 [R28.64], R0 ;  /* 0x000000001c005986 */ /* 0x0003e2000c101506 */
[----:B------:R-:W-:-:S02]  /*600a0*/  ISETP.LT.AND P5, PT, R14, c[0x0][0x178], !P1 ;  /* 0x00005e000e007a0c */ /* 0x000fc40004fa1270 */
[----:B---3--:R-:W-:Y:S01]  /*600b0*/  ISETP.GE.AND P4, PT, R25, c[0x0][0x17c], PT ;  /* 0x00005f0019007a0c */ /* 0x008fe20003f86270 */
[----:B------:R-:W3:Y:S01]  /*600c0*/  LDL.LU R26, [R1+0x310] ;  /* 0x00031000011a7983 */ /* 0x000ee20000300800 */
[----:B0-----:R-:W-:-:S03]  /*600d0*/  PRMT R12, R15, 0x7632, R12 ;  /* 0x000076320f0c7816 */ /* 0x001fc6000000000c */
[----:B------:R-:W3:Y:S01]  /*600e0*/  LDL.LU R15, [R1+0x2f4] ;  /* 0x0002f400010f7983 */ /* 0x000ee20000300800 */
[----:B-1----:R-:W-:Y:S01]  /*600f0*/  PRMT R0, R24, 0x7632, R0 ;  /* 0x0000763218007816 */ /* 0x002fe20000000000 */
[----:B------:R-:W-:-:S04]  /*60100*/  IMAD.WIDE R28, R4, 0x2, R8 ;  /* 0x00000002041c7825 */ /* 0x000fc800078e0208 */
[----:B------:R-:W-:Y:S01]  /*60110*/  IMAD.WIDE R24, R4, 0x2, R2 ;  /* 0x0000000204187825 */ /* 0x000fe200078e0202 */
[----:B--2---:R-:W-:-:S03]  /*60120*/  ISETP.LT.AND P3, PT, R19, c[0x0][0x178], !P3 ;  /* 0x00005e0013007a0c */ /* 0x004fc60005f61270 */
[----:B----4-:R-:W-:-:S05]  /*60130*/  IMAD.WIDE R22, R4, 0x2, R10 ;  /* 0x0000000204167825 */ /* 0x010fca00078e020a */
[----:B------:R0:W-:Y:S01]  /*60140*/  @P6 STG.E.U16 [R22.64], R0 ;  /* 0x0000000016006986 */ /* 0x0001e2000c101506 */
[----:B------:R-:W-:-:S03]  /*60150*/  ISETP.LT.AND P6, PT, R7, c[0x0][0x178], !P1 ;  /* 0x00005e0007007a0c */ /* 0x000fc60004fc1270 */
[----:B------:R1:W-:Y:S01]  /*60160*/  @P0 STG.E.U16 [R28.64], R12 ;  /* 0x0000000c1c000986 */ /* 0x0003e2000c101506 */
[----:B0-----:R-:W-:Y:S02]  /*60170*/  IADD3 R0, R4, c[0x0][0x198], RZ ;  /* 0x0000660004007a10 */ /* 0x001fe40007ffe0ff */
[----:B-1----:R-:W-:-:S03]  /*60180*/  PRMT R12, R12, 0x7632, R12 ;  /* 0x000076320c0c7816 */ /* 0x002fc6000000000c */
[C---:B------:R-:W-:Y:S01]  /*60190*/  IMAD.WIDE R22, R0.reuse, 0x2, R20 ;  /* 0x0000000200167825 */ /* 0x040fe200078e0214 */
[----:B------:R-:W-:Y:S02]  /*601a0*/  ISETP.GE.AND P2, PT, R13, c[0x0][0x17c], PT ;  /* 0x00005f000d007a0c */ /* 0x000fe40003f46270 */
[----:B------:R-:W2:Y:S01]  /*601b0*/  LDL.LU R13, [R1+0x2e4] ;  /* 0x0002e400010d7983 */ /* 0x000ea20000300800 */
[----:B------:R-:W-:-:S03]  /*601c0*/  IMAD.WIDE R28, R0, 0x2, R10 ;  /* 0x00000002001c7825 */ /* 0x000fc600078e020a */
[----:B------:R-:W-:Y:S04]  /*601d0*/  @P3 STG.E.U16 [R24.64], R12 ;  /* 0x0000000c18003986 */ /* 0x000fe8000c101506 */
[----:B------:R0:W-:Y:S04]  /*601e0*/  @P5 STG.E.U16 [R22.64], R18 ;  /* 0x0000001216005986 */ /* 0x0001e8000c101506 */
[----:B------:R1:W-:Y:S04]  /*601f0*/  @P6 STG.E.U16 [R28.64], R27 ;  /* 0x0000001b1c006986 */ /* 0x0003e8000c101506 */
[----:B0-----:R-:W4:Y:S01]  /*60200*/  LDL.LU R23, [R1+0x1af8] ;  /* 0x001af80001177983 */ /* 0x001f220000300800 */
[----:B------:R-:W-:-:S03]  /*60210*/  PRMT R12, R27, 0x7632, R12 ;  /* 0x000076321b0c7816 */ /* 0x000fc6000000000c */
[----:B-1----:R-:W2:Y:S01]  /*60220*/  LDL.LU R27, [R1+0x2d4] ;  /* 0x0002d400011b7983 */ /* 0x002ea20000300800 */
[----:B------:R-:W-:Y:S02]  /*60230*/  ISETP.LT.AND P0, PT, R6, c[0x0][0x178], !P1 ;  /* 0x00005e0006007a0c */ /* 0x000fe40004f01270 */
[----:B------:R-:W-:Y:S02]  /*60240*/  ISETP.LT.AND P1, PT, R19, c[0x0][0x178], !P1 ;  /* 0x00005e0013007a0c */ /* 0x000fe40004f21270 */
[----:B------:R-:W-:Y:S01]  /*60250*/  ISETP.LT.AND P5, PT, R14, c[0x0][0x178], !P4 ;  /* 0x00005e000e007a0c */ /* 0x000fe200067a1270 */
[C---:B------:R-:W-:Y:S01]  /*60260*/  IMAD.WIDE R24, R0.reuse, 0x2, R8 ;  /* 0x0000000200187825 */ /* 0x040fe200078e0208 */
[----:B------:R-:W-:Y:S02]  /*60270*/  ISETP.LT.AND P6, PT, R7, c[0x0][0x178], !P4 ;  /* 0x00005e0007007a0c */ /* 0x000fe400067c1270 */
[C---:B------:R-:W-:Y:S01]  /*60280*/  IADD3 R4, R0.reuse, c[0x0][0x198], RZ ;  /* 0x0000660000047a10 */ /* 0x040fe20007ffe0ff */
[----:B------:R-:W-:Y:S01]  /*60290*/  IMAD.WIDE R28, R0, 0x2, R2 ;  /* 0x00000002001c7825 */ /* 0x000fe200078e0202 */
[----:B------:R-:W-:-:S03]  /*602a0*/  PRMT R0, R18, 0x7632, R0 ;  /* 0x0000763212007816 */ /* 0x000fc60000000000 */
[----:B---3--:R-:W-:Y:S04]  /*602b0*/  @P0 STG.E.U16 [R24.64], R26 ;  /* 0x0000001a18000986 */ /* 0x008fe8000c101506 */
[----:B------:R0:W-:Y:S02]  /*602c0*/  @P1 STG.E.U16 [R28.64], R16 ;  /* 0x000000101c001986 */ /* 0x0001e4000c101506 */
[----:B0-----:R-:W-:Y:S01]  /*602d0*/  IMAD.WIDE R28, R4, 0x2, R10 ;  /* 0x00000002041c7825 */ /* 0x001fe200078e020a */
[----:B----4-:R-:W-:-:S03]  /*602e0*/  ISETP.GE.AND P3, PT, R23, c[0x0][0x17c], PT ;  /* 0x00005f0017007a0c */ /* 0x010fc60003f66270 */
[----:B------:R-:W-:Y:S01]  /*602f0*/  IMAD.WIDE R22, R4, 0x2, R20 ;  /* 0x0000000204167825 */ /* 0x000fe200078e0214 */
[----:B--2---:R-:W-:Y:S04]  /*60300*/  STL [R1+0x1b8c], R27 ;  /* 0x001b8c1b01007387 */ /* 0x004fe80000100800 */
[----:B------:R-:W-:Y:S04]  /*60310*/  @P5 STG.E.U16 [R22.64], R0 ;  /* 0x0000000016005986 */ /* 0x000fe8000c101506 */
[----:B------:R0:W-:Y:S04]  /*60320*/  @P6 STG.E.U16 [R28.64], R12 ;  /* 0x0000000c1c006986 */ /* 0x0001e8000c101506 */
[----:B0-----:R-:W2:Y:S04]  /*60330*/  LDL.LU R29, [R1+0x1afc] ;  /* 0x001afc00011d7983 */ /* 0x001ea80000300800 */
[----:B------:R-:W3:Y:S01]  /*60340*/  LDL.LU R18, [R1+0x1b00] ;  /* 0x001b000001127983 */ /* 0x000ee20000300800 */
[----:B------:R-:W-:-:S02]  /*60350*/  ISETP.LT.AND P1, PT, R6, c[0x0][0x178], !P4 ;  /* 0x00005e0006007a0c */ /* 0x000fc40006721270 */
[----:B------:R-:W-:Y:S01]  /*60360*/  PRMT R12, R26, 0x7632, R12 ;  /* 0x000076321a0c7816 */ /* 0x000fe2000000000c */
[----:B------:R-:W-:-:S10]  /*60370*/  IMAD.WIDE R26, R4, 0x2, R8 ;  /* 0x00000002041a7825 */ /* 0x000fd400078e0208 */
[----:B------:R0:W-:Y:S01]  /*60380*/  @P1 STG.E.U16 [R26.64], R12 ;  /* 0x0000000c1a001986 */ /* 0x0001e2000c101506 */
[----:B------:R-:W-:-:S03]  /*60390*/  ISETP.LT.AND P4, PT, R19, c[0x0][0x178], !P4 ;  /* 0x00005e0013007a0c */ /* 0x000fc60006781270 */
[----:B0-----:R-:W4:Y:S01]  /*603a0*/  LDL.LU R27, [R1+0x1b8c] ;  /* 0x001b8c00011b7983 */ /* 0x001f220000300800 */
[----:B------:R-:W-:Y:S01]  /*603b0*/  ISETP.LT.AND P5, PT, R14, c[0x0][0x178], !P2 ;  /* 0x00005e000e007a0c */ /* 0x000fe200057a1270 */
[C---:B------:R-:W-:Y:S01]  /*603c0*/  IMAD.WIDE R24, R4.reuse, 0x2, R2 ;  /* 0x0000000204187825 */ /* 0x040fe200078e0202 */
[----:B------:R-:W-:Y:S02]  /*603d0*/  IADD3 R0, R4, c[0x0][0x198], RZ ;  /* 0x0000660004007a10 */ /* 0x000fe40007ffe0ff */
[----:B------:R-:W-:-:S03]  /*603e0*/  PRMT R16, R16, 0x7632, R16 ;  /* 0x0000763210107816 */ /* 0x000fc60000000010 */
[----:B------:R-:W-:Y:S02]  /*603f0*/  IMAD.WIDE R22, R0, 0x2, R20 ;  /* 0x0000000200167825 */ /* 0x000fe400078e0214 */
[----:B------:R0:W-:Y:S01]  /*60400*/  @P4 STG.E.U16 [R24.64], R16 ;  /* 0x0000001018004986 */ /* 0x0001e2000c101506 */
[----:B------:R-:W-:-:S03]  /*60410*/  PRMT R12, R15, 0x7632, R12 ;  /* 0x000076320f0c7816 */ /* 0x000fc6000000000c */
[----:B------:R1:W-:Y:S04]  /*60420*/  @P5 STG.E.U16 [R22.64], R15 ;  /* 0x0000000f16005986 */ /* 0x0003e8000c101506 */
[----:B0-----:R-:W4:Y:S04]  /*60430*/  LDL.LU R25, [R1+0x1b88] ;  /* 0x001b880001197983 */ /* 0x001f280000300800 */
[----:B------:R-:W-:Y:S04]  /*60440*/  STL.64 [R1+0x1b78], R16 ;  /* 0x001b781001007387 */ /* 0x000fe80000100a00 */
[----:B------:R0:W-:Y:S04]  /*60450*/  STL.64 [R1+0x1b80], R6 ;  /* 0x001b800601007387 */ /* 0x0001e80000100a00 */
[----:B------:R-:W4:Y:S01]  /*60460*/  LDL.LU R26, [R1+0x334] ;  /* 0x00033400011a7983 */ /* 0x000f220000300800 */
[----:B---3--:R-:W-:-:S03]  /*60470*/  ISETP.GE.AND P1, PT, R18, c[0x0][0x17c], PT ;  /* 0x00005f0012007a0c */ /* 0x008fc60003f26270 */
[----:B------:R-:W3:Y:S04]  /*60480*/  LDL.LU R18, [R1+0x324] ;  /* 0x0003240001127983 */ /* 0x000ee80000300800 */
[----:B-1----:R-:W3:Y:S01]  /*60490*/  LDL.LU R15, [R1+0x1b04] ;  /* 0x001b0400010f7983 */ /* 0x002ee20000300800 */
[----:B------:R-:W-:Y:S02]  /*604a0*/  ISETP.LT.AND P6, PT, R7, c[0x0][0x178], !P2 ;  /* 0x00005e0007007a0c */ /* 0x000fe400057c1270 */
[----:B------:R-:W-:Y:S02]  /*604b0*/  ISETP.LT.AND P4, PT, R6, c[0x0][0x178], !P2 ;  /* 0x00005e0006007a0c */ /* 0x000fe40005781270 */
[----:B--2---:R-:W-:Y:S01]  /*604c0*/  ISETP.GE.AND P0, PT, R29, c[0x0][0x17c], PT ;  /* 0x00005f001d007a0c */ /* 0x004fe20003f06270 */
[----:B------:R-:W-:Y:S01]  /*604d0*/  IMAD.WIDE R28, R0, 0x2, R10 ;  /* 0x00000002001c7825 */ /* 0x000fe200078e020a */
[----:B------:R-:W-:-:S03]  /*604e0*/  ISETP.LT.AND P5, PT, R7, c[0x0][0x178], !P3 ;  /* 0x00005e0007007a0c */ /* 0x000fc60005fa1270 */
[----:B0-----:R-:W-:-:S04]  /*604f0*/  IMAD.WIDE R6, R0, 0x2, R8 ;  /* 0x0000000200067825 */ /* 0x001fc800078e0208 */
[----:B------:R-:W-:Y:S04]  /*60500*/  @P6 STG.E.U16 [R28.64], R13 ;  /* 0x0000000d1c006986 */ /* 0x000fe8000c101506 */
[----:B----4-:R0:W-:Y:S04]  /*60510*/  @P4 STG.E.U16 [R6.64], R27 ;  /* 0x0000001b06004986 */ /* 0x0101e8000c101506 */
[----:B0-----:R-:W2:Y:S01]  /*60520*/  LDL.LU.64 R6, [R1+0x1b80] ;  /* 0x001b800001067983 */ /* 0x001ea20000300a00 */
[----:B------:R-:W-:Y:S01]  /*60530*/  ISETP.LT.AND P2, PT, R19, c[0x0][0x178], !P2 ;  /* 0x00005e0013007a0c */ /* 0x000fe20005741270 */
[----:B------:R-:W-:Y:S01]  /*60540*/  IMAD.WIDE R16, R0, 0x2, R2 ;  /* 0x0000000200107825 */ /* 0x000fe200078e0202 */
[----:B------:R-:W-:-:S11]  /*60550*/  PRMT R4, R13, 0x7632, R4 ;  /* 0x000076320d047816 */ /* 0x000fd60000000004 */
[----:B------:R0:W-:Y:S04]  /*60560*/  @P2 STG.E.U16 [R16.64], R25 ;  /* 0x0000001910002986 */ /* 0x0001e8000c101506 */
[----:B0-----:R-:W4:Y:S04]  /*60570*/  LDL.LU.64 R16, [R1+0x1b78] ;  /* 0x001b780001107983 */ /* 0x001f280000300a00 */
[----:B------:R-:W4:Y:S01]  /*60580*/  LDL.LU R13, [R1+0x304] ;  /* 0x00030400010d7983 */ /* 0x000f220000300800 */
[----:B---3--:R-:W-:-:S03]  /*60590*/  ISETP.GE.AND P2, PT, R15, c[0x0][0x17c], PT ;  /* 0x00005f000f007a0c */ /* 0x008fc60003f46270 */
[----:B------:R-:W3:Y:S01]  /*605a0*/  LDL.LU R15, [R1+0x1b08] ;  /* 0x001b0800010f7983 */ /* 0x000ee20000300800 */
[----:B------:R-:W-:Y:S02]  /*605b0*/  ISETP.LT.AND P6, PT, R14, c[0x0][0x178], !P3 ;  /* 0x00005e000e007a0c */ /* 0x000fe40005fc1270 */
[----:B------:R-:W-:-:S05]  /*605c0*/  IADD3 R24, R0, c[0x0][0x198], RZ ;  /* 0x0000660000187a10 */ /* 0x000fca0007ffe0ff */
[----:B------:R-:W-:-:S04]  /*605d0*/  IMAD.WIDE R22, R24, 0x2, R20 ;  /* 0x0000000218167825 */ /* 0x000fc800078e0214 */
[C---:B------:R-:W-:Y:S02]  /*605e0*/  IMAD.WIDE R28, R24.reuse, 0x2, R10 ;  /* 0x00000002181c7825 */ /* 0x040fe400078e020a */
[----:B------:R0:W-:Y:S01]  /*605f0*/  @P6 STG.E.U16 [R22.64], R12 ;  /* 0x0000000c16006986 */ /* 0x0001e2000c101506 */
[----:B------:R-:W-:-:S03]  /*60600*/  IADD3 R0, R24, c[0x0][0x198], RZ ;  /* 0x0000660018007a10 */ /* 0x000fc60007ffe0ff */
[----:B------:R1:W-:Y:S01]  /*60610*/  @P5 STG.E.U16 [R28.64], R4 ;  /* 0x000000041c005986 */ /* 0x0003e2000c101506 */
[----:B------:R-:W-:Y:S02]  /*60620*/  ISETP.LT.AND P5, PT, R14, c[0x0][0x178], !P0 ;  /* 0x00005e000e007a0c */ /* 0x000fe400047a1270 */
[----:B--2---:R-:W-:Y:S02]  /*60630*/  ISETP.LT.AND P4, PT, R6, c[0x0][0x178], !P3 ;  /* 0x00005e0006007a0c */ /* 0x004fe40005f81270 */
[----:B------:R-:W-:Y:S01]  /*60640*/  ISETP.LT.AND P3, PT, R19, c[0x0][0x178], !P3 ;  /* 0x00005e0013007a0c */ /* 0x000fe20005f61270 */
[C---:B0-----:R-:W-:Y:S01]  /*60650*/  IMAD.WIDE R22, R24.reuse, 0x2, R8 ;  /* 0x0000000218167825 */ /* 0x041fe200078e0208 */
[----:B------:R-:W-:Y:S02]  /*60660*/  PRMT R12, R27, 0x7632, R12 ;  /* 0x000076321b0c7816 */ /* 0x000fe4000000000c */
[----:B-1----:R-:W-:Y:S01]  /*60670*/  PRMT R4, R25, 0x7632, R4 ;  /* 0x0000763219047816 */ /* 0x002fe20000000004 */
[----:B------:R-:W-:Y:S01]  /*60680*/  IMAD.WIDE R24, R24, 0x2, R2 ;  /* 0x0000000218187825 */ /* 0x000fe200078e0202 */
[----:B------:R-:W-:Y:S01]  /*60690*/  ISETP.LT.AND P6, PT, R7, c[0x0][0x178], !P0 ;  /* 0x00005e0007007a0c */ /* 0x000fe200047c1270 */
[----:B------:R-:W2:Y:S04]  /*606a0*/  LDL.LU R27, [R1+0x374] ;  /* 0x00037400011b7983 */ /* 0x000ea80000300800 */
[----:B------:R0:W-:Y:S01]  /*606b0*/  @P4 STG.E.U16 [R22.64], R12 ;  /* 0x0000000c16004986 */ /* 0x0001e2000c101506 */
[----:B------:R-:W-:-:S02]  /*606c0*/  ISETP.LT.AND P4, PT, R6, c[0x0][0x178], !P0 ;  /* 0x00005e0006007a0c */ /* 0x000fc40004781270 */
[----:B------:R-:W-:Y:S01]  /*606d0*/  ISETP.LT.AND P0, PT, R19, c[0x0][0x178], !P0 ;  /* 0x00005e0013007a0c */ /* 0x000fe20004701270 */
[----:B------:R1:W-:Y:S01]  /*606e0*/  @P3 STG.E.U16 [R24.64], R4 ;  /* 0x0000000418003986 */ /* 0x0003e2000c101506 */
[----:B------:R-:W-:Y:S01]  /*606f0*/  ISETP.LT.AND P3, PT, R14, c[0x0][0x178], !P1 ;  /* 0x00005e000e007a0c */ /* 0x000fe20004f61270 */
[----:B------:R-:W-:-:S04]  /*60700*/  IMAD.WIDE R28, R0, 0x2, R10 ;  /* 0x00000002001c7825 */ /* 0x000fc800078e020a */
[C---:B0-----:R-:W-:Y:S01]  /*60710*/  IMAD.WIDE R22, R0.reuse, 0x2, R20 ;  /* 0x0000000200167825 */ /* 0x041fe200078e0214 */
[----:B-1----:R-:W-:-:S04]  /*60720*/  IADD3 R4, R0, c[0x0][0x198], RZ ;  /* 0x0000660000047a10 */ /* 0x002fc80007ffe0ff */
[----:B------:R0:W-:Y:S01]  /*60730*/  @P5 STG.E.U16 [R22.64], R26 ;  /* 0x0000001a16005986 */ /* 0x0001e2000c101506 */
[----:B------:R-:W-:Y:S01]  /*60740*/  IMAD.WIDE R24, R0, 0x2, R2 ;  /* 0x0000000200187825 */ /* 0x000fe200078e0202 */
[----:B------:R-:W-:Y:S02]  /*60750*/  PRMT R12, R26, 0x7632, R12 ;  /* 0x000076321a0c7816 */ /* 0x000fe4000000000c */
[----:B------:R1:W-:Y:S01]  /*60760*/  @P6 STG.E.U16 [R28.64], R18 ;  /* 0x000000121c006986 */ /* 0x0003e2000c101506 */
[----:B0-----:R-:W-:-:S03]  /*60770*/  IMAD.WIDE R22, R0, 0x2, R8 ;  /* 0x0000000200167825 */ /* 0x001fc600078e0208 */
[----:B------:R-:W2:Y:S01]  /*60780*/  LDL.LU R26, [R1+0x364] ;  /* 0x00036400011a7983 */ /* 0x000ea20000300800 */
[----:B-1----:R-:W-:-:S03]  /*60790*/  IMAD.WIDE R28, R4, 0x2, R20 ;  /* 0x00000002041c7825 */ /* 0x002fc600078e0214 */
[----:B----4-:R-:W-:Y:S01]  /*607a0*/  @P4 STG.E.U16 [R22.64], R13 ;  /* 0x0000000d16004986 */ /* 0x010fe2000c101506 */
[----:B------:R-:W-:-:S03]  /*607b0*/  PRMT R0, R18, 0x7632, R0 ;  /* 0x0000763212007816 */ /* 0x000fc60000000000 */
[----:B------:R0:W-:Y:S04]  /*607c0*/  @P0 STG.E.U16 [R24.64], R5 ;  /* 0x0000000518000986 */ /* 0x0001e8000c101506 */
[----:B------:R1:W-:Y:S01]  /*607d0*/  @P3 STG.E.U16 [R28.64], R12 ;  /* 0x0000000c1c003986 */ /* 0x0003e2000c101506 */
[----:B0-----:R-:W-:Y:S02]  /*607e0*/  PRMT R5, R13, 0x7632, R5 ;  /* 0x000076320d057816 */ /* 0x001fe40000000005 */
[----:B---3--:R-:W-:Y:S02]  /*607f0*/  ISETP.GE.AND P5, PT, R15, c[0x0][0x17c], PT ;  /* 0x00005f000f007a0c */ /* 0x008fe40003fa6270 */
[----:B------:R-:W3:Y:S04]  /*60800*/  LDL.LU R15, [R1+0x344] ;  /* 0x00034400010f7983 */ /* 0x000ee80000300800 */
[----:B-1----:R-:W4:Y:S04]  /*60810*/  LDL.LU R29, [R1+0x1b0c] ;  /* 0x001b0c00011d7983 */ /* 0x002f280000300800 */
[----:B------:R-:W4:Y:S04]  /*60820*/  LDL.LU R18, [R1+0x1b74] ;  /* 0x001b740001127983 */ /* 0x000f280000300800 */
[----:B------:R-:W4:Y:S04]  /*60830*/  LDL.LU R13, [R1+0x1b70] ;  /* 0x001b7000010d7983 */ /* 0x000f280000300800 */
[----:B------:R-:W4:Y:S01]  /*60840*/  LDL.LU R28, [R1+0x1b10] ;  /* 0x001b1000011c7983 */ /* 0x000f220000300800 */
[----:B------:R-:W-:-:S02]  /*60850*/  ISETP.LT.AND P6, PT, R7, c[0x0][0x178], !P1 ;  /* 0x00005e0007007a0c */ /* 0x000fc40004fc1270 */
[----:B------:R-:W-:Y:S01]  /*60860*/  ISETP.LT.AND P4, PT, R6, c[0x0][0x178], !P1 ;  /* 0x00005e0006007a0c */ /* 0x000fe20004f81270 */
[----:B------:R-:W-:Y:S01]  /*60870*/  IMAD.WIDE R24, R4, 0x2, R10 ;  /* 0x0000000204187825 */ /* 0x000fe200078e020a */
[----:B------:R-:W-:Y:S02]  /*60880*/  ISETP.LT.AND P1, PT, R19, c[0x0][0x178], !P1 ;  /* 0x00005e0013007a0c */ /* 0x000fe40004f21270 */
[----:B------:R-:W-:Y:S01]  /*60890*/  ISETP.LT.AND P3, PT, R14, c[0x0][0x178], !P2 ;  /* 0x00005e000e007a0c */ /* 0x000fe20005761270 */
[----:B------:R-:W-:Y:S01]  /*608a0*/  IMAD.WIDE R22, R4, 0x2, R8 ;  /* 0x0000000204167825 */ /* 0x000fe200078e0208 */
[----:B------:R-:W-:-:S05]  /*608b0*/  PRMT R12, R5, 0x7632, R12 ;  /* 0x00007632050c7816 */ /* 0x000fca000000000c */
[----:B------:R0:W-:Y:S01]  /*608c0*/  @P6 STG.E.U16 [R24.64], R0 ;  /* 0x0000000018006986 */ /* 0x0001e2000c101506 */
[----:B------:R-:W-:-:S03]  /*608d0*/  ISETP.LT.AND P6, PT, R7, c[0x0][0x178], !P2 ;  /* 0x00005e0007007a0c */ /* 0x000fc600057c1270 */
[----:B------:R1:W-:Y:S01]  /*608e0*/  @P4 STG.E.U16 [R22.64], R5 ;  /* 0x0000000516004986 */ /* 0x0003e2000c101506 */
[C---:B0-----:R-:W-:Y:S01]  /*608f0*/  IADD3 R0, R4.reuse, c[0x0][0x198], RZ ;  /* 0x0000660004007a10 */ /* 0x041fe20007ffe0ff */
[----:B-1----:R-:W-:-:S04]  /*60900*/  IMAD.WIDE R4, R4, 0x2, R2 ;  /* 0x0000000204047825 */ /* 0x002fc800078e0202 */
[----:B------:R-:W-:Y:S01]  /*60910*/  IMAD.WIDE R22, R0, 0x2, R20 ;  /* 0x0000000200167825 */ /* 0x000fe200078e0214 */
[----:B------:R-:W-:Y:S01]  /*60920*/  ISETP.LT.AND P4, PT, R6, c[0x0][0x178], !P2 ;  /* 0x00005e0006007a0c */ /* 0x000fe20005781270 */
[----:B------:R0:W-:Y:S01]  /*60930*/  @P1 STG.E.U16 [R4.64], R12 ;  /* 0x0000000c04001986 */ /* 0x0001e2000c101506 */
[----:B------:R-:W-:Y:S01]  /*60940*/  ISETP.LT.AND P2, PT, R19, c[0x0][0x178], !P2 ;  /* 0x00005e0013007a0c */ /* 0x000fe20005741270 */
[----:B------:R-:W-:Y:S02]  /*60950*/  IMAD.WIDE R24, R0, 0x2, R10 ;  /* 0x0000000200187825 */ /* 0x000fe400078e020a */
[----:B--2---:R1:W-:Y:S01]  /*60960*/  @P3 STG.E.U16 [R22.64], R27 ;  /* 0x0000001b16003986 */ /* 0x0043e2000c101506 */
[----:B------:R-:W-:Y:S01]  /*60970*/  ISETP.LT.AND P3, PT, R14, c[0x0][0x178], !P5 ;  /* 0x00005e000e007a0c */ /* 0x000fe20006f61270 */
[C---:B0-----:R-:W-:Y:S01]  /*60980*/  IMAD.WIDE R4, R0.reuse, 0x2, R8 ;  /* 0x0000000200047825 */ /* 0x041fe200078e0208 */
[----:B-1----:R-:W-:Y:S01]  /*60990*/  IADD3 R22, R0, c[0x0][0x198], RZ ;  /* 0x0000660000167a10 */ /* 0x002fe20007ffe0ff */
[----:B------:R0:W-:Y:S01]  /*609a0*/  @P6 STG.E.U16 [R24.64], R26 ;  /* 0x0000001a18006986 */ /* 0x0001e2000c101506 */
[----:B------:R-:W-:-:S02]  /*609b0*/  ISETP.LT.AND P6, PT, R7, c[0x0][0x178], !P5 ;  /* 0x00005e0007007a0c */ /* 0x000fc40006fc1270 */
[----:B------:R-:W-:Y:S01]  /*609c0*/  PRMT R12, R26, 0x7632, R12 ;  /* 0x000076321a0c7816 */ /* 0x000fe2000000000c */
[----:B0-----:R-:W-:Y:S01]  /*609d0*/  IMAD.WIDE R24, R0, 0x2, R2 ;  /* 0x0000000200187825 */ /* 0x001fe200078e0202 */
[----:B------:R-:W-:Y:S02]  /*609e0*/  PRMT R0, R27, 0x7632, R0 ;  /* 0x000076321b007816 */ /* 0x000fe40000000000 */
[----:B------:R-:W2:Y:S04]  /*609f0*/  LDL.LU R27, [R1+0x1b14] ;  /* 0x001b1400011b7983 */ /* 0x000ea80000300800 */
[----:B------:R-:W2:Y:S04]  /*60a00*/  LDL.LU R26, [R1+0x314] ;  /* 0x00031400011a7983 */ /* 0x000ea80000300800 */
[----:B---3--:R0:W-:Y:S01]  /*60a10*/  @P4 STG.E.U16 [R4.64], R15 ;  /* 0x0000000f04004986 */ /* 0x0081e2000c101506 */
[----:B----4-:R-:W-:-:S02]  /*60a20*/  ISETP.GE.AND P0, PT, R29, c[0x0][0x17c], PT ;  /* 0x00005f001d007a0c */ /* 0x010fc40003f06270 */
[----:B------:R-:W-:Y:S01]  /*60a30*/  ISETP.GE.AND P1, PT, R28, c[0x0][0x17c], PT ;  /* 0x00005f001c007a0c */ /* 0x000fe20003f26270 */
[----:B------:R-:W-:Y:S01]  /*60a40*/  IMAD.WIDE R28, R22, 0x2, R20 ;  /* 0x00000002161c7825 */ /* 0x000fe200078e0214 */
[----:B------:R1:W-:Y:S04]  /*60a50*/  @P2 STG.E.U16 [R24.64], R13 ;  /* 0x0000000d18002986 */ /* 0x0003e8000c101506 */
[----:B------:R3:W-:Y:S01]  /*60a60*/  @P3 STG.E.U16 [R28.64], R0 ;  /* 0x000000001c003986 */ /* 0x0007e2000c101506 */
[----:B------:R-:W-:Y:S01]  /*60a70*/  ISETP.LT.AND P3, PT, R6, c[0x0][0x178], !P5 ;  /* 0x00005e0006007a0c */ /* 0x000fe20006f61270 */
[----:B0-----:R-:W-:Y:S01]  /*60a80*/  IMAD.WIDE R4, R22, 0x2, R10 ;  /* 0x0000000216047825 */ /* 0x001fe200078e020a */
[----:B------:R-:W-:-:S04]  /*60a90*/  ISETP.LT.AND P5, PT, R19, c[0x0][0x178], !P5 ;  /* 0x00005e0013007a0c */ /* 0x000fc80006fa1270 */
[----:B------:R0:W-:Y:S01]  /*60aa0*/  @P6 STG.E.U16 [R4.64], R12 ;  /* 0x0000000c04006986 */ /* 0x0001e2000c101506 */
[----:B-1----:R-:W-:Y:S02]  /*60ab0*/  PRMT R13, R13, 0x7632, R13 ;  /* 0x000076320d0d7816 */ /* 0x002fe4000000000d */
[----:B---3--:R-:W-:Y:S02]  /*60ac0*/  PRMT R0, R15, 0x7632, R0 ;  /* 0x000076320f007816 */ /* 0x008fe40000000000 */
[----:B------:R-:W-:Y:S02]  /*60ad0*/  ISETP.LT.AND P4, PT, R14, c[0x0][0x178], !P0 ;  /* 0x00005e000e007a0c */ /* 0x000fe40004781270 */
[----:B------:R-:W3:Y:S01]  /*60ae0*/  LDL.LU R14, [R1+0x1b6c] ;  /* 0x001b6c00010e7983 */ /* 0x000ee20000300800 */
[C---:B0-----:R-:W-:Y:S01]  /*60af0*/  IADD3 R12, R22.reuse, c[0x0][0x198], RZ ;  /* 0x00006600160c7a10 */ /* 0x041fe20007ffe0ff */
[C---:B------:R-:W-:Y:S02]  /*60b00*/  IMAD.WIDE R4, R22.reuse, 0x2, R8 ;  /* 0x0000000216047825 */ /* 0x040fe400078e0208 */
[----:B------:R-:W4:Y:S02]  /*60b10*/  LDL.LU R15, [R1+0x1b18] ;  /* 0x001b1800010f7983 */ /* 0x000f240000300800 */
[----:B------:R-:W-:-:S02]  /*60b20*/  IMAD.WIDE R22, R22, 0x2, R2 ;  /* 0x0000000216167825 */ /* 0x000fc400078e0202 */
[----:B------:R0:W-:Y:S04]  /*60b30*/  @P3 STG.E.U16 [R4.64], R0 ;  /* 0x0000000004003986 */ /* 0x0001e8000c101506 */
[----:B------:R1:W-:Y:S04]  /*60b40*/  @P5 STG.E.U16 [R22.64], R13 ;  /* 0x0000000d16005986 */ /* 0x0003e8000c101506 */
[----:B0-----:R-:W2:Y:S04]  /*60b50*/  LDL.LU R5, [R1+0x384] ;  /* 0x0003840001057983 */ /* 0x001ea80000300800 */
[----:B-1----:R-:W3:Y:S01]  /*60b60*/  LDL.LU R23, [R1+0x354] ;  /* 0x0003540001177983 */ /* 0x002ee20000300800 */
[----:B------:R-:W-:Y:S01]  /*60b70*/  ISETP.LT.AND P6, PT, R7, c[0x0][0x178], !P0 ;  /* 0x00005e0007007a0c */ /* 0x000fe200047c1270 */
[----:B------:R-:W-:-:S04]  /*60b80*/  IMAD.WIDE R24, R12, 0x2, R20 ;  /* 0x000000020c187825 */ /* 0x000fc800078e0214 */
[----:B------:R-:W-:Y:S01]  /*60b90*/  IMAD.WIDE R28, R12, 0x2, R10 ;  /* 0x000000020c1c7825 */ /* 0x000fe200078e020a */
[----:B--2---:R-:W-:Y:S07]  /*60ba0*/  @P4 STG.E.U16 [R24.64], R5 ;  /* 0x0000000518004986 */ /* 0x004fee000c101506 */
[----:B---3--:R0:W-:Y:S04]  /*60bb0*/  @P6 STG.E.U16 [R28.64], R23 ;  /* 0x000000171c006986 */ /* 0x0081e8000c101506 */
[----:B0-----:R-:W2:Y:S01]  /*60bc0*/  LDL.LU R29, [R1+0xd3c] ;  /* 0x000d3c00011d7983 */ /* 0x001ea20000300800 */
[----:B------:R-:W-:-:S02]  /*60bd0*/  ISETP.LT.AND P4, PT, R6, c[0x0][0x178], !P0 ;  /* 0x00005e0006007a0c */ /* 0x000fc40004781270 */
[----:B------:R-:W-:Y:S02]  /*60be0*/  ISETP.LT.AND P3, PT, R19, c[0x0][0x178], !P0 ;  /* 0x00005e0013007a0c */ /* 0x000fe40004761270 */
[----:B------:R-:W-:Y:S02]  /*60bf0*/  ISETP.LT.AND P5, PT, R7, c[0x0][0x178], !P1 ;  /* 0x00005e0007007a0c */ /* 0x000fe40004fa1270 */
[C---:B------:R-:W-:Y:S02]  /*60c00*/  IADD3 R0, R12.reuse, c[0x0][0x198], RZ ;  /* 0x000066000c007a10 */ /* 0x040fe40007ffe0ff */
[----:B------:R-:W-:Y:S01]  /*60c10*/  PRMT R16, R5, 0x7632, R16 ;  /* 0x0000763205107816 */ /* 0x000fe20000000010 */
[C---:B------:R-:W-:Y:S01]  /*60c20*/  IMAD.WIDE R4, R12.reuse, 0x2, R8 ;  /* 0x000000020c047825 */ /* 0x040fe200078e0208 */
[----:B------:R-:W-:Y:S02]  /*60c30*/  ISETP.GE.AND P2, PT, R27, c[0x0][0x17c], PT ;  /* 0x00005f001b007a0c */ /* 0x000fe40003f46270 */
[----:B------:R-:W-:Y:S01]  /*60c40*/  PRMT R28, R23, 0x7632, R28 ;  /* 0x00007632171c7816 */ /* 0x000fe2000000001c */
[----:B------:R-:W-:Y:S01]  /*60c50*/  IMAD.WIDE R12, R12, 0x2, R2 ;  /* 0x000000020c0c7825 */ /* 0x000fe200078e0202 */
[----:B----4-:R-:W-:Y:S01]  /*60c60*/  ISETP.GE.AND P0, PT, R15, c[0x0][0x17c], PT ;  /* 0x00005f000f007a0c */ /* 0x010fe20003f06270 */
[----:B------:R-:W3:Y:S02]  /*60c70*/  LDL.LU R27, [R1+0x2f8] ;  /* 0x0002f800011b7983 */ /* 0x000ee40000300800 */
[----:B------:R-:W-:-:S02]  /*60c80*/  IMAD.WIDE R22, R0, 0x2, R20 ;  /* 0x0000000200167825 */ /* 0x000fc400078e0214 */
[----:B------:R-:W4:Y:S02]  /*60c90*/  LDL.LU R15, [R1+0x2e8] ;  /* 0x0002e800010f7983 */ /* 0x000f240000300800 */
[----:B------:R-:W-:Y:S02]  /*60ca0*/  IMAD.WIDE R24, R0, 0x2, R10 ;  /* 0x0000000200187825 */ /* 0x000fe400078e020a */
[----:B------:R0:W-:Y:S01]  /*60cb0*/  @P4 STG.E.U16 [R4.64], R26 ;  /* 0x0000001a04004986 */ /* 0x0001e2000c101506 */
[----:B------:R-:W-:-:S03]  /*60cc0*/  ISETP.LT.AND P4, PT, R6, c[0x0][0x178], !P1 ;  /* 0x00005e0006007a0c */ /* 0x000fc60004f81270 */
[----:B------:R-:W-:Y:S04]  /*60cd0*/  @P3 STG.E.U16 [R12.64], R17 ;  /* 0x000000110c003986 */ /* 0x000fe8000c101506 */
[----:B0-----:R-:W3:Y:S04]  /*60ce0*/  LDL.LU R4, [R1+0x1b1c] ;  /* 0x001b1c0001047983 */ /* 0x001ee80000300800 */
[----:B------:R-:W3:Y:S01]  /*60cf0*/  LDL.LU R6, [R1+0x2d8] ;  /* 0x0002d80001067983 */ /* 0x000ee20000300800 */
[----:B--2---:R-:W-:-:S13]  /*60d00*/  ISETP.LT.AND P6, PT, R29, c[0x0][0x178], !P1 ;  /* 0x00005e001d007a0c */ /* 0x004fda0004fc1270 */
[----:B------:R-:W-:Y:S04]  /*60d10*/  @P6 STG.E.U16 [R22.64], R16 ;  /* 0x0000001016006986 */ /* 0x000fe8000c101506 */
[----:B------:R0:W-:Y:S04]  /*60d20*/  @P5 STG.E.U16 [R24.64], R28 ;  /* 0x0000001c18005986 */ /* 0x0001e8000c101506 */
[----:B0-----:R-:W2:Y:S01]  /*60d30*/  LDL.LU R25, [R1+0xd44] ;  /* 0x000d440001197983 */ /* 0x001ea20000300800 */
[----:B------:R-:W-:-:S03]  /*60d40*/  PRMT R22, R26, 0x7632, R22 ;  /* 0x000076321a167816 */ /* 0x000fc60000000016 */
[----:B------:R-:W2:Y:S04]  /*60d50*/  LDL.LU R26, [R1+0x1b68] ;  /* 0x001b6800011a7983 */ /* 0x000ea80000300800 */
[----:B------:R-:W2:Y:S01]  /*60d60*/  LDL.LU R28, [R1+0x1b20] ;  /* 0x001b2000011c7983 */ /* 0x000ea20000300800 */
[----:B------:R-:W-:Y:S01]  /*60d70*/  ISETP.LT.AND P3, PT, R19, c[0x0][0x178], !P1 ;  /* 0x00005e0013007a0c */ /* 0x000fe20004f61270 */
[----:B------:R-:W-:Y:S01]  /*60d80*/  IMAD.WIDE R12, R0, 0x2, R8 ;  /* 0x00000002000c7825 */ /* 0x000fe200078e0208 */
[----:B------:R-:W-:Y:S02]  /*60d90*/  ISETP.LT.AND P6, PT, R29, c[0x0][0x178], !P2 ;  /* 0x00005e001d007a0c */ /* 0x000fe400057c1270 */
[----:B------:R-:W-:Y:S02]  /*60da0*/  ISETP.LT.AND P5, PT, R7, c[0x0][0x178], !P2 ;  /* 0x00005e0007007a0c */ /* 0x000fe400057a1270 */
[----:B---3--:R-:W-:-:S02]  /*60db0*/  ISETP.GE.AND P1, PT, R4, c[0x0][0x17c], PT ;  /* 0x00005f0004007a0c */ /* 0x008fc40003f26270 */
[----:B------:R-:W-:Y:S01]  /*60dc0*/  PRMT R5, R17, 0x7632, R5 ;  /* 0x0000763211057816 */ /* 0x000fe20000000005 */
[C---:B------:R-:W-:Y:S01]  /*60dd0*/  IMAD.WIDE R16, R0.reuse, 0x2, R2 ;  /* 0x0000000200107825 */ /* 0x040fe200078e0202 */
[----:B------:R-:W-:Y:S01]  /*60de0*/  IADD3 R4, R0, c[0x0][0x198], RZ ;  /* 0x0000660000047a10 */ /* 0x000fe20007ffe0ff */
[----:B------:R0:W-:Y:S04]  /*60df0*/  @P4 STG.E.U16 [R12.64], R22 ;  /* 0x000000160c004986 */ /* 0x0001e8000c101506 */
[----:B------:R1:W-:Y:S01]  /*60e00*/  @P3 STG.E.U16 [R16.64], R5 ;  /* 0x0000000510003986 */ /* 0x0003e2000c101506 */
[----:B------:R-:W-:Y:S02]  /*60e10*/  ISETP.LT.AND P3, PT, R29, c[0x0][0x178], !P0 ;  /* 0x00005e001d007a0c */ /* 0x000fe40004761270 */
[C---:B------:R-:W-:Y:S01]  /*60e20*/  IADD3 R0, R4.reuse, c[0x0][0x198], RZ ;  /* 0x0000660004007a10 */ /* 0x040fe20007ffe0ff */
[----:B0-----:R-:W-:-:S04]  /*60e30*/  IMAD.WIDE R12, R4, 0x2, R20 ;  /* 0x00000002040c7825 */ /* 0x001fc800078e0214 */
[----:B------:R-:W-:Y:S01]  /*60e40*/  IMAD.WIDE R22, R4, 0x2, R10 ;  /* 0x0000000204167825 */ /* 0x000fe200078e020a */
[----:B------:R0:W-:Y:S04]  /*60e50*/  @P6 STG.E.U16 [R12.64], R27 ;  /* 0x0000001b0c006986 */ /* 0x0001e8000c101506 */
[----:B----4-:R3:W-:Y:S01]  /*60e60*/  @P5 STG.E.U16 [R22.64], R15 ;  /* 0x0000000f16005986 */ /* 0x0107e2000c101506 */
[----:B------:R-:W-:Y:S01]  /*60e70*/  ISETP.LT.AND P5, PT, R7, c[0x0][0x178], !P0 ;  /* 0x00005e0007007a0c */ /* 0x000fe200047a1270 */
[----:B-1----:R-:W-:-:S04]  /*60e80*/  IMAD.WIDE R16, R0, 0x2, R20 ;  /* 0x0000000200107825 */ /* 0x002fc800078e0214 */
[----:B0-----:R-:W-:-:S04]  /*60e90*/  IMAD.WIDE R12, R4, 0x2, R8 ;  /* 0x00000002040c7825 */ /* 0x001fc800078e0208 */
[----:B------:R-:W-:Y:S01]  /*60ea0*/  IMAD.WIDE R4, R4, 0x2, R2 ;  /* 0x0000000204047825 */ /* 0x000fe200078e0202 */
[----:B---3--:R-:W-:Y:S01]  /*60eb0*/  PRMT R22, R27, 0x7632, R22 ;  /* 0x000076321b167816 */ /* 0x008fe20000000016 */
[----:B------:R-:W3:Y:S04]  /*60ec0*/  LDL.LU R23, [R1+0x338] ;  /* 0x0003380001177983 */ /* 0x000ee80000300800 */
[----:B------:R-:W4:Y:S01]  /*60ed0*/  LDL.LU R27, [R1+0x1b24] ;  /* 0x001b2400011b7983 */ /* 0x000f220000300800 */
[----:B--2---:R-:W-:Y:S02]  /*60ee0*/  ISETP.LT.AND P4, PT, R25, c[0x0][0x178], !P2 ;  /* 0x00005e0019007a0c */ /* 0x004fe40005781270 */
[----:B------:R-:W-:Y:S02]  /*60ef0*/  ISETP.LT.AND P2, PT, R19, c[0x0][0x178], !P2 ;  /* 0x00005e0013007a0c */ /* 0x000fe40005741270 */
[----:B------:R-:W-:-:S09]  /*60f00*/  ISETP.LT.AND P6, PT, R25, c[0x0][0x178], !P0 ;  /* 0x00005e0019007a0c */ /* 0x000fd200047c1270 */
[----:B------:R0:W-:Y:S04]  /*60f10*/  @P4 STG.E.U16 [R12.64], R6 ;  /* 0x000000060c004986 */ /* 0x0001e8000c101506 */
[----:B------:R1:W-:Y:S01]  /*60f20*/  @P2 STG.E.U16 [R4.64], R26 ;  /* 0x0000001a04002986 */ /* 0x0003e2000c101506 */
[----:B------:R-:W-:-:S03]  /*60f30*/  ISETP.LT.AND P2, PT, R19, c[0x0][0x178], !P0 ;  /* 0x00005e0013007a0c */ /* 0x000fc60004741270 */
[----:B------:R2:W-:Y:S01]  /*60f40*/  @P3 STG.E.U16 [R16.64], R22 ;  /* 0x0000001610003986 */ /* 0x0005e2000c101506 */
[----:B0-----:R-:W-:-:S04]  /*60f50*/  IMAD.WIDE R12, R0, 0x2, R10 ;  /* 0x00000002000c7825 */ /* 0x001fc800078e020a */
[----:B-1----:R-:W-:Y:S01]  /*60f60*/  IMAD.WIDE R4, R0, 0x2, R8 ;  /* 0x0000000200047825 */ /* 0x002fe200078e0208 */
[----:B--2---:R-:W-:Y:S02]  /*60f70*/  PRMT R16, R15, 0x7632, R16 ;  /* 0x000076320f107816 */ /* 0x004fe40000000010 */
[----:B------:R-:W-:-:S03]  /*60f80*/  PRMT R17, R6, 0x7632, R17 ;  /* 0x0000763206117816 */ /* 0x000fc60000000011 */
[----:B------:R-:W-:Y:S01]  /*60f90*/  @P5 STG.E.U16 [R12.64], R16 ;  /* 0x000000100c005986 */ /* 0x000fe2000c101506 */
[----:B------:R-:W-:-:S03]  /*60fa0*/  PRMT R26, R26, 0x7632, R26 ;  /* 0x000076321a1a7816 */ /* 0x000fc6000000001a */
[----:B------:R0:W-:Y:S01]  /*60fb0*/  @P6 STG.E.U16 [R4.64], R17 ;  /* 0x0000001104006986 */ /* 0x0001e2000c101506 */
[----:B------:R-:W-:-:S03]  /*60fc0*/  ISETP.GE.AND P4, PT, R28, c[0x0][0x17c], PT ;  /* 0x00005f001c007a0c */ /* 0x000fc60003f86270 */
[----:B------:R-:W2:Y:S04]  /*60fd0*/  LDL.LU R28, [R1+0x328] ;  /* 0x00032800011c7983 */ /* 0x000ea80000300800 */
[----:B------:R-:W2:Y:S01]  /*60fe0*/  LDL.LU R15, [R1+0x1b28] ;  /* 0x001b2800010f7983 */ /* 0x000ea20000300800 */
[----:B0-----:R-:W-:-:S03]  /*60ff0*/  IMAD.WIDE R4, R0, 0x2, R2 ;  /* 0x0000000200047825 */ /* 0x001fc600078e0202 */
[----:B------:R-:W2:Y:S04]  /*61000*/  LDL.LU R6, [R1+0x1b64] ;  /* 0x001b640001067983 */ /* 0x000ea80000300800 */
[----:B------:R0:W-:Y:S04]  /*61010*/  @P2 STG.E.U16 [R4.64], R26 ;  /* 0x0000001a04002986 */ /* 0x0001e8000c101506 */
[----:B0-----:R-:W2:Y:S01]  /*61020*/  LDL.LU R26, [R1+0x308] ;  /* 0x00030800011a7983 */ /* 0x001ea20000300800 */
[----:B------:R-:W-:Y:S02]  /*61030*/  ISETP.LT.AND P3, PT, R29, c[0x0][0x178], !P1 ;  /* 0x00005e001d007a0c */ /* 0x000fe40004f61270 */
[----:B------:R-:W-:-:S02]  /*61040*/  IADD3 R16, R0, c[0x0][0x198], RZ ;  /* 0x0000660000107a10 */ /* 0x000fc40007ffe0ff */
[----:B------:R-:W-:Y:S02]  /*61050*/  ISETP.LT.AND P5, PT, R7, c[0x0][0x178], !P1 ;  /* 0x00005e0007007a0c */ /* 0x000fe40004fa1270 */
[----:B------:R-:W-:Y:S01]  /*61060*/  ISETP.LT.AND P6, PT, R25, c[0x0][0x178], !P1 ;  /* 0x00005e0019007a0c */ /* 0x000fe20004fc1270 */
[C---:B------:R-:W-:Y:S01]  /*61070*/  IMAD.WIDE R12, R16.reuse, 0x2, R20 ;  /* 0x00000002100c7825 */ /* 0x040fe200078e0214 */
[----:B------:R-:W-:Y:S02]  /*61080*/  ISETP.LT.AND P1, PT, R19, c[0x0][0x178], !P1 ;  /* 0x00005e0013007a0c */ /* 0x000fe40004f21270 */
[----:B------:R-:W-:Y:S02]  /*61090*/  ISETP.LT.AND P2, PT, R29, c[0x0][0x178], !P4 ;  /* 0x00005e001d007a0c */ /* 0x000fe40006741270 */
[C---:B------:R-:W-:Y:S01]  /*610a0*/  IADD3 R0, R16.reuse, c[0x0][0x198], RZ ;  /* 0x0000660010007a10 */ /* 0x040fe20007ffe0ff */
[----:B---3--:R0:W-:Y:S01]  /*610b0*/  @P3 STG.E.U16 [R12.64], R23 ;  /* 0x000000170c003986 */ /* 0x0081e2000c101506 */
[----:B------:R-:W-:Y:S01]  /*610c0*/  IMAD.WIDE R4, R16, 0x2, R10 ;  /* 0x0000000210047825 */ /* 0x000fe200078e020a */
[----:B------:R-:W-:-:S02]  /*610d0*/  PRMT R24, R23, 0x7632, R24 ;  /* 0x0000763217187816 */ /* 0x000fc40000000018 */
[----:B----4-:R-:W-:Y:S01]  /*610e0*/  ISETP.GE.AND P0, PT, R27, c[0x0][0x17c], PT ;  /* 0x00005f001b007a0c */ /* 0x010fe20003f06270 */
[----:B0-----:R-:W-:-:S04]  /*610f0*/  IMAD.WIDE R12, R16, 0x2, R8 ;  /* 0x00000002100c7825 */ /* 0x001fc800078e0208 */
[----:B------:R-:W-:-:S04]  /*61100*/  IMAD.WIDE R16, R16, 0x2, R2 ;  /* 0x0000000210107825 */ /* 0x000fc800078e0202 */
[----:B------:R-:W-:Y:S01]  /*61110*/  IMAD.WIDE R22, R0, 0x2, R20 ;  /* 0x0000000200167825 */ /* 0x000fe200078e0214 */
[----:B--2---:R0:W-:Y:S01]  /*61120*/  @P5 STG.E.U16 [R4.64], R28 ;  /* 0x0000001c04005986 */ /* 0x0041e2000c101506 */
[----:B------:R-:W-:-:S03]  /*61130*/  ISETP.GE.AND P3, PT, R15, c[0x0][0x17c], PT ;  /* 0x00005f000f007a0c */ /* 0x000fc60003f66270 */
[----:B------:R-:W2:Y:S04]  /*61140*/  LDL.LU R15, [R1+0x378] ;  /* 0x00037800010f7983 */ /* 0x000ea80000300800 */
[----:B------:R-:W3:Y:S01]  /*61150*/  LDL.LU R27, [R1+0x368] ;  /* 0x00036800011b7983 */ /* 0x000ee20000300800 */
[----:B0-----:R-:W-:-:S03]  /*61160*/  IMAD.WIDE R4, R0, 0x2, R8 ;  /* 0x0000000200047825 */ /* 0x001fc600078e0208 */
[----:B------:R0:W-:Y:S04]  /*61170*/  @P6 STG.E.U16 [R12.64], R26 ;  /* 0x0000001a0c006986 */ /* 0x0001e8000c101506 */
[----:B------:R1:W-:Y:S04]  /*61180*/  @P1 STG.E.U16 [R16.64], R6 ;  /* 0x0000000610001986 */ /* 0x0003e8000c101506 */
[----:B------:R4:W-:Y:S01]  /*61190*/  @P2 STG.E.U16 [R22.64], R24 ;  /* 0x0000001816002986 */ /* 0x0009e2000c101506 */
[----:B0-----:R-:W-:-:S04]  /*611a0*/  IMAD.WIDE R12, R0, 0x2, R10 ;  /* 0x00000002000c7825 */ /* 0x001fc800078e020a */
[----:B-1----:R-:W-:Y:S01]  /*611b0*/  IMAD.WIDE R16, R0, 0x2, R2 ;  /* 0x0000000200107825 */ /* 0x002fe200078e0202 */
[----:B----4-:R-:W-:Y:S02]  /*611c0*/  PRMT R24, R28, 0x7632, R24 ;  /* 0x000076321c187816 */ /* 0x010fe40000000018 */
[----:B------:R-:W4:Y:S01]  /*611d0*/  LDL.LU R28, [R1+0x348] ;  /* 0x00034800011c7983 */ /* 0x000f220000300800 */
[----:B------:R-:W-:Y:S02]  /*611e0*/  PRMT R22, R26, 0x7632, R22 ;  /* 0x000076321a167816 */ /* 0x000fe40000000016 */
[----:B------:R-:W-:Y:S01]  /*611f0*/  PRMT R23, R6, 0x7632, R23 ;  /* 0x0000763206177816 */ /* 0x000fe20000000017 */
[----:B------:R-:W4:Y:S01]  /*61200*/  LDL.LU R26, [R1+0x1b30] ;  /* 0x001b3000011a7983 */ /* 0x000f220000300800 */
[----:B------:R-:W-:-:S03]  /*61210*/  IADD3 R6, R0, c[0x0][0x198], RZ ;  /* 0x0000660000067a10 */ /* 0x000fc60007ffe0ff */
[----:B------:R-:W4:Y:S01]  /*61220*/  LDL.LU R0, [R1+0x1b2c] ;  /* 0x001b2c0001007983 */ /* 0x000f220000300800 */
[----:B------:R-:W-:Y:S02]  /*61230*/  ISETP.LT.AND P1, PT, R7, c[0x0][0x178], !P4 ;  /* 0x00005e0007007a0c */ /* 0x000fe40006721270 */
[----:B------:R-:W-:Y:S02]  /*61240*/  ISETP.LT.AND P2, PT, R25, c[0x0][0x178], !P4 ;  /* 0x00005e0019007a0c */ /* 0x000fe40006741270 */
[----:B------:R-:W-:Y:S02]  /*61250*/  ISETP.LT.AND P4, PT, R19, c[0x0][0x178], !P4 ;  /* 0x00005e0013007a0c */ /* 0x000fe40006781270 */
[----:B------:R-:W-:Y:S02]  /*61260*/  ISETP.LT.AND P6, PT, R29, c[0x0][0x178], !P0 ;  /* 0x00005e001d007a0c */ /* 0x000fe400047c1270 */
[----:B------:R-:W-:-:S05]  /*61270*/  ISETP.LT.AND P5, PT, R7, c[0x0][0x178], !P0 ;  /* 0x00005e0007007a0c */ /* 0x000fca00047a1270 */
[----:B------:R0:W-:Y:S04]  /*61280*/  @P1 STG.E.U16 [R12.64], R24 ;  /* 0x000000180c001986 */ /* 0x0001e8000c101506 */
[----:B------:R1:W-:Y:S04]  /*61290*/  @P2 STG.E.U16 [R4.64], R22 ;  /* 0x0000001604002986 */ /* 0x0003e8000c101506 */
[----:B------:R-:W-:Y:S01]  /*612a0*/  @P4 STG.E.U16 [R16.64], R23 ;  /* 0x0000001710004986 */ /* 0x000fe2000c101506 */
[----:B------:R-:W-:Y:S02]  /*612b0*/  ISETP.LT.AND P4, PT, R25, c[0x0][0x178], !P0 ;  /* 0x00005e0019007a0c */ /* 0x000fe40004781270 */
[----:B------:R-:W-:Y:S01]  /*612c0*/  ISETP.LT.AND P0, PT, R19, c[0x0][0x178], !P0 ;  /* 0x00005e0013007a0c */ /* 0x000fe20004701270 */
[----:B0-----:R-:W-:-:S04]  /*612d0*/  IMAD.WIDE R12, R6, 0x2, R20 ;  /* 0x00000002060c7825 */ /* 0x001fc800078e0214 */
[----:B-1----:R-:W-:Y:S01]  /*612e0*/  IMAD.WIDE R4, R6, 0x2, R10 ;  /* 0x0000000206047825 */ /* 0x002fe200078e020a */
[----:B--2---:R0:W-:Y:S01]  /*612f0*/  @P6 STG.E.U16 [R12.64], R15 ;  /* 0x0000000f0c006986 */ /* 0x0041e2000c101506 */
[----:B------:R-:W-:-:S03]  /*61300*/  ISETP.LT.AND P6, PT, R29, c[0x0][0x178], !P3 ;  /* 0x00005e001d007a0c */ /* 0x000fc60005fc1270 */
[----:B---3--:R1:W-:Y:S01]  /*61310*/  @P5 STG.E.U16 [R4.64], R27 ;  /* 0x0000001b04005986 */ /* 0x0083e2000c101506 */
[----:B------:R-:W-:Y:S01]  /*61320*/  ISETP.LT.AND P5, PT, R7, c[0x0][0x178], !P3 ;  /* 0x00005e0007007a0c */ /* 0x000fe20005fa1270 */
[----:B0-----:R-:W-:-:S04]  /*61330*/  IMAD.WIDE R12, R6, 0x2, R2 ;  /* 0x00000002060c7825 */ /* 0x001fc800078e0202 */
[----:B-1----:R-:W-:Y:S01]  /*61340*/  IMAD.WIDE R4, R6, 0x2, R8 ;  /* 0x0000000206047825 */ /* 0x002fe200078e0208 */
[----:B------:R-:W-:-:S04]  /*61350*/  PRMT R24, R15, 0x7632, R24 ;  /* 0x000076320f187816 */ /* 0x000fc80000000018 */
[----:B----4-:R-:W-:Y:S04]  /*61360*/  @P4 STG.E.U16 [R4.64], R28 ;  /* 0x0000001c04004986 */ /* 0x010fe8000c101506 */
[----:B------:R0:W-:Y:S01]  /*61370*/  @P0 STG.E.U16 [R12.64], R14 ;  /* 0x0000000e0c000986 */ /* 0x0001e2000c101506 */
[----:B------:R-:W-:Y:S02]  /*61380*/  ISETP.LT.AND P0, PT, R25, c[0x0][0x178], !P3 ;  /* 0x00005e0019007a0c */ /* 0x000fe40005f01270 */
[----:B------:R-:W-:Y:S02]  /*61390*/  ISETP.GE.AND P1, PT, R0, c[0x0][0x17c], PT ;  /* 0x00005f0000007a0c */ /* 0x000fe40003f26270 */
[----:B------:R-:W-:Y:S02]  /*613a0*/  IADD3 R0, R6, c[0x0][0x198], RZ ;  /* 0x0000660006007a10 */ /* 0x000fe40007ffe0ff */
[----:B------:R-:W-:-:S03]  /*613b0*/  ISETP.LT.AND P3, PT, R19, c[0x0][0x178], !P3 ;  /* 0x00005e0013007a0c */ /* 0x000fc60005f61270 */
[----:B------:R-:W-:Y:S01]  /*613c0*/  IMAD.WIDE R16, R0, 0x2, R20 ;  /* 0x0000000200107825 */ /* 0x000fe200078e0214 */
[----:B0-----:R-:W-:Y:S02]  /*613d0*/  PRMT R14, R28, 0x7632, R14 ;  /* 0x000076321c0e7816 */ /* 0x001fe4000000000e */
[----:B------:R-:W-:Y:S01]  /*613e0*/  PRMT R6, R27, 0x7632, R6 ;  /* 0x000076321b067816 */ /* 0x000fe20000000006 */
[----:B------:R-:W-:Y:S01]  /*613f0*/  IMAD.WIDE R22, R0, 0x2, R10 ;  /* 0x0000000200167825 */ /* 0x000fe200078e020a */
[----:B------:R0:W-:Y:S01]  /*61400*/  @P6 STG.E.U16 [R16.64], R24 ;  /* 0x0000001810006986 */ /* 0x0001e2000c101506 */
[----:B------:R-:W-:Y:S02]  /*61410*/  ISETP.GE.AND P2, PT, R26, c[0x0][0x17c], PT ;  /* 0x00005f001a007a0c */ /* 0x000fe40003f46270 */
[C---:B------:R-:W-:Y:S01]  /*61420*/  IMAD.WIDE R4, R0.reuse, 0x2, R8 ;  /* 0x0000000200047825 */ /* 0x040fe200078e0208 */
[----:B------:R-:W2:Y:S03]  /*61430*/  LDL.LU R26, [R1+0x1b34] ;  /* 0x001b3400011a7983 */ /* 0x000ea60000300800 */
[----:B------:R-:W-:Y:S01]  /*61440*/  IMAD.WIDE R12, R0, 0x2, R2 ;  /* 0x00000002000c7825 */ /* 0x000fe200078e0202 */
[----:B------:R-:W-:Y:S01]  /*61450*/  @P5 STG.E.U16 [R22.64], R6 ;  /* 0x0000000616005986 */ /* 0x000fe2000c101506 */
[----:B------:R-:W-:-:S02]  /*61460*/  ISETP.LT.AND P5, PT, R7, c[0x0][0x178], !P1 ;  /* 0x00005e0007007a0c */ /* 0x000fc40004fa1270 */
[----:B0-----:R-:W-:Y:S01]  /*61470*/  PRMT R24, R14, 0x7632, R24 ;  /* 0x000076320e187816 */ /* 0x001fe20000000018 */
[----:B------:R-:W3:Y:S04]  /*61480*/  LDL.LU R27, [R1+0x318] ;  /* 0x00031800011b7983 */ /* 0x000ee80000300800 */
[----:B------:R-:W4:Y:S04]  /*61490*/  LDL.LU R7, [R1+0x1b60] ;  /* 0x001b600001077983 */ /* 0x000f280000300800 */
[----:B------:R-:W-:Y:S04]  /*614a0*/  @P0 STG.E.U16 [R4.64], R14 ;  /* 0x0000000e04000986 */ /* 0x000fe8000c101506 */
[----:B------:R-:W3:Y:S04]  /*614b0*/  LDL.LU R15, [R1+0x1b38] ;  /* 0x001b3800010f7983 */ /* 0x000ee80000300800 */
[----:B------:R0:W-:Y:S04]  /*614c0*/  @P3 STG.E.U16 [R12.64], R24 ;  /* 0x000000180c003986 */ /* 0x0001e8000c101506 */
[----:B0-----:R-:W4:Y:S04]  /*614d0*/  LDL.LU R12, [R1+0x388] ;  /* 0x00038800010c7983 */ /* 0x001f280000300800 */
[----:B------:R-:W4:Y:S04]  /*614e0*/  LDL.LU R13, [R1+0x358] ;  /* 0x00035800010d7983 */ /* 0x000f280000300800 */
[----:B------:R-:W4:Y:S01]  /*614f0*/  LDL.LU R24, [R1+0xd40] ;  /* 0x000d400001187983 */ /* 0x000f220000300800 */
[----:B------:R-:W-:-:S02]  /*61500*/  ISETP.LT.AND P6, PT, R29, c[0x0][0x178], !P1 ;  /* 0x00005e001d007a0c */ /* 0x000fc40004fc1270 */
[----:B------:R-:W-:Y:S02]  /*61510*/  IADD3 R6, R0, c[0x0][0x198], RZ ;  /* 0x0000660000067a10 */ /* 0x000fe40007ffe0ff */
[----:B------:R-:W-:-:S03]  /*61520*/  ISETP.LT.AND P4, PT, R25, c[0x0][0x178], !P1 ;  /* 0x00005e0019007a0c */ /* 0x000fc60004f81270 */
[----:B------:R-:W-:-:S04]  /*61530*/  IMAD.WIDE R16, R6, 0x2, R20 ;  /* 0x0000000206107825 */ /* 0x000fc800078e0214 */
[----:B------:R-:W-:Y:S01]  /*61540*/  IMAD.WIDE R22, R6, 0x2, R10 ;  /* 0x0000000206167825 */ /* 0x000fe200078e020a */
[----:B------:R-:W-:-:S03]  /*61550*/  ISETP.LT.AND P3, PT, R19, c[0x0][0x178], !P1 ;  /* 0x00005e0013007a0c */ /* 0x000fc60004f61270 */
[C---:B------:R-:W-:Y:S01]  /*61560*/  IMAD.WIDE R4, R6.reuse, 0x2, R8 ;  /* 0x0000000206047825 */ /* 0x040fe200078e0208 */
[----:B------:R-:W-:Y:S02]  /*61570*/  IADD3 R0, R6, c[0x0][0x198], RZ ;  /* 0x0000660006007a10 */ /* 0x000fe40007ffe0ff */
[----:B--2---:R-:W-:Y:S02]  /*61580*/  ISETP.GE.AND P0, PT, R26, c[0x0][0x17c], PT ;  /* 0x00005f001a007a0c */ /* 0x004fe40003f06270 */
[----:B------:R-:W2:Y:S01]  /*61590*/  LDL.LU R26, [R1+0x2fc] ;  /* 0x0002fc00011a7983 */ /* 0x000ea20000300800 */
[----:B---3--:R-:W-:-:S03]  /*615a0*/  ISETP.GE.AND P1, PT, R15, c[0x0][0x17c], PT ;  /* 0x00005f000f007a0c */ /* 0x008fc60003f26270 */
[----:B------:R-:W3:Y:S04]  /*615b0*/  LDL.LU R15, [R1+0x2ec] ;  /* 0x0002ec00010f7983 */ /* 0x000ee80000300800 */
[----:B------:R-:W3:Y:S04]  /*615c0*/  LDL.LU R28, [R1+0x2dc] ;  /* 0x0002dc00011c7983 */ /* 0x000ee80000300800 */
[----:B----4-:R0:W-:Y:S04]  /*615d0*/  @P6 STG.E.U16 [R16.64], R12 ;  /* 0x0000000c10006986 */ /* 0x0101e8000c101506 */
[----:B------:R1:W-:Y:S01]  /*615e0*/  @P5 STG.E.U16 [R22.64], R13 ;  /* 0x0000000d16005986 */ /* 0x0003e2000c101506 */
[----:B------:R-:W-:-:S02]  /*615f0*/  ISETP.LT.AND P5, PT, R29, c[0x0][0x178], !P2 ;  /* 0x00005e001d007a0c */ /* 0x000fc400057a1270 */
[----:B------:R-:W-:Y:S01]  /*61600*/  ISETP.LT.AND P6, PT, R24, c[0x0][0x178], !P2 ;  /* 0x00005e0018007a0c */ /* 0x000fe200057c1270 */
[----:B------:R4:W-:Y:S01]  /*61610*/  @P4 STG.E.U16 [R4.64], R27 ;  /* 0x0000001b04004986 */ /* 0x0009e2000c101506 */
[----:B------:R-:W-:Y:S01]  /*61620*/  PRMT R14, R12, 0x7632, R14 ;  /* 0x000076320c0e7816 */ /* 0x000fe2000000000e */
[----:B0-----:R-:W-:Y:S02]  /*61630*/  IMAD.WIDE R16, R0, 0x2, R10 ;  /* 0x0000000200107825 */ /* 0x001fe400078e020a */
[----:B-1----:R-:W3:Y:S02]  /*61640*/  LDL.LU R23, [R1+0x1b3c] ;  /* 0x001b3c0001177983 */ /* 0x002ee40000300800 */
[----:B----4-:R-:W-:Y:S01]  /*61650*/  IMAD.WIDE R4, R6, 0x2, R2 ;  /* 0x0000000206047825 */ /* 0x010fe200078e0202 */
[----:B------:R-:W-:-:S03]  /*61660*/  PRMT R6, R13, 0x7632, R6 ;  /* 0x000076320d067816 */ /* 0x000fc60000000006 */
[----:B------:R-:W-:Y:S01]  /*61670*/  IMAD.WIDE R12, R0, 0x2, R20 ;  /* 0x00000002000c7825 */ /* 0x000fe200078e0214 */
[----:B------:R-:W-:Y:S04]  /*61680*/  @P3 STG.E.U16 [R4.64], R18 ;  /* 0x0000001204003986 */ /* 0x000fe8000c101506 */
[----:B------:R0:W-:Y:S04]  /*61690*/  @P5 STG.E.U16 [R12.64], R14 ;  /* 0x0000000e0c005986 */ /* 0x0001e8000c101506 */
[----:B------:R1:W-:Y:S04]  /*616a0*/  @P6 STG.E.U16 [R16.64], R6 ;  /* 0x0000000610006986 */ /* 0x0003e8000c101506 */
[----:B0-----:R-:W4:Y:S01]  /*616b0*/  LDL.LU R14, [R1+0x1b40] ;  /* 0x001b4000010e7983 */ /* 0x001f220000300800 */
[----:B-1----:R-:W-:-:S03]  /*616c0*/  PRMT R6, R27, 0x7632, R6 ;  /* 0x000076321b067816 */ /* 0x002fc60000000006 */
[----:B------:R-:W4:Y:S01]  /*616d0*/  LDL.LU R27, [R1+0x1b5c] ;  /* 0x001b5c00011b7983 */ /* 0x000f220000300800 */
[----:B------:R-:W-:Y:S02]  /*616e0*/  ISETP.LT.AND P4, PT, R25, c[0x0][0x178], !P2 ;  /* 0x00005e0019007a0c */ /* 0x000fe40005781270 */
[----:B------:R-:W-:Y:S01]  /*616f0*/  ISETP.LT.AND P2, PT, R19, c[0x0][0x178], !P2 ;  /* 0x00005e0013007a0c */ /* 0x000fe20005741270 */
[----:B------:R-:W-:Y:S01]  /*61700*/  IMAD.WIDE R12, R0, 0x2, R8 ;  /* 0x00000002000c7825 */ /* 0x000fe200078e0208 */
[----:B------:R-:W-:Y:S02]  /*61710*/  ISETP.LT.AND P3, PT, R29, c[0x0][0x178], !P0 ;  /* 0x00005e001d007a0c */ /* 0x000fe40004761270 */
[----:B------:R-:W-:Y:S01]  /*61720*/  PRMT R18, R18, 0x7632, R18 ;  /* 0x0000763212127816 */ /* 0x000fe20000000012 */
[----:B------:R-:W-:Y:S01]  /*61730*/  IMAD.WIDE R4, R0, 0x2, R2 ;  /* 0x0000000200047825 */ /* 0x000fe200078e0202 */
[----:B------:R-:W-:Y:S02]  /*61740*/  ISETP.LT.AND P6, PT, R24, c[0x0][0x178], !P0 ;  /* 0x00005e0018007a0c */ /* 0x000fe400047c1270 */
[----:B------:R-:W-:-:S02]  /*61750*/  IADD3 R0, R0, c[0x0][0x198], RZ ;  /* 0x0000660000007a10 */ /* 0x000fc40007ffe0ff */
[----:B------:R-:W-:Y:S01]  /*61760*/  ISETP.LT.AND P5, PT, R25, c[0x0][0x178], !P0 ;  /* 0x00005e0019007a0c */ /* 0x000fe200047a1270 */
[----:B------:R0:W-:Y:S01]  /*61770*/  @P4 STG.E.U16 [R12.64], R6 ;  /* 0x000000060c004986 */ /* 0x0001e2000c101506 */
[----:B------:R-:W-:-:S03]  /*61780*/  ISETP.LT.AND P0, PT, R19, c[0x0][0x178], !P0 ;  /* 0x00005e0013007a0c */ /* 0x000fc60004701270 */
[----:B------:R1:W-:Y:S01]  /*61790*/  @P2 STG.E.U16 [R4.64], R18 ;  /* 0x0000001204002986 */ /* 0x0003e2000c101506 */
[----:B------:R-:W-:-:S04]  /*617a0*/  IMAD.WIDE R16, R0, 0x2, R8 ;  /* 0x0000000200107825 */ /* 0x000fc800078e0208 */
[----:B0-----:R-:W-:-:S04]  /*617b0*/  IMAD.WIDE R12, R0, 0x2, R10 ;  /* 0x00000002000c7825 */ /* 0x001fc800078e020a */
[----:B-1----:R-:W-:-:S05]  /*617c0*/  IMAD.WIDE R4, R0, 0x2, R20 ;  /* 0x0000000200047825 */ /* 0x002fca00078e0214 */
[----:B--2---:R0:W-:Y:S01]  /*617d0*/  @P3 STG.E.U16 [R4.64], R26 ;  /* 0x0000001a04003986 */ /* 0x0041e2000c101506 */
[----:B------:R-:W-:Y:S01]  /*617e0*/  PRMT R6, R26, 0x7632, R6 ;  /* 0x000076321a067816 */ /* 0x000fe20000000006 */
[----:B0-----:R-:W-:Y:S02]  /*617f0*/  IMAD.WIDE R4, R0, 0x2, R2 ;  /* 0x0000000200047825 */ /* 0x001fe400078e0202 */
[----:B---3--:R0:W-:Y:S01]  /*61800*/  @P6 STG.E.U16 [R12.64], R15 ;  /* 0x0000000f0c006986 */ /* 0x0081e2000c101506 */
[----:B------:R-:W-:-:S03]  /*61810*/  PRMT R22, R15, 0x7632, R22 ;  /* 0x000076320f167816 */ /* 0x000fc60000000016 */
[----:B------:R1:W-:Y:S01]  /*61820*/  @P5 STG.E.U16 [R16.64], R28 ;  /* 0x0000001c10005986 */ /* 0x0003e2000c101506 */
[----:B------:R-:W-:Y:S02]  /*61830*/  PRMT R18, R28, 0x7632, R18 ;  /* 0x000076321c127816 */ /* 0x000fe40000000012 */
[----:B------:R-:W-:Y:S02]  /*61840*/  ISETP.GE.AND P2, PT, R23, c[0x0][0x17c], PT ;  /* 0x00005f0017007a0c */ /* 0x000fe40003f46270 */
[----:B------:R-:W2:Y:S04]  /*61850*/  LDL.LU R23, [R1+0x33c] ;  /* 0x00033c0001177983 */ /* 0x000ea80000300800 */
[----:B0-----:R-:W3:Y:S04]  /*61860*/  LDL.LU R15, [R1+0x32c] ;  /* 0x00032c00010f7983 */ /* 0x001ee80000300800 */
[----:B-1----:R-:W3:Y:S04]  /*61870*/  LDL.LU R28, [R1+0x1b44] ;  /* 0x001b4400011c7983 */ /* 0x002ee80000300800 */
[----:B------:R-:W3:Y:S01]  /*61880*/  LDL.LU R26, [R1+0x30c] ;  /* 0x00030c00011a7983 */ /* 0x000ee20000300800 */
[----:B----4-:R-:W-:-:S02]  /*61890*/  ISETP.GE.AND P4, PT, R14, c[0x0][0x17c], PT ;  /* 0x00005f000e007a0c */ /* 0x010fc40003f86270 */
[----:B------:R-:W-:Y:S02]  /*618a0*/  IADD3 R14, R0, c[0x0][0x198], RZ ;  /* 0x00006600000e7a10 */ /* 0x000fe40007ffe0ff */
[----:B------:R-:W-:Y:S01]  /*618b0*/  PRMT R0, R27, 0x7632, R0 ;  /* 0x000076321b007816 */ /* 0x000fe20000000000 */
[----:B------:R0:W-:Y:S04]  /*618c0*/  @P0 STG.E.U16 [R4.64], R27 ;  /* 0x0000001b04000986 */ /* 0x0001e8000c101506 */
[----:B0-----:R-:W4:Y:S01]  /*618d0*/  LDL.LU R27, [R1+0x1b48] ;  /* 0x001b4800011b7983 */ /* 0x001f220000300800 */
[----:B------:R-:W-:Y:S02]  /*618e0*/  ISETP.LT.AND P3, PT, R29, c[0x0][0x178], !P1 ;  /* 0x00005e001d007a0c */ /* 0x000fe40004f61270 */
[----:B------:R-:W-:-:S02]  /*618f0*/  ISETP.LT.AND P6, PT, R24, c[0x0][0x178], !P1 ;  /* 0x00005e0018007a0c */ /* 0x000fc40004fc1270 */
[----:B------:R-:W-:Y:S01]  /*61900*/  ISETP.LT.AND P5, PT, R25, c[0x0][0x178], !P1 ;  /* 0x00005e0019007a0c */ /* 0x000fe20004fa1270 */
[----:B------:R-:W-:Y:S01]  /*61910*/  IMAD.WIDE R4, R14, 0x2, R20 ;  /* 0x000000020e047825 */ /* 0x000fe200078e0214 */
[----:B------:R-:W-:-:S03]  /*61920*/  ISETP.LT.AND P1, PT, R19, c[0x0][0x178], !P1 ;  /* 0x00005e0013007a0c */ /* 0x000fc60004f21270 */
[----:B------:R-:W-:Y:S01]  /*61930*/  IMAD.WIDE R12, R14, 0x2, R10 ;  /* 0x000000020e0c7825 */ /* 0x000fe200078e020a */
[----:B------:R-:W-:-:S03]  /*61940*/  ISETP.LT.AND P0, PT, R29, c[0x0][0x178], !P4 ;  /* 0x00005e001d007a0c */ /* 0x000fc60006701270 */
[----:B------:R-:W-:Y:S01]  /*61950*/  IMAD.WIDE R16, R14, 0x2, R8 ;  /* 0x000000020e107825 */ /* 0x000fe200078e0208 */
[----:B------:R0:W-:Y:S04]  /*61960*/  @P3 STG.E.U16 [R4.64], R6 ;  /* 0x0000000604003986 */ /* 0x0001e8000c101506 */
[----:B------:R1:W-:Y:S01]  /*61970*/  @P6 STG.E.U16 [R12.64], R22 ;  /* 0x000000160c006986 */ /* 0x0003e2000c101506 */
[----:B------:R-:W-:-:S03]  /*61980*/  ISETP.LT.AND P6, PT, R25, c[0x0][0x178], !P4 ;  /* 0x00005e0019007a0c */ /* 0x000fc600067c1270 */
[----:B------:R-:W-:Y:S01]  /*61990*/  @P5 STG.E.U16 [R16.64], R18 ;  /* 0x0000001210005986 */ /* 0x000fe2000c101506 */
[----:B------:R-:W-:Y:S02]  /*619a0*/  ISETP.LT.AND P5, PT, R24, c[0x0][0x178], !P4 ;  /* 0x00005e0018007a0c */ /* 0x000fe400067a1270 */
[C---:B0-----:R-:W-:Y:S01]  /*619b0*/  IADD3 R6, R14.reuse, c[0x0][0x198], RZ ;  /* 0x000066000e067a10 */ /* 0x041fe20007ffe0ff */
[----:B------:R-:W-:-:S04]  /*619c0*/  IMAD.WIDE R4, R14, 0x2, R2 ;  /* 0x000000020e047825 */ /* 0x000fc800078e0202 */
[C---:B-1----:R-:W-:Y:S01]  /*619d0*/  IMAD.WIDE R12, R6.reuse, 0x2, R20 ;  /* 0x00000002060c7825 */ /* 0x042fe200078e0214 */
[----:B------:R0:W-:Y:S01]  /*619e0*/  @P1 STG.E.U16 [R4.64], R0 ;  /* 0x0000000004001986 */ /* 0x0001e2000c101506 */
[----:B------:R-:W-:Y:S02]  /*619f0*/  ISETP.LT.AND P4, PT, R19, c[0x0][0x178], !P4 ;  /* 0x00005e0013007a0c */ /* 0x000fe40006781270 */
[----:B0-----:R-:W-:-:S04]  /*61a00*/  IMAD.WIDE R4, R6, 0x2, R10 ;  /* 0x0000000206047825 */ /* 0x001fc800078e020a */
[----:B------:R-:W-:Y:S01]  /*61a10*/  IMAD.WIDE R16, R6, 0x2, R2 ;  /* 0x0000000206107825 */ /* 0x000fe200078e0202 */
[----:B--2---:R0:W-:Y:S01]  /*61a20*/  @P0 STG.E.U16 [R12.64], R23 ;  /* 0x000000170c000986 */ /* 0x0041e2000c101506 */
[----:B------:R-:W-:-:S03]  /*61a30*/  PRMT R0, R23, 0x7632, R0 ;  /* 0x0000763217007816 */ /* 0x000fc60000000000 */
[----:B---3--:R-:W-:Y:S01]  /*61a40*/  @P5 STG.E.U16 [R4.64], R15 ;  /* 0x0000000f04005986 */ /* 0x008fe2000c101506 */
[----:B------:R-:W-:-:S03]  /*61a50*/  ISETP.GE.AND P1, PT, R28, c[0x0][0x17c], PT ;  /* 0x00005f001c007a0c */ /* 0x000fc60003f26270 */
[----:B------:R-:W2:Y:S01]  /*61a60*/  LDL.LU R28, [R1+0x37c] ;  /* 0x00037c00011c7983 */ /* 0x000ea20000300800 */
[----:B0-----:R-:W-:-:S05]  /*61a70*/  IMAD.WIDE R12, R6, 0x2, R8 ;  /* 0x00000002060c7825 */ /* 0x001fca00078e0208 */
[----:B------:R0:W-:Y:S04]  /*61a80*/  @P6 STG.E.U16 [R12.64], R26 ;  /* 0x0000001a0c006986 */ /* 0x0001e8000c101506 */
[----:B------:R1:W-:Y:S01]  /*61a90*/  @P4 STG.E.U16 [R16.64], R7 ;  /* 0x0000000710004986 */ /* 0x0003e2000c101506 */
[----:B----4-:R-:W-:-:S03]  /*61aa0*/  ISETP.GE.AND P3, PT, R27, c[0x0][0x17c], PT ;  /* 0x00005f001b007a0c */ /* 0x010fc60003f66270 */
[----:B------:R-:W3:Y:S04]  /*61ab0*/  LDL.LU R27, [R1+0x36c] ;  /* 0x00036c00011b7983 */ /* 0x000ee80000300800 */
[----:B------:R-:W4:Y:S04]  /*61ac0*/  LDL.LU R23, [R1+0x34c] ;  /* 0x00034c0001177983 */ /* 0x000f280000300800 */
[----:B0-----:R-:W3:Y:S01]  /*61ad0*/  LDL.LU R13, [R1+0x1b4c] ;  /* 0x001b4c00010d7983 */ /* 0x001ee20000300800 */
[----:B-1----:R-:W-:-:S03]  /*61ae0*/  PRMT R7, R15, 0x7632, R7 ;  /* 0x000076320f077816 */ /* 0x002fc60000000007 */
[----:B------:R-:W4:Y:S04]  /*61af0*/  LDL.LU R15, [R1+0x1b58] ;  /* 0x001b5800010f7983 */ /* 0x000f280000300800 */
[----:B------:R-:W4:Y:S01]  /*61b00*/  LDL.LU R17, [R1+0x1b50] ;  /* 0x001b500001117983 */ /* 0x000f220000300800 */
[----:B------:R-:W-:-:S03]  /*61b10*/  PRMT R14, R26, 0x7632, R14 ;  /* 0x000076321a0e7816 */ /* 0x000fc6000000000e */
[----:B------:R-:W4:Y:S01]  /*61b20*/  LDL.LU R26, [R1+0x38c] ;  /* 0x00038c00011a7983 */ /* 0x000f220000300800 */
[----:B------:R-:W-:Y:S02]  /*61b30*/  ISETP.LT.AND P0, PT, R29, c[0x0][0x178], !P2 ;  /* 0x00005e001d007a0c */ /* 0x000fe40005701270 */
[----:B------:R-:W-:Y:S02]  /*61b40*/  IADD3 R6, R6, c[0x0][0x198], RZ ;  /* 0x0000660006067a10 */ /* 0x000fe40007ffe0ff */
[----:B------:R-:W-:-:S03]  /*61b50*/  ISETP.LT.AND P5, PT, R24, c[0x0][0x178], !P2 ;  /* 0x00005e0018007a0c */ /* 0x000fc600057a1270 */
[----:B------:R-:W-:Y:S01]  /*61b60*/  IMAD.WIDE R4, R6, 0x2, R20 ;  /* 0x0000000206047825 */ /* 0x000fe200078e0214 */
[----:B------:R-:W-:Y:S02]  /*61b70*/  ISETP.LT.AND P6, PT, R25, c[0x0][0x178], !P2 ;  /* 0x00005e0019007a0c */ /* 0x000fe400057c1270 */
[----:B------:R-:W-:-:S03]  /*61b80*/  ISETP.LT.AND P2, PT, R19, c[0x0][0x178], !P2 ;  /* 0x00005e0013007a0c */ /* 0x000fc60005741270 */
[----:B------:R0:W-:Y:S01]  /*61b90*/  @P0 STG.E.U16 [R4.64], R0 ;  /* 0x0000000004000986 */ /* 0x0001e2000c101506 */
[----:B------:R-:W-:Y:S02]  /*61ba0*/  ISETP.LT.AND P0, PT, R29, c[0x0][0x178], !P3 ;  /* 0x00005e001d007a0c */ /* 0x000fe40005f01270 */
[----:B------:R-:W-:Y:S01]  /*61bb0*/  PRMT R16, R7, 0x7632, R16 ;  /* 0x0000763207107816 */ /* 0x000fe20000000010 */
[C---:B0-----:R-:W-:Y:S01]  /*61bc0*/  IMAD.WIDE R4, R6.reuse, 0x2, R10 ;  /* 0x0000000206047825 */ /* 0x041fe200078e020a */
[----:B------:R-:W-:-:S04]  /*61bd0*/  IADD3 R0, R6, c[0x0][0x198], RZ ;  /* 0x0000660006007a10 */ /* 0x000fc80007ffe0ff */
[----:B------:R0:W-:Y:S01]  /*61be0*/  @P5 STG.E.U16 [R4.64], R7 ;  /* 0x0000000704005986 */ /* 0x0001e2000c101506 */
[----:B------:R-:W-:Y:S01]  /*61bf0*/  ISETP.LT.AND P5, PT, R24, c[0x0][0x178], !P3 ;  /* 0x00005e0018007a0c */ /* 0x000fe20005fa1270 */
[----:B0-----:R-:W-:Y:S01]  /*61c00*/  IMAD.WIDE R4, R0, 0x2, R20 ;  /* 0x0000000200047825 */ /* 0x001fe200078e0214 */
[----:B--2---:R-:W-:Y:S02]  /*61c10*/  PRMT R18, R28, 0x7632, R18 ;  /* 0x000076321c127816 */ /* 0x004fe40000000012 */
[----:B---3--:R-:W-:Y:S01]  /*61c20*/  ISETP.GE.AND P4, PT, R13, c[0x0][0x17c], PT ;  /* 0x00005f000d007a0c */ /* 0x008fe20003f86270 */
[----:B------:R-:W-:-:S04]  /*61c30*/  IMAD.WIDE R12, R6, 0x2, R8 ;  /* 0x00000002060c7825 */ /* 0x000fc800078e0208 */
[----:B------:R-:W-:Y:S01]  /*61c40*/  IMAD.WIDE R6, R6, 0x2, R2 ;  /* 0x0000000206067825 */ /* 0x000fe200078e0202 */
[----:B------:R0:W-:Y:S01]  /*61c50*/  @P6 STG.E.U16 [R12.64], R14 ;  /* 0x0000000e0c006986 */ /* 0x0001e2000c101506 */
[----:B------:R-:W-:Y:S02]  /*61c60*/  ISETP.LT.AND P6, PT, R25, c[0x0][0x178], !P3 ;  /* 0x00005e0019007a0c */ /* 0x000fe40005fc1270 */
[----:B------:R-:W-:Y:S01]  /*61c70*/  ISETP.LT.AND P3, PT, R19, c[0x0][0x178], !P3 ;  /* 0x00005e0013007a0c */ /* 0x000fe20005f61270 */
[----:B------:R1:W-:Y:S01]  /*61c80*/  @P2 STG.E.U16 [R6.64], R16 ;  /* 0x0000001006002986 */ /* 0x0003e2000c101506 */
[----:B------:R-:W-:-:S03]  /*61c90*/  ISETP.LT.AND P2, PT, R29, c[0x0][0x178], !P1 ;  /* 0x00005e001d007a0c */ /* 0x000fc60004f41270 */
[----:B------:R2:W-:Y:S01]  /*61ca0*/  @P0 STG.E.U16 [R4.64], R28 ;  /* 0x0000001c04000986 */ /* 0x0005e2000c101506 */
[C---:B0-----:R-:W-:Y:S01]  /*61cb0*/  IADD3 R14, R0.reuse, c[0x0][0x198], RZ ;  /* 0x00006600000e7a10 */ /* 0x041fe20007ffe0ff */
[----:B------:R-:W-:Y:S01]  /*61cc0*/  IMAD.WIDE R12, R0, 0x2, R2 ;  /* 0x00000002000c7825 */ /* 0x000fe200078e0202 */
[----:B----4-:R-:W-:-:S03]  /*61cd0*/  ISETP.GE.AND P0, PT, R17, c[0x0][0x17c], PT ;  /* 0x00005f0011007a0c */ /* 0x010fc60003f06270 */
[C---:B-1----:R-:W-:Y:S01]  /*61ce0*/  IMAD.WIDE R6, R0.reuse, 0x2, R8 ;  /* 0x0000000200067825 */ /* 0x042fe200078e0208 */
[----:B------:R-:W-:Y:S01]  /*61cf0*/  PRMT R22, R15, 0x7632, R22 ;  /* 0x000076320f167816 */ /* 0x000fe20000000016 */
[----:B--2---:R-:W2:Y:S02]  /*61d00*/  LDL.LU R28, [R1+0x35c] ;  /* 0x00035c00011c7983 */ /* 0x004ea40000300800 */
[----:B------:R-:W-:-:S04]  /*61d10*/  IMAD.WIDE R4, R0, 0x2, R10 ;  /* 0x0000000200047825 */ /* 0x000fc800078e020a */
[----:B------:R-:W-:Y:S01]  /*61d20*/  IMAD.WIDE R16, R14, 0x2, R20 ;  /* 0x000000020e107825 */ /* 0x000fe200078e0214 */
[----:B------:R0:W-:Y:S01]  /*61d30*/  @P5 STG.E.U16 [R4.64], R27 ;  /* 0x0000001b04005986 */ /* 0x0001e2000c101506 */
[----:B------:R-:W-:-:S03]  /*61d40*/  ISETP.LT.AND P5, PT, R24, c[0x0][0x178], !P1 ;  /* 0x00005e0018007a0c */ /* 0x000fc60004fa1270 */
[----:B------:R1:W-:Y:S01]  /*61d50*/  @P6 STG.E.U16 [R6.64], R23 ;  /* 0x0000001706006986 */ /* 0x0003e2000c101506 */
[----:B------:R-:W-:Y:S02]  /*61d60*/  ISETP.LT.AND P6, PT, R25, c[0x0][0x178], !P1 ;  /* 0x00005e0019007a0c */ /* 0x000fe40004fc1270 */
[----:B------:R-:W-:Y:S01]  /*61d70*/  ISETP.LT.AND P1, PT, R19, c[0x0][0x178], !P1 ;  /* 0x00005e0013007a0c */ /* 0x000fe20004f21270 */
[----:B------:R-:W-:Y:S04]  /*61d80*/  @P3 STG.E.U16 [R12.64], R15 ;  /* 0x0000000f0c003986 */ /* 0x000fe8000c101506 */
[----:B------:R3:W-:Y:S01]  /*61d90*/  @P2 STG.E.U16 [R16.64], R18 ;  /* 0x0000001210002986 */ /* 0x0007e2000c101506 */
[----:B------:R-:W-:Y:S01]  /*61da0*/  ISETP.LT.AND P2, PT, R29, c[0x0][0x178], !P4 ;  /* 0x00005e001d007a0c */ /* 0x000fe20006741270 */
[----:B0-----:R-:W-:Y:S01]  /*61db0*/  IMAD.WIDE R4, R14, 0x2, R10 ;  /* 0x000000020e047825 */ /* 0x001fe200078e020a */
[----:B------:R-:W-:-:S03]  /*61dc0*/  PRMT R0, R27, 0x7632, R0 ;  /* 0x000076321b007816 */ /* 0x000fc60000000000 */
[C---:B-1----:R-:W-:Y:S01]  /*61dd0*/  IMAD.WIDE R6, R14.reuse, 0x2, R8 ;  /* 0x000000020e067825 */ /* 0x042fe200078e0208 */
[----:B---3--:R-:W-:Y:S02]  /*61de0*/  PRMT R17, R23, 0x7632, R17 ;  /* 0x0000763217117816 */ /* 0x008fe40000000011 */
[C---:B------:R-:W-:Y:S01]  /*61df0*/  IADD3 R23, R14.reuse, c[0x0][0x198], RZ ;  /* 0x000066000e177a10 */ /* 0x040fe20007ffe0ff */
[----:B------:R-:W-:Y:S01]  /*61e00*/  IMAD.WIDE R14, R14, 0x2, R2 ;  /* 0x000000020e0e7825 */ /* 0x000fe200078e0202 */
[----:B------:R-:W-:Y:S03]  /*61e10*/  @P5 STG.E.U16 [R4.64], R0 ;  /* 0x0000000004005986 */ /* 0x000fe6000c101506 */
[----:B------:R-:W-:Y:S01]  /*61e20*/  IMAD.WIDE R12, R23, 0x2, R20 ;  /* 0x00000002170c7825 */ /* 0x000fe200078e0214 */
[----:B------:R0:W-:Y:S01]  /*61e30*/  @P6 STG.E.U16 [R6.64], R17 ;  /* 0x0000001106006986 */ /* 0x0001e2000c101506 */
[----:B------:R-:W-:-:S03]  /*61e40*/  ISETP.LT.AND P3, PT, R29, c[0x0][0x178], !P0 ;  /* 0x00005e001d007a0c */ /* 0x000fc60004761270 */
[----:B------:R-:W-:Y:S01]  /*61e50*/  @P1 STG.E.U16 [R14.64], R22 ;  /* 0x000000160e001986 */ /* 0x000fe2000c101506 */
[C---:B------:R-:W-:Y:S02]  /*61e60*/  ISETP.LT.AND P5, PT, R24.reuse, c[0x0][0x178], !P0 ;  /* 0x00005e0018007a0c */ /* 0x040fe400047a1270 */
[----:B------:R-:W-:Y:S01]  /*61e70*/  ISETP.LT.AND P6, PT, R24, c[0x0][0x178], !P4 ;  /* 0x00005e0018007a0c */ /* 0x000fe200067c1270 */
[----:B------:R2:W-:Y:S01]  /*61e80*/  @P2 STG.E.U16 [R12.64], R26 ;  /* 0x0000001a0c002986 */ /* 0x0005e2000c101506 */
[C---:B------:R-:W-:Y:S02]  /*61e90*/  ISETP.LT.AND P1, PT, R25.reuse, c[0x0][0x178], !P0 ;  /* 0x00005e0019007a0c */ /* 0x040fe40004721270 */
[----:B------:R-:W-:Y:S01]  /*61ea0*/  ISETP.LT.AND P2, PT, R25, c[0x0][0x178], !P4 ;  /* 0x00005e0019007a0c */ /* 0x000fe20006741270 */
[----:B------:R-:W3:Y:S01]  /*61eb0*/  LDL.LU R29, [R1+0x31c] ;  /* 0x00031c00011d7983 */ /* 0x000ee20000300800 */
[C---:B------:R-:W-:Y:S02]  /*61ec0*/  ISETP.LT.AND P0, PT, R19.reuse, c[0x0][0x178], !P0 ;  /* 0x00005e0013007a0c */ /* 0x040fe40004701270 */
[----:B------:R-:W-:-:S02]  /*61ed0*/  ISETP.LT.AND P4, PT, R19, c[0x0][0x178], !P4 ;  /* 0x00005e0013007a0c */ /* 0x000fc40006781270 */
[----:B------:R-:W4:Y:S01]  /*61ee0*/  LDL.LU R19, [R1+0x1b54] ;  /* 0x001b540001137983 */ /* 0x000f220000300800 */
[C---:B------:R-:W-:Y:S01]  /*61ef0*/  IADD3 R25, R23.reuse, c[0x0][0x198], RZ ;  /* 0x0000660017197a10 */ /* 0x040fe20007ffe0ff */
[----:B0-----:R-:W-:Y:S01]  /*61f00*/  IMAD.WIDE R16, R23, 0x2, R10 ;  /* 0x0000000217107825 */ /* 0x001fe200078e020a */
[----:B------:R-:W-:-:S03]  /*61f10*/  PRMT R0, R26, 0x7632, R0 ;  /* 0x000076321a007816 */ /* 0x000fc60000000000 */
[----:B------:R-:W-:-:S04]  /*61f20*/  IMAD.WIDE R4, R23, 0x2, R8 ;  /* 0x0000000217047825 */ /* 0x000fc800078e0208 */
[----:B------:R-:W-:-:S04]  /*61f30*/  IMAD.WIDE R6, R23, 0x2, R2 ;  /* 0x0000000217067825 */ /* 0x000fc800078e0202 */
[----:B------:R-:W-:-:S04]  /*61f40*/  IMAD.WIDE R20, R25, 0x2, R20 ;  /* 0x0000000219147825 */ /* 0x000fc800078e0214 */
[----:B------:R-:W-:-:S04]  /*61f50*/  IMAD.WIDE R10, R25, 0x2, R10 ;  /* 0x00000002190a7825 */ /* 0x000fc800078e020a */
[----:B------:R-:W-:-:S04]  /*61f60*/  IMAD.WIDE R8, R25, 0x2, R8 ;  /* 0x0000000219087825 */ /* 0x000fc800078e0208 */
[----:B------:R-:W-:Y:S01]  /*61f70*/  IMAD.WIDE R2, R25, 0x2, R2 ;  /* 0x0000000219027825 */ /* 0x000fe200078e0202 */
[----:B--2---:R-:W-:Y:S01]  /*61f80*/  PRMT R12, R28, 0x7632, R12 ;  /* 0x000076321c0c7816 */ /* 0x004fe2000000000c */
[----:B------:R0:W-:Y:S01]  /*61f90*/  @P6 STG.E.U16 [R16.64], R28 ;  /* 0x0000001c10006986 */ /* 0x0001e2000c101506 */
[----:B---3--:R-:W-:-:S03]  /*61fa0*/  PRMT R13, R29, 0x7632, R13 ;  /* 0x000076321d0d7816 */ /* 0x008fc6000000000d */
[----:B------:R0:W-:Y:S04]  /*61fb0*/  @P2 STG.E.U16 [R4.64], R29 ;  /* 0x0000001d04002986 */ /* 0x0001e8000c101506 */
[----:B----4-:R0:W-:Y:S04]  /*61fc0*/  @P4 STG.E.U16 [R6.64], R19 ;  /* 0x0000001306004986 */ /* 0x0101e8000c101506 */
[----:B------:R0:W-:Y:S04]  /*61fd0*/  @P3 STG.E.U16 [R20.64], R0 ;  /* 0x0000000014003986 */ /* 0x0001e8000c101506 */
[----:B------:R0:W-:Y:S04]  /*61fe0*/  @P5 STG.E.U16 [R10.64], R12 ;  /* 0x0000000c0a005986 */ /* 0x0001e8000c101506 */
[----:B------:R0:W-:Y:S01]  /*61ff0*/  @P1 STG.E.U16 [R8.64], R13 ;  /* 0x0000000d08001986 */ /* 0x0001e2000c101506 */
[----:B------:R-:W-:Y:S05]  /*62000*/  @!P0 EXIT ;  /* 0x000000000000894d */ /* 0x000fea0003800000 */
[----:B0-----:R-:W-:-:S05]  /*62010*/  PRMT R19, R19, 0x7632, R19 ;  /* 0x0000763213137816 */ /* 0x001fca0000000013 */
[----:B------:R-:W-:Y:S01]  /*62020*/  STG.E.U16 [R2.64], R19 ;  /* 0x0000001302007986 */ /* 0x000fe2000c101506 */
[----:B------:R-:W-:Y:S05]  /*62030*/  EXIT ;  /* 0x000000000000794d */ /* 0x000fea0003800000 */
.L_x_3:
[----:B------:R-:W-:-:S00]  /*62040*/  BRA `(.L_x_3) ;  /* 0xfffffff000007947 */ /* 0x000fc0000383ffff */
[----:B------:R-:W-:-:S00]  /*62050*/  NOP ;  /* 0x0000000000007918 */ /* 0x000fc00000000000 */
        /* <DEDUP_REMOVED lines=10> */
.L_x_4:


//--------------------- .nv.shared.matmul_kernel  --------------------------
	.section	.nv.shared.matmul_kernel,"aw",@nobits
	.sectionflags	@""
	.align	16
